// auto-generated by cutlass_sweep.fmha — config: {"arch": "sm_100", "direction": "fwd", "dtype": "bf16", "head_dim": 16, "mask": "residual", "schedule": "individual", "tile_kv": 128, "tile_q": 256}
#include "cutlass/cutlass.h"
#include "cute/tensor.hpp"
#include "cutlass/device_kernel.h"
#include "cutlass/kernel_hardware_info.h"
#include "77_blackwell_fmha/collective/fmha_fusion.hpp"
#include "77_blackwell_fmha/collective/sm100_fmha_load_tma_warpspecialized.hpp"
#include "77_blackwell_fmha/collective/sm100_fmha_fwd_mainloop_tma_warpspecialized.hpp"
#include "77_blackwell_fmha/collective/sm100_fmha_fwd_epilogue_tma_warpspecialized.hpp"
#include "77_blackwell_fmha/kernel/fmha_tile_scheduler.hpp"
#include "77_blackwell_fmha/kernel/sm100_fmha_fwd_kernel_tma_warpspecialized.hpp"

using namespace cute;
using Element    = cutlass::bfloat16_t;
using ElementOut = cutlass::half_t;
using TileShape  = Shape<_256, _128, _16>;

using ProblemShape = cute::tuple<int, int, int, cute::tuple<cute::tuple<int, int>, int>>;
using StrideQ   = cute::tuple<int, _1, cute::tuple<cute::tuple<int, int>, int>>;
using StrideK   = cute::tuple<int, _1, cute::tuple<cute::tuple<_0, int>, int>>;
using StrideV   = StrideK;
using StrideO   = StrideQ;
using StrideLSE = cute::tuple<_1, cute::tuple<cute::tuple<int, int>, int>>;

using TileScheduler = std::conditional_t<
    cute::false_type::value,
    cutlass::fmha::kernel::PersistentTileScheduler,
    cutlass::fmha::kernel::IndividualTileScheduler>;

using Mainloop = cutlass::fmha::collective::Sm100FmhaFwdMainloopTmaWarpspecialized<
    Element, float, float, TileShape, StrideQ, StrideK, StrideV,
    cutlass::fmha::collective::ResidualMask>;

using Kernel = cutlass::fmha::kernel::Sm100FmhaFwdKernelTmaWarpspecialized<
    ProblemShape, Mainloop,
    cutlass::fmha::collective::Sm100FmhaFwdEpilogueTmaWarpspecialized<
        ElementOut, float, typename Mainloop::TileShapePV, StrideO, StrideLSE>,
    TileScheduler>;

auto* _anchor = &cutlass::device_kernel<Kernel>;


// ===== COMPILED SASS (sm_100a) =====

	.target	sm_100a

	.elftype	@"ET_EXEC"


//--------------------- .note.nv.tkinfo           --------------------------
	.section	.note.nv.tkinfo,"",@"SHT_NOTE"
	.sectionflags	@"SHF_NOTE_NV_TKINFO"
	.tkinfo
        /*0018*/ 	.word	0x00000002
        /*0030*/ 	.string	""
        /*0030*/ 	.string	"ptxas"
        /*0030*/ 	.string	"Cuda compilation tools, release 13.0, V13.0.88"
        /*0030*/ 	.string	"Build cuda_13.0.r13.0/compiler.36424714_0"
        /*0030*/ 	.string	"-arch sm_100a -m 64 "



//--------------------- .note.nv.cuinfo           --------------------------
	.section	.note.nv.cuinfo,"",@"SHT_NOTE"
	.sectionflags	@"SHF_NOTE_NV_CUINFO"
        /*0018*/ 	.short	0x0002
        /*001a*/ 	.short	0x0064
        /*001c*/ 	.short	0x0082
	.zero		2


//--------------------- .nv.info                  --------------------------
	.section	.nv.info,"",@"SHT_CUDA_INFO"
	.align	4


	//----- nvinfo : EIATTR_REGCOUNT
	.align		4
        /*0000*/ 	.byte	0x04, 0x2f
        /*0002*/ 	.short	(.L_34 - .L_33)
	.align		4
.L_33:
        /*0004*/ 	.word	index@(_ZN7cutlass13device_kernelINS_4fmha6kernel36Sm100FmhaFwdKernelTmaWarpspecializedIN4cute5tupleIJiiiNS5_IJNS5_IJiiEEEiEEEEEENS1_10collective38Sm100FmhaFwdMainloopTmaWarpspecializedINS_10bfloat16_tEffNS5_IJNS4_1CILi256EEENSC_ILi128EEENSC_ILi16EEEEEENS5_IJiNSC_ILi1EEES7_EEENS5_IJiSH_NS5_IJNS5_IJNSC_ILi0EEEiEEEiEEEEEESM_NS9_12ResidualMaskENS5_IJNSC_ILi2EEESH_SH_EEENSC_ILb0EEEEENS9_38Sm100FmhaFwdEpilogueTmaWarpspecializedINS_6half_tEfNS5_IJSE_SF_SE_EEESI_NS5_IJSH_S7_EEESQ_EENS2_23IndividualTileSchedulerENS2_41Sm100FmhaCtxKernelWarpspecializedScheduleEEEEEvNT_6ParamsE)
        /*0008*/ 	.word	0x00000080


	//----- nvinfo : EIATTR_FRAME_SIZE
	.align		4
.L_34:
        /*000c*/ 	.byte	0x04, 0x11
        /*000e*/ 	.short	(.L_36 - .L_35)
	.align		4
.L_35:
        /*0010*/ 	.word	index@($__internal_3_$__cuda_sm3x_div_rn_noftz_f32_slowpath)
        /*0014*/ 	.word	0x00000078


	//----- nvinfo : EIATTR_FRAME_SIZE
	.align		4
.L_36:
        /*0018*/ 	.byte	0x04, 0x11
        /*001a*/ 	.short	(.L_38 - .L_37)
	.align		4
.L_37:
        /*001c*/ 	.word	index@($__internal_2_$__cuda_sm10x_tcgen05_guardrail_trap_unallocated_columns_being_dealloced)
        /*0020*/ 	.word	0x00000078


	//----- nvinfo : EIATTR_FRAME_SIZE
	.align		4
.L_38:
        /*0024*/ 	.byte	0x04, 0x11
        /*0026*/ 	.short	(.L_40 - .L_39)
	.align		4
.L_39:
        /*0028*/ 	.word	index@($__internal_1_$__cuda_sm10x_tcgen05_guardrail_trap_phase_invalid_during_alloc)
        /*002c*/ 	.word	0x00000078


	//----- nvinfo : EIATTR_FRAME_SIZE
	.align		4
.L_40:
        /*0030*/ 	.byte	0x04, 0x11
        /*0032*/ 	.short	(.L_42 - .L_41)
	.align		4
.L_41:
        /*0034*/ 	.word	index@($__internal_0_$__cuda_sm10x_tcgen05_guardrail_trap_col_being_dealloced_not_returned_by_alloc)
        /*0038*/ 	.word	0x00000078


	//----- nvinfo : EIATTR_FRAME_SIZE
	.align		4
.L_42:
        /*003c*/ 	.byte	0x04, 0x11
        /*003e*/ 	.short	(.L_44 - .L_43)
	.align		4
.L_43:
        /*0040*/ 	.word	index@(_ZN7cutlass13device_kernelINS_4fmha6kernel36Sm100FmhaFwdKernelTmaWarpspecializedIN4cute5tupleIJiiiNS5_IJNS5_IJiiEEEiEEEEEENS1_10collective38Sm100FmhaFwdMainloopTmaWarpspecializedINS_10bfloat16_tEffNS5_IJNS4_1CILi256EEENSC_ILi128EEENSC_ILi16EEEEEENS5_IJiNSC_ILi1EEES7_EEENS5_IJiSH_NS5_IJNS5_IJNSC_ILi0EEEiEEEiEEEEEESM_NS9_12ResidualMaskENS5_IJNSC_ILi2EEESH_SH_EEENSC_ILb0EEEEENS9_38Sm100FmhaFwdEpilogueTmaWarpspecializedINS_6half_tEfNS5_IJSE_SF_SE_EEESI_NS5_IJSH_S7_EEESQ_EENS2_23IndividualTileSchedulerENS2_41Sm100FmhaCtxKernelWarpspecializedScheduleEEEEEvNT_6ParamsE)
        /*0044*/ 	.word	0x00000078


	//----- nvinfo : EIATTR_MIN_STACK_SIZE
	.align		4
.L_44:
        /*0048*/ 	.byte	0x04, 0x12
        /*004a*/ 	.short	(.L_46 - .L_45)
	.align		4
.L_45:
        /*004c*/ 	.word	index@(_ZN7cutlass13device_kernelINS_4fmha6kernel36Sm100FmhaFwdKernelTmaWarpspecializedIN4cute5tupleIJiiiNS5_IJNS5_IJiiEEEiEEEEEENS1_10collective38Sm100FmhaFwdMainloopTmaWarpspecializedINS_10bfloat16_tEffNS5_IJNS4_1CILi256EEENSC_ILi128EEENSC_ILi16EEEEEENS5_IJiNSC_ILi1EEES7_EEENS5_IJiSH_NS5_IJNS5_IJNSC_ILi0EEEiEEEiEEEEEESM_NS9_12ResidualMaskENS5_IJNSC_ILi2EEESH_SH_EEENSC_ILb0EEEEENS9_38Sm100FmhaFwdEpilogueTmaWarpspecializedINS_6half_tEfNS5_IJSE_SF_SE_EEESI_NS5_IJSH_S7_EEESQ_EENS2_23IndividualTileSchedulerENS2_41Sm100FmhaCtxKernelWarpspecializedScheduleEEEEEvNT_6ParamsE)
        /*0050*/ 	.word	0x00000078
.L_46:


//--------------------- .nv.compat                --------------------------
	.section	.nv.compat,"",@"SHT_CUDA_COMPAT_INFO"
	.align	4
        /*0000*/ 	.byte	0x02, 0x09, 0x01, 0x00, 0x02, 0x02, 0x02, 0x00, 0x02, 0x05, 0x05, 0x00, 0x03, 0x07, 0x01, 0x01
        /*0010*/ 	.byte	0x02, 0x03, 0x01, 0x00, 0x02, 0x06, 0x01, 0x00, 0x04, 0x0b, 0x08, 0x00, 0x01, 0x00, 0x00, 0x00
        /*0020*/ 	.byte	0x00, 0x00, 0x00, 0x00


//--------------------- .nv.info._ZN7cutlass13device_kernelINS_4fmha6kernel36Sm100FmhaFwdKernelTmaWarpspecializedIN4cute5tupleIJiiiNS5_IJNS5_IJiiEEEiEEEEEENS1_10collective38Sm100FmhaFwdMainloopTmaWarpspecializedINS_10bfloat16_tEffNS5_IJNS4_1CILi256EEENSC_ILi128EEENSC_ILi16EEEEEENS5_IJiNSC_ILi1EEES7_EEENS5_IJiSH_NS5_IJNS5_IJNSC_ILi0EEEiEEEiEEEEEESM_NS9_12ResidualMaskENS5_IJNSC_ILi2EEESH_SH_EEENSC_ILb0EEEEENS9_38Sm100FmhaFwdEpilogueTmaWarpspecializedINS_6half_tEfNS5_IJSE_SF_SE_EEESI_NS5_IJSH_S7_EEESQ_EENS2_23IndividualTileSchedulerENS2_41Sm100FmhaCtxKernelWarpspecializedScheduleEEEEEvNT_6ParamsE --------------------------
	.section	.nv.info._ZN7cutlass13device_kernelINS_4fmha6kernel36Sm100FmhaFwdKernelTmaWarpspecializedIN4cute5tupleIJiiiNS5_IJNS5_IJiiEEEiEEEEEENS1_10collective38Sm100FmhaFwdMainloopTmaWarpspecializedINS_10bfloat16_tEffNS5_IJNS4_1CILi256EEENSC_ILi128EEENSC_ILi16EEEEEENS5_IJiNSC_ILi1EEES7_EEENS5_IJiSH_NS5_IJNS5_IJNSC_ILi0EEEiEEEiEEEEEESM_NS9_12ResidualMaskENS5_IJNSC_ILi2EEESH_SH_EEENSC_ILb0EEEEENS9_38Sm100FmhaFwdEpilogueTmaWarpspecializedINS_6half_tEfNS5_IJSE_SF_SE_EEESI_NS5_IJSH_S7_EEESQ_EENS2_23IndividualTileSchedulerENS2_41Sm100FmhaCtxKernelWarpspecializedScheduleEEEEEvNT_6ParamsE,"",@"SHT_CUDA_INFO"
	.sectionflags	@""
	.align	4


	//----- nvinfo : EIATTR_CUDA_API_VERSION
	.align		4
        /*0000*/ 	.byte	0x04, 0x37
        /*0002*/ 	.short	(.L_48 - .L_47)
.L_47:
        /*0004*/ 	.word	0x00000082


	//----- nvinfo : EIATTR_KPARAM_INFO
	.align		4
.L_48:
        /*0008*/ 	.byte	0x04, 0x17
        /*000a*/ 	.short	(.L_50 - .L_49)
.L_49:
        /*000c*/ 	.word	0x00000000
        /*0010*/ 	.short	0x0000
        /*0012*/ 	.short	0x0000
        /*0014*/ 	.byte	0x00, 0xf0, 0x01, 0x18


	//----- nvinfo : EIATTR_AT_ENTRY_FRAGMENTS
	.align		4
.L_50:
        /*0018*/ 	.byte	0x04, 0x4f
        /*001a*/ 	.short	(.L_52 - .L_51)


	//   ....[0]....
.L_51:
        /*001c*/ 	.word	0x00000006


	//----- nvinfo : EIATTR_RESERVED_SMEM_USED
	.align		4
.L_52:
        /*0020*/ 	.byte	0x01, 0x41
	.zero		2


	//----- nvinfo : EIATTR_SPARSE_MMA_MASK
	.align		4
        /*0024*/ 	.byte	0x03, 0x50
        /*0026*/ 	.short	0x0000


	//----- nvinfo : EIATTR_TCGEN05_1CTA_USED
	.align		4
        /*0028*/ 	.byte	0x01, 0x51
	.zero		2


	//----- nvinfo : EIATTR_MAXREG_COUNT
	.align		4
        /*002c*/ 	.byte	0x03, 0x1b
        /*002e*/ 	.short	0x0080


	//----- nvinfo : EIATTR_NUM_BARRIERS
	.align		4
        /*0030*/ 	.byte	0x02, 0x4c
        /*0032*/ 	.byte	0x01
	.zero		1


	//----- nvinfo : EIATTR_EXTERNS
	.align		4
        /*0034*/ 	.byte	0x04, 0x0f
        /*0036*/ 	.short	(.L_54 - .L_53)


	//   ....[0]....
	.align		4
.L_53:
        /*0038*/ 	.word	index@(vprintf)


	//   ....[1]....
	.align		4
        /*003c*/ 	.word	index@(__assertfail)


	//----- nvinfo : EIATTR_ANNOTATIONS
	.align		4
.L_54:
        /*0040*/ 	.byte	0x04, 0x55
        /*0042*/ 	.short	(.L_56 - .L_55)


	//   ....[0]....
.L_55:
        /*0044*/ 	.word	0x00000001
        /*0048*/ 	.byte	0xb0, 0xc5, 0x00, 0x00, 0x01, 0x00, 0x00, 0x00, 0x10, 0xc6, 0x00, 0x00, 0x01, 0x00, 0x00, 0x00
        /* <DEDUP_REMOVED lines=36> */
        /*0298*/ 	.byte	0xc0, 0x3a, 0x01, 0x00


	//----- nvinfo : EIATTR_MERCURY_ISA_VERSION
	.align		4
.L_56:
        /*029c*/ 	.byte	0x03, 0x5f
        /*029e*/ 	.short	0x0101


	//----- nvinfo : EIATTR_INT_WARP_WIDE_INSTR_OFFSETS
	.align		4
        /*02a0*/ 	.byte	0x04, 0x31
        /*02a2*/ 	.short	(.L_58 - .L_57)


	//   ....[0]....
.L_57:
        /*02a4*/ 	.word	0x00016290


	//   ....[1]....
        /*02a8*/ 	.word	0x000162b0


	//   ....[2]....
        /*02ac*/ 	.word	0x000162e0


	//----- nvinfo : EIATTR_COOP_GROUP_MASK_REGIDS
	.align		4
.L_58:
        /*02b0*/ 	.byte	0x04, 0x29
        /*02b2*/ 	.short	(.L_60 - .L_59)


	//   ....[0]....
.L_59:
        /*02b4*/ 	.word	0xffffffff


	//   ....[1]....
        /*02b8*/ 	.word	0xffffffff


	//   ....[2]....
        /*02bc*/ 	.word	0xffffffff


	//   ....[3]....
        /*02c0*/ 	.word	0xffffffff


	//   ....[4]....
        /*02c4*/ 	.word	0xffffffff


	//   ....[5]....
        /*02c8*/ 	.word	0xffffffff


	//   ....[6]....
        /*02cc*/ 	.word	0xffffffff


	//   ....[7]....
        /*02d0*/ 	.word	0xffffffff


	//   ....[8]....
        /*02d4*/ 	.word	0xffffffff


	//   ....[9]....
        /*02d8*/ 	.word	0xffffffff


	//   ....[10]....
        /*02dc*/ 	.word	0xffffffff


	//   ....[11]....
        /*02e0*/ 	.word	0xffffffff


	//   ....[12]....
        /*02e4*/ 	.word	0xffffffff


	//   ....[13]....
        /*02e8*/ 	.word	0xffffffff


	//   ....[14]....
        /*02ec*/ 	.word	0xffffffff


	//   ....[15]....
        /*02f0*/ 	.word	0xffffffff


	//   ....[16]....
        /*02f4*/ 	.word	0xffffffff


	//   ....[17]....
        /*02f8*/ 	.word	0xffffffff


	//   ....[18]....
        /*02fc*/ 	.word	0xffffffff


	//----- nvinfo : EIATTR_COOP_GROUP_INSTR_OFFSETS
	.align		4
.L_60:
        /*0300*/ 	.byte	0x04, 0x28
        /*0302*/ 	.short	(.L_62 - .L_61)


	//   ....[0]....
.L_61:
        /*0304*/ 	.word	0x00000110


	//   ....[1]....
        /*0308*/ 	.word	0x000008d0


	//   ....[2]....
        /*030c*/ 	.word	0x00000b00


	//   ....[3]....
        /*0310*/ 	.word	0x00000c30


	//   ....[4]....
        /*0314*/ 	.word	0x00000d70


	//   ....[5]....
        /*0318*/ 	.word	0x00001030


	//   ....[6]....
        /*031c*/ 	.word	0x00001220


	//   ....[7]....
        /*0320*/ 	.word	0x00001330


	//   ....[8]....
        /*0324*/ 	.word	0x00001490


	//   ....[9]....
        /*0328*/ 	.word	0x000015f0


	//   ....[10]....
        /*032c*/ 	.word	0x000017f0


	//   ....[11]....
        /*0330*/ 	.word	0x00001a00


	//   ....[12]....
        /*0334*/ 	.word	0x00001a30


	//   ....[13]....
        /*0338*/ 	.word	0x00007050


	//   ....[14]....
        /*033c*/ 	.word	0x00007770


	//   ....[15]....
        /*0340*/ 	.word	0x00009800


	//   ....[16]....
        /*0344*/ 	.word	0x0000de00


	//   ....[17]....
        /*0348*/ 	.word	0x00016190


	//   ....[18]....
        /*034c*/ 	.word	0x000163b0


	//----- nvinfo : EIATTR_REG_RECONFIG
	.align		4
.L_62:
        /*0350*/ 	.byte	0x01, 0x54
	.zero		2


	//----- nvinfo : EIATTR_VRC_CTA_INIT_COUNT
	.align		4
        /*0354*/ 	.byte	0x02, 0x4a
        /*0356*/ 	.byte	0x80
	.zero		1


	//----- nvinfo : EIATTR_SYSCALL_OFFSETS
	.align		4
        /*0358*/ 	.byte	0x04, 0x46
        /*035a*/ 	.short	(.L_64 - .L_63)


	//   ....[0]....
.L_63:
        /*035c*/ 	.word	0x00003d40


	//   ....[1]....
        /*0360*/ 	.word	0x00003e10


	//   ....[2]....
        /*0364*/ 	.word	0x00003e80


	//   ....[3]....
        /*0368*/ 	.word	0x00003ef0


	//   ....[4]....
        /*036c*/ 	.word	0x00003f60


	//   ....[5]....
        /*0370*/ 	.word	0x00004000


	//   ....[6]....
        /*0374*/ 	.word	0x000040c0


	//   ....[7]....
        /*0378*/ 	.word	0x00004160


	//   ....[8]....
        /*037c*/ 	.word	0x00004200


	//   ....[9]....
        /*0380*/ 	.word	0x000042a0


	//   ....[10]....
        /*0384*/ 	.word	0x00004310


	//   ....[11]....
        /*0388*/ 	.word	0x000043b0


	//   ....[12]....
        /*038c*/ 	.word	0x00004450


	//   ....[13]....
        /*0390*/ 	.word	0x000044c0


	//   ....[14]....
        /*0394*/ 	.word	0x00004560


	//   ....[15]....
        /*0398*/ 	.word	0x00004600


	//   ....[16]....
        /*039c*/ 	.word	0x000046a0


	//   ....[17]....
        /*03a0*/ 	.word	0x00004740


	//   ....[18]....
        /*03a4*/ 	.word	0x000047b0


	//   ....[19]....
        /*03a8*/ 	.word	0x00004850


	//   ....[20]....
        /*03ac*/ 	.word	0x000048f0


	//   ....[21]....
        /*03b0*/ 	.word	0x00004960


	//   ....[22]....
        /*03b4*/ 	.word	0x00004a00


	//   ....[23]....
        /*03b8*/ 	.word	0x00004aa0


	//   ....[24]....
        /*03bc*/ 	.word	0x00004b40


	//   ....[25]....
        /*03c0*/ 	.word	0x00004be0


	//   ....[26]....
        /*03c4*/ 	.word	0x00004c50


	//   ....[27]....
        /*03c8*/ 	.word	0x00004cf0


	//   ....[28]....
        /*03cc*/ 	.word	0x00004d90


	//   ....[29]....
        /*03d0*/ 	.word	0x00004e00


	//   ....[30]....
        /*03d4*/ 	.word	0x00004ea0


	//   ....[31]....
        /*03d8*/ 	.word	0x00004f40


	//   ....[32]....
        /*03dc*/ 	.word	0x00004fe0


	//   ....[33]....
        /*03e0*/ 	.word	0x00005080


	//   ....[34]....
        /*03e4*/ 	.word	0x00005120


	//   ....[35]....
        /*03e8*/ 	.word	0x000051c0


	//   ....[36]....
        /*03ec*/ 	.word	0x00005230


	//   ....[37]....
        /*03f0*/ 	.word	0x000052d0


	//   ....[38]....
        /*03f4*/ 	.word	0x00005370


	//   ....[39]....
        /*03f8*/ 	.word	0x000053e0


	//   ....[40]....
        /*03fc*/ 	.word	0x00005480


	//   ....[41]....
        /*0400*/ 	.word	0x00005520


	//   ....[42]....
        /*0404*/ 	.word	0x000055c0


	//   ....[43]....
        /*0408*/ 	.word	0x00005660


	//   ....[44]....
        /*040c*/ 	.word	0x000056d0


	//   ....[45]....
        /*0410*/ 	.word	0x00005770


	//   ....[46]....
        /*0414*/ 	.word	0x00005810


	//   ....[47]....
        /*0418*/ 	.word	0x00005880


	//   ....[48]....
        /*041c*/ 	.word	0x00005910


	//   ....[49]....
        /*0420*/ 	.word	0x000059b0


	//   ....[50]....
        /*0424*/ 	.word	0x00005a50


	//   ....[51]....
        /*0428*/ 	.word	0x00005af0


	//   ....[52]....
        /*042c*/ 	.word	0x00005b60


	//   ....[53]....
        /*0430*/ 	.word	0x00005bf0


	//   ....[54]....
        /*0434*/ 	.word	0x00005c90


	//   ....[55]....
        /*0438*/ 	.word	0x00005d00


	//   ....[56]....
        /*043c*/ 	.word	0x00005da0


	//   ....[57]....
        /*0440*/ 	.word	0x00005e40


	//   ....[58]....
        /*0444*/ 	.word	0x00005ee0


	//   ....[59]....
        /*0448*/ 	.word	0x00005f80


	//   ....[60]....
        /*044c*/ 	.word	0x00007180


	//   ....[61]....
        /*0450*/ 	.word	0x00007360


	//   ....[62]....
        /*0454*/ 	.word	0x00007600


	//   ....[63]....
        /*0458*/ 	.word	0x000078a0


	//   ....[64]....
        /*045c*/ 	.word	0x00007a80


	//   ....[65]....
        /*0460*/ 	.word	0x00007f60


	//   ....[66]....
        /*0464*/ 	.word	0x00008960


	//   ....[67]....
        /*0468*/ 	.word	0x00008bf0


	//   ....[68]....
        /*046c*/ 	.word	0x00009a40


	//   ....[69]....
        /*0470*/ 	.word	0x00009bb0


	//   ....[70]....
        /*0474*/ 	.word	0x00009d20


	//   ....[71]....
        /*0478*/ 	.word	0x00009e90


	//   ....[72]....
        /*047c*/ 	.word	0x0000a420


	//   ....[73]....
        /*0480*/ 	.word	0x0000cf60


	//   ....[74]....
        /*0484*/ 	.word	0x0000d260


	//   ....[75]....
        /*0488*/ 	.word	0x0000dc80


	//   ....[76]....
        /*048c*/ 	.word	0x0000e020


	//   ....[77]....
        /*0490*/ 	.word	0x0000e190


	//   ....[78]....
        /*0494*/ 	.word	0x0000e300


	//   ....[79]....
        /*0498*/ 	.word	0x0000e470


	//   ....[80]....
        /*049c*/ 	.word	0x00010210


	//   ....[81]....
        /*04a0*/ 	.word	0x00012d80


	//   ....[82]....
        /*04a4*/ 	.word	0x000130a0


	//   ....[83]....
        /*04a8*/ 	.word	0x00013aa0


	//----- nvinfo : EIATTR_MBARRIER_INSTR_OFFSETS
	.align		4
.L_64:
        /*04ac*/ 	.byte	0x04, 0x39
        /*04ae*/ 	.short	(.L_66 - .L_65)


	//   ....[0]....
.L_65:
        /*04b0*/ 	.word	0x000009b0
        /*04b4*/ 	.word	0x000000ff
        /*04b8*/ 	.word	0x00005000
        /*04bc*/ 	.short	0x0100
        /*04be*/ 	.byte	0x05
	.zero		1


	//   ....[1]....
        /*04c0*/ 	.word	0x000009c0
        /*04c4*/ 	.word	0x000000ff
        /*04c8*/ 	.word	0x00005010
        /*04cc*/ 	.short	0x0100
        /*04ce*/ 	.byte	0x05
	.zero		1


	//   ....[2]....
        /*04d0*/ 	.word	0x000009d0
        /*04d4*/ 	.word	0x000000ff
        /*04d8*/ 	.word	0x00005008
        /*04dc*/ 	.short	0x0100
        /*04de*/ 	.byte	0x05
	.zero		1


	//   ....[3]....
        /*04e0*/ 	.word	0x000009e0
        /*04e4*/ 	.word	0x000000ff
        /*04e8*/ 	.word	0x00005018
        /*04ec*/ 	.short	0x0100
        /*04ee*/ 	.byte	0x05
	.zero		1


	//   ....[4]....
        /*04f0*/ 	.word	0x00000bc0
        /*04f4*/ 	.word	0x000000ff
        /*04f8*/ 	.word	0x00005020
        /*04fc*/ 	.short	0x0100
        /*04fe*/ 	.byte	0x05
	.zero		1


	//   ....[5]....
        /*0500*/ 	.word	0x00000bd0
        /*0504*/ 	.word	0x000000ff
        /*0508*/ 	.word	0x00005038
        /*050c*/ 	.short	0x0100
        /*050e*/ 	.byte	0x05
	.zero		1


	//   ....[6]....
        /*0510*/ 	.word	0x00000be0
        /*0514*/ 	.word	0x000000ff
        /*0518*/ 	.word	0x00005028
        /*051c*/ 	.short	0x0100
        /*051e*/ 	.byte	0x05
	.zero		1


	//   ....[7]....
        /*0520*/ 	.word	0x00000bf0
        /*0524*/ 	.word	0x000000ff
        /*0528*/ 	.word	0x00005040
        /*052c*/ 	.short	0x0100
        /*052e*/ 	.byte	0x05
	.zero		1


	//   ....[8]....
        /*0530*/ 	.word	0x00000c00
        /*0534*/ 	.word	0x000000ff
        /*0538*/ 	.word	0x00005030
        /*053c*/ 	.short	0x0100
        /*053e*/ 	.byte	0x05
	.zero		1


	//   ....[9]....
        /*0540*/ 	.word	0x00000c10
        /*0544*/ 	.word	0x000000ff
        /*0548*/ 	.word	0x00005048
        /*054c*/ 	.short	0x0100
        /*054e*/ 	.byte	0x05
	.zero		1


	//   ....[10]....
        /*0550*/ 	.word	0x00000d40
        /*0554*/ 	.word	0x000000ff
        /*0558*/ 	.word	0x00005050
        /*055c*/ 	.short	0x0100
        /*055e*/ 	.byte	0x06
	.zero		1


	//   ....[11]....
        /*0560*/ 	.word	0x00000d50
        /*0564*/ 	.word	0x000000ff
        /*0568*/ 	.word	0x00005058
        /*056c*/ 	.short	0x0100
        /*056e*/ 	.byte	0x06
	.zero		1


	//   ....[12]....
        /*0570*/ 	.word	0x00000f00
        /*0574*/ 	.word	0x000000ff
        /*0578*/ 	.word	0x00005060
        /*057c*/ 	.short	0x0100
        /*057e*/ 	.byte	0x06
	.zero		1


	//   ....[13]....
        /*0580*/ 	.word	0x00000f10
        /*0584*/ 	.word	0x000000ff
        /*0588*/ 	.word	0x00005068
        /*058c*/ 	.short	0x0100
        /*058e*/ 	.byte	0x06
	.zero		1


	//   ....[14]....
        /*0590*/ 	.word	0x000010f0
        /*0594*/ 	.word	0x000000ff
        /*0598*/ 	.word	0x00005070
        /*059c*/ 	.short	0x0100
        /*059e*/ 	.byte	0x05
	.zero		1


	//   ....[15]....
        /*05a0*/ 	.word	0x00001100
        /*05a4*/ 	.word	0x000000ff
        /*05a8*/ 	.word	0x00005078
        /*05ac*/ 	.short	0x0100
        /*05ae*/ 	.byte	0x05
	.zero		1


	//   ....[16]....
        /*05b0*/ 	.word	0x00001300
        /*05b4*/ 	.word	0x000000ff
        /*05b8*/ 	.word	0x00005080
        /*05bc*/ 	.short	0x0100
        /*05be*/ 	.byte	0x05
	.zero		1


	//   ....[17]....
        /*05c0*/ 	.word	0x00001310
        /*05c4*/ 	.word	0x000000ff
        /*05c8*/ 	.word	0x00005088
        /*05cc*/ 	.short	0x0100
        /*05ce*/ 	.byte	0x05
	.zero		1


	//   ....[18]....
        /*05d0*/ 	.word	0x00001440
        /*05d4*/ 	.word	0x000000ff
        /*05d8*/ 	.word	0x00005090
        /*05dc*/ 	.short	0x0100
        /*05de*/ 	.byte	0x08
	.zero		1


	//   ....[19]....
        /*05e0*/ 	.word	0x00001450
        /*05e4*/ 	.word	0x000000ff
        /*05e8*/ 	.word	0x000050a0
        /*05ec*/ 	.short	0x0100
        /*05ee*/ 	.byte	0x08
	.zero		1


	//   ....[20]....
        /*05f0*/ 	.word	0x00001460
        /*05f4*/ 	.word	0x000000ff
        /*05f8*/ 	.word	0x00005098
        /*05fc*/ 	.short	0x0100
        /*05fe*/ 	.byte	0x08
	.zero		1


	//   ....[21]....
        /*0600*/ 	.word	0x00001470
        /*0604*/ 	.word	0x000000ff
        /*0608*/ 	.word	0x000050a8
        /*060c*/ 	.short	0x0100
        /*060e*/ 	.byte	0x08
	.zero		1


	//   ....[22]....
        /*0610*/ 	.word	0x000015a0
        /*0614*/ 	.word	0x000000ff
        /*0618*/ 	.word	0x000050b0
        /*061c*/ 	.short	0x0100
        /*061e*/ 	.byte	0x08
	.zero		1


	//   ....[23]....
        /*0620*/ 	.word	0x000015b0
        /*0624*/ 	.word	0x000000ff
        /*0628*/ 	.word	0x000050c0
        /*062c*/ 	.short	0x0100
        /*062e*/ 	.byte	0x08
	.zero		1


	//   ....[24]....
        /*0630*/ 	.word	0x000015c0
        /*0634*/ 	.word	0x000000ff
        /*0638*/ 	.word	0x000050b8
        /*063c*/ 	.short	0x0100
        /*063e*/ 	.byte	0x08
	.zero		1


	//   ....[25]....
        /*0640*/ 	.word	0x000015d0
        /*0644*/ 	.word	0x000000ff
        /*0648*/ 	.word	0x000050c8
        /*064c*/ 	.short	0x0100
        /*064e*/ 	.byte	0x08
	.zero		1


	//   ....[26]....
        /*0650*/ 	.word	0x000016c0
        /*0654*/ 	.word	0x000000ff
        /*0658*/ 	.word	0x000050d0
        /*065c*/ 	.short	0x0100
        /*065e*/ 	.byte	0x05
	.zero		1


	//   ....[27]....
        /*0660*/ 	.word	0x000016d0
        /*0664*/ 	.word	0x000000ff
        /*0668*/ 	.word	0x000050d8
        /*066c*/ 	.short	0x0100
        /*066e*/ 	.byte	0x05
	.zero		1


	//   ....[28]....
        /*0670*/ 	.word	0x00001b30
        /*0674*/ 	.word	0x000000ff
        /*0678*/ 	.word	0x00005000
        /*067c*/ 	.short	0x010a
        /*067e*/ 	.byte	0x04
	.zero		1


	//   ....[29]....
        /*0680*/ 	.word	0x00001b70
        /*0684*/ 	.word	0x000000ff
        /*0688*/ 	.word	0x00005020
        /*068c*/ 	.short	0x010a
        /*068e*/ 	.byte	0x04
	.zero		1


	//   ....[30]....
        /*0690*/ 	.word	0x00001c00
        /*0694*/ 	.word	0x000000ff
        /*0698*/ 	.word	0x00005058
        /*069c*/ 	.short	0x010a
        /*069e*/ 	.byte	0x04
	.zero		1


	//   ....[31]....
        /*06a0*/ 	.word	0x00001cf0
        /*06a4*/ 	.word	0x000000ff
        /*06a8*/ 	.word	0x00005008
        /*06ac*/ 	.short	0x010a
        /*06ae*/ 	.byte	0x04
	.zero		1


	//   ....[32]....
        /*06b0*/ 	.word	0x00001d50
        /*06b4*/ 	.word	0x000000ff
        /*06b8*/ 	.word	0x00005068
        /*06bc*/ 	.short	0x010a
        /*06be*/ 	.byte	0x04
	.zero		1


	//   ....[33]....
        /*06c0*/ 	.word	0x00001e90
        /*06c4*/ 	.word	0x000000ff
        /*06c8*/ 	.word	0x00005028
        /*06cc*/ 	.short	0x010a
        /*06ce*/ 	.byte	0x04
	.zero		1


	//   ....[34]....
        /*06d0*/ 	.word	0x00001ed0
        /*06d4*/ 	.word	0x000000ff
        /*06d8*/ 	.word	0x000050a0
        /*06dc*/ 	.short	0x010a
        /*06de*/ 	.byte	0x04
	.zero		1


	//   ....[35]....
        /*06e0*/ 	.word	0x00001f10
        /*06e4*/ 	.word	0x000000ff
        /*06e8*/ 	.word	0x00005058
        /*06ec*/ 	.short	0x010a
        /*06ee*/ 	.byte	0x04
	.zero		1


	//   ....[36]....
        /*06f0*/ 	.word	0x00002520
        /*06f4*/ 	.word	0x000000ff
        /*06f8*/ 	.word	0x00005020
        /*06fc*/ 	.short	0x010a
        /*06fe*/ 	.byte	0x0b
	.zero		1


	//   ....[37]....
        /*0700*/ 	.word	0x00002690
        /*0704*/ 	.word	0x000000ff
        /*0708*/ 	.word	0x000050a8
        /*070c*/ 	.short	0x010a
        /*070e*/ 	.byte	0x04
	.zero		1


	//   ....[38]....
        /*0710*/ 	.word	0x00002700
        /*0714*/ 	.word	0x000000ff
        /*0718*/ 	.word	0x00005068
        /*071c*/ 	.short	0x010a
        /*071e*/ 	.byte	0x04
	.zero		1


	//   ....[39]....
        /*0720*/ 	.word	0x00002d70
        /*0724*/ 	.word	0x000000ff
        /*0728*/ 	.word	0x00005020
        /*072c*/ 	.short	0x010a
        /*072e*/ 	.byte	0x08
	.zero		1


	//   ....[40]....
        /*0730*/ 	.word	0x00002dc0
        /*0734*/ 	.word	0x000000ff
        /*0738*/ 	.word	0x000050a0
        /*073c*/ 	.short	0x010a
        /*073e*/ 	.byte	0x04
	.zero		1


	//   ....[41]....
        /*0740*/ 	.word	0x00002e30
        /*0744*/ 	.word	0x000000ff
        /*0748*/ 	.word	0x00005058
        /*074c*/ 	.short	0x010a
        /*074e*/ 	.byte	0x04
	.zero		1


	//   ....[42]....
        /*0750*/ 	.word	0x00003460
        /*0754*/ 	.word	0x000000ff
        /*0758*/ 	.word	0x000050a8
        /*075c*/ 	.short	0x010a
        /*075e*/ 	.byte	0x04
	.zero		1


	//   ....[43]....
        /*0760*/ 	.word	0x000034d0
        /*0764*/ 	.word	0x000000ff
        /*0768*/ 	.word	0x00005068
        /*076c*/ 	.short	0x010a
        /*076e*/ 	.byte	0x04
	.zero		1


	//   ....[44]....
        /*0770*/ 	.word	0x00003ba0
        /*0774*/ 	.word	0x00000012
        /*0778*/ 	.word	0x000050c0
        /*077c*/ 	.short	0x010a
        /*077e*/ 	.byte	0xff
	.zero		1


	//   ....[45]....
        /*0780*/ 	.word	0x00006550
        /*0784*/ 	.word	0x00000012
        /*0788*/ 	.word	0x000050b0
        /*078c*/ 	.short	0x0101
        /*078e*/ 	.byte	0xff
	.zero		1


	//   ....[46]....
        /*0790*/ 	.word	0x00006880
        /*0794*/ 	.word	0x00000012
        /*0798*/ 	.word	0x000050c8
        /*079c*/ 	.short	0x010a
        /*079e*/ 	.byte	0xff
	.zero		1


	//   ....[47]....
        /*07a0*/ 	.word	0x00006b80
        /*07a4*/ 	.word	0x00000012
        /*07a8*/ 	.word	0x000050b8
        /*07ac*/ 	.short	0x0101
        /*07ae*/ 	.byte	0xff
	.zero		1


	//   ....[48]....
        /*07b0*/ 	.word	0x00006c60
        /*07b4*/ 	.word	0x00000013
        /*07b8*/ 	.word	0x00005070
        /*07bc*/ 	.short	0x010a
        /*07be*/ 	.byte	0xff
	.zero		1


	//   ....[49]....
        /*07c0*/ 	.word	0x00006ce0
        /*07c4*/ 	.word	0x00000000
        /*07c8*/ 	.word	0x00000000
        /*07cc*/ 	.short	0x0101
        /*07ce*/ 	.byte	0xff
	.zero		1


	//   ....[50]....
        /*07d0*/ 	.word	0x00006d10
        /*07d4*/ 	.word	0x00000013
        /*07d8*/ 	.word	0x00005080
        /*07dc*/ 	.short	0x010a
        /*07de*/ 	.byte	0xff
	.zero		1


	//   ....[51]....
        /*07e0*/ 	.word	0x00006ee0
        /*07e4*/ 	.word	0x00000013
        /*07e8*/ 	.word	0x00005070
        /*07ec*/ 	.short	0x010a
        /*07ee*/ 	.byte	0xff
	.zero		1


	//   ....[52]....
        /*07f0*/ 	.word	0x00007030
        /*07f4*/ 	.word	0x00000013
        /*07f8*/ 	.word	0x00005090
        /*07fc*/ 	.short	0x010a
        /*07fe*/ 	.byte	0xff
	.zero		1


	//   ....[53]....
        /*0800*/ 	.word	0x00007410
        /*0804*/ 	.word	0x00000000
        /*0808*/ 	.word	0x00000000
        /*080c*/ 	.short	0x0101
        /*080e*/ 	.byte	0xff
	.zero		1


	//   ....[54]....
        /*0810*/ 	.word	0x00007490
        /*0814*/ 	.word	0x00000000
        /*0818*/ 	.word	0x00000000
        /*081c*/ 	.short	0x0101
        /*081e*/ 	.byte	0xff
	.zero		1


	//   ....[55]....
        /*0820*/ 	.word	0x000074e0
        /*0824*/ 	.word	0x00000013
        /*0828*/ 	.word	0x00005080
        /*082c*/ 	.short	0x010a
        /*082e*/ 	.byte	0xff
	.zero		1


	//   ....[56]....
        /*0830*/ 	.word	0x00007750
        /*0834*/ 	.word	0x00000013
        /*0838*/ 	.word	0x00005098
        /*083c*/ 	.short	0x010a
        /*083e*/ 	.byte	0xff
	.zero		1


	//   ....[57]....
        /*0840*/ 	.word	0x00007b10
        /*0844*/ 	.word	0x00000000
        /*0848*/ 	.word	0x00000000
        /*084c*/ 	.short	0x0101
        /*084e*/ 	.byte	0xff
	.zero		1


	//   ....[58]....
        /*0850*/ 	.word	0x00007bb0
        /*0854*/ 	.word	0x00000002
        /*0858*/ 	.word	0x00000000
        /*085c*/ 	.short	0x0101
        /*085e*/ 	.byte	0xff
	.zero		1


	//   ....[59]....
        /*0860*/ 	.word	0x00007c60
        /*0864*/ 	.word	0x00000002
        /*0868*/ 	.word	0x00000000
        /*086c*/ 	.short	0x0101
        /*086e*/ 	.byte	0xff
	.zero		1


	//   ....[60]....
        /*0870*/ 	.word	0x00007ca0
        /*0874*/ 	.word	0x0000001a
        /*0878*/ 	.word	0x00005070
        /*087c*/ 	.short	0x010a
        /*087e*/ 	.byte	0xff
	.zero		1


	//   ....[61]....
        /*0880*/ 	.word	0x00007d10
        /*0884*/ 	.word	0x00000000
        /*0888*/ 	.word	0x00000000
        /*088c*/ 	.short	0x0101
        /*088e*/ 	.byte	0xff
	.zero		1


	//   ....[62]....
        /*0890*/ 	.word	0x00007d60
        /*0894*/ 	.word	0x0000001a
        /*0898*/ 	.word	0x00005090
        /*089c*/ 	.short	0x010a
        /*089e*/ 	.byte	0xff
	.zero		1


	//   ....[63]....
        /*08a0*/ 	.word	0x00007e00
        /*08a4*/ 	.word	0x0000001a
        /*08a8*/ 	.word	0x000050c0
        /*08ac*/ 	.short	0x010a
        /*08ae*/ 	.byte	0xff
	.zero		1


	//   ....[64]....
        /*08b0*/ 	.word	0x000087a0
        /*08b4*/ 	.word	0x00000000
        /*08b8*/ 	.word	0x00000000
        /*08bc*/ 	.short	0x0101
        /*08be*/ 	.byte	0xff
	.zero		1


	//   ....[65]....
        /*08c0*/ 	.word	0x000087d0
        /*08c4*/ 	.word	0x0000001a
        /*08c8*/ 	.word	0x000050b0
        /*08cc*/ 	.short	0x0101
        /*08ce*/ 	.byte	0xff
	.zero		1


	//   ....[66]....
        /*08d0*/ 	.word	0x00008830
        /*08d4*/ 	.word	0x0000001a
        /*08d8*/ 	.word	0x00005080
        /*08dc*/ 	.short	0x010a
        /*08de*/ 	.byte	0xff
	.zero		1


	//   ....[67]....
        /*08e0*/ 	.word	0x000089f0
        /*08e4*/ 	.word	0x00000023
        /*08e8*/ 	.word	0x00000000
        /*08ec*/ 	.short	0x0101
        /*08ee*/ 	.byte	0xff
	.zero		1


	//   ....[68]....
        /*08f0*/ 	.word	0x00008a30
        /*08f4*/ 	.word	0x0000001a
        /*08f8*/ 	.word	0x00005098
        /*08fc*/ 	.short	0x010a
        /*08fe*/ 	.byte	0xff
	.zero		1


	//   ....[69]....
        /*0900*/ 	.word	0x00008ac0
        /*0904*/ 	.word	0x0000001a
        /*0908*/ 	.word	0x000050c8
        /*090c*/ 	.short	0x010a
        /*090e*/ 	.byte	0xff
	.zero		1


	//   ....[70]....
        /*0910*/ 	.word	0x000093d0
        /*0914*/ 	.word	0x00000003
        /*0918*/ 	.word	0x00000000
        /*091c*/ 	.short	0x0101
        /*091e*/ 	.byte	0xff
	.zero		1


	//   ....[71]....
        /*0920*/ 	.word	0x00009400
        /*0924*/ 	.word	0x0000001a
        /*0928*/ 	.word	0x000050b8
        /*092c*/ 	.short	0x0101
        /*092e*/ 	.byte	0xff
	.zero		1


	//   ....[72]....
        /*0930*/ 	.word	0x00009610
        /*0934*/ 	.word	0x000000ff
        /*0938*/ 	.word	0x00000000
        /*093c*/ 	.short	0x010a
        /*093e*/ 	.byte	0x04
	.zero		1


	//   ....[73]....
        /*0940*/ 	.word	0x00009920
        /*0944*/ 	.word	0x000000ff
        /*0948*/ 	.word	0x00000000
        /*094c*/ 	.short	0x010a
        /*094e*/ 	.byte	0x05
	.zero		1


	//   ....[74]....
        /*0950*/ 	.word	0x0000a590
        /*0954*/ 	.word	0x000000ff
        /*0958*/ 	.word	0x00000000
        /*095c*/ 	.short	0x0101
        /*095e*/ 	.byte	0x06
	.zero		1


	//   ....[75]....
        /*0960*/ 	.word	0x0000a600
        /*0964*/ 	.word	0x000000ff
        /*0968*/ 	.word	0x00000000
        /*096c*/ 	.short	0x010a
        /*096e*/ 	.byte	0x04
	.zero		1


	//   ....[76]....
        /*0970*/ 	.word	0x0000a960
        /*0974*/ 	.word	0x000000ff
        /*0978*/ 	.word	0x00000000
        /*097c*/ 	.short	0x0101
        /*097e*/ 	.byte	0x05
	.zero		1


	//   ....[77]....
        /*0980*/ 	.word	0x0000d3a0
        /*0984*/ 	.word	0x000000ff
        /*0988*/ 	.word	0x00000000
        /*098c*/ 	.short	0x0101
        /*098e*/ 	.byte	0x06
	.zero		1


	//   ....[78]....
        /*0990*/ 	.word	0x0000d500
        /*0994*/ 	.word	0x000000ff
        /*0998*/ 	.word	0x00000000
        /*099c*/ 	.short	0x010a
        /*099e*/ 	.byte	0x06
	.zero		1


	//   ....[79]....
        /*09a0*/ 	.word	0x0000db60
        /*09a4*/ 	.word	0x000000ff
        /*09a8*/ 	.word	0x00000000
        /*09ac*/ 	.short	0x010a
        /*09ae*/ 	.byte	0x06
	.zero		1


	//   ....[80]....
        /*09b0*/ 	.word	0x0000df00
        /*09b4*/ 	.word	0x000000ff
        /*09b8*/ 	.word	0x00000000
        /*09bc*/ 	.short	0x010a
        /*09be*/ 	.byte	0x04
	.zero		1


	//   ....[81]....
        /*09c0*/ 	.word	0x00010340
        /*09c4*/ 	.word	0x000000ff
        /*09c8*/ 	.word	0x00000000
        /*09cc*/ 	.short	0x0101
        /*09ce*/ 	.byte	0x04
	.zero		1


	//   ....[82]....
        /*09d0*/ 	.word	0x00010360
        /*09d4*/ 	.word	0x00000003
        /*09d8*/ 	.word	0x00000000
        /*09dc*/ 	.short	0x010a
        /*09de*/ 	.byte	0x2a
	.zero		1


	//   ....[83]....
        /*09e0*/ 	.word	0x00012a80
        /*09e4*/ 	.word	0x00000000
        /*09e8*/ 	.word	0x00000000
        /*09ec*/ 	.short	0x0101
        /*09ee*/ 	.byte	0x05
	.zero		1


	//   ....[84]....
        /*09f0*/ 	.word	0x000131d0
        /*09f4*/ 	.word	0x000000ff
        /*09f8*/ 	.word	0x00000000
        /*09fc*/ 	.short	0x0101
        /*09fe*/ 	.byte	0x05
	.zero		1


	//   ....[85]....
        /*0a00*/ 	.word	0x00013340
        /*0a04*/ 	.word	0x000000ff
        /*0a08*/ 	.word	0x00000000
        /*0a0c*/ 	.short	0x010a
        /*0a0e*/ 	.byte	0x05
	.zero		1


	//   ....[86]....
        /*0a10*/ 	.word	0x00013970
        /*0a14*/ 	.word	0x000000ff
        /*0a18*/ 	.word	0x00000000
        /*0a1c*/ 	.short	0x010a
        /*0a1e*/ 	.byte	0x05
	.zero		1


	//   ....[87]....
        /*0a20*/ 	.word	0x00013bc0
        /*0a24*/ 	.word	0x000000ff
        /*0a28*/ 	.word	0x00000000
        /*0a2c*/ 	.short	0x0101
        /*0a2e*/ 	.byte	0x04
	.zero		1


	//   ....[88]....
        /*0a30*/ 	.word	0x00013c50
        /*0a34*/ 	.word	0x000000ff
        /*0a38*/ 	.word	0x00000000
        /*0a3c*/ 	.short	0x010a
        /*0a3e*/ 	.byte	0x04
	.zero		1


	//   ....[89]....
        /*0a40*/ 	.word	0x00013d10
        /*0a44*/ 	.word	0x000000ff
        /*0a48*/ 	.word	0x00000000
        /*0a4c*/ 	.short	0x0101
        /*0a4e*/ 	.byte	0x04
	.zero		1


	//   ....[90]....
        /*0a50*/ 	.word	0x00014080
        /*0a54*/ 	.word	0x000000ff
        /*0a58*/ 	.word	0x00005010
        /*0a5c*/ 	.short	0x010a
        /*0a5e*/ 	.byte	0x08
	.zero		1


	//   ....[91]....
        /*0a60*/ 	.word	0x00014220
        /*0a64*/ 	.word	0x000000ff
        /*0a68*/ 	.word	0x00005038
        /*0a6c*/ 	.short	0x010a
        /*0a6e*/ 	.byte	0x08
	.zero		1


	//   ....[92]....
        /*0a70*/ 	.word	0x000143e0
        /*0a74*/ 	.word	0x000000ff
        /*0a78*/ 	.word	0x00005018
        /*0a7c*/ 	.short	0x010a
        /*0a7e*/ 	.byte	0x08
	.zero		1


	//   ....[93]....
        /*0a80*/ 	.word	0x00014590
        /*0a84*/ 	.word	0x000000ff
        /*0a88*/ 	.word	0x00005040
        /*0a8c*/ 	.short	0x010a
        /*0a8e*/ 	.byte	0x08
	.zero		1


	//   ....[94]....
        /*0a90*/ 	.word	0x000148e0
        /*0a94*/ 	.word	0x000000ff
        /*0a98*/ 	.word	0x00005038
        /*0a9c*/ 	.short	0x010a
        /*0a9e*/ 	.byte	0x21
	.zero		1


	//   ....[95]....
        /*0aa0*/ 	.word	0x00014ab0
        /*0aa4*/ 	.word	0x000000ff
        /*0aa8*/ 	.word	0x00005038
        /*0aac*/ 	.short	0x010a
        /*0aae*/ 	.byte	0x11
	.zero		1


	//   ....[96]....
        /*0ab0*/ 	.word	0x00014ca0
        /*0ab4*/ 	.word	0x000000ff
        /*0ab8*/ 	.word	0x00005038
        /*0abc*/ 	.short	0x010a
        /*0abe*/ 	.byte	0x19
	.zero		1


	//   ....[97]....
        /*0ac0*/ 	.word	0x00014e80
        /*0ac4*/ 	.word	0x000000ff
        /*0ac8*/ 	.word	0x00005038
        /*0acc*/ 	.short	0x010a
        /*0ace*/ 	.byte	0x11
	.zero		1


	//   ....[98]....
        /*0ad0*/ 	.word	0x00015070
        /*0ad4*/ 	.word	0x000000ff
        /*0ad8*/ 	.word	0x00005038
        /*0adc*/ 	.short	0x010a
        /*0ade*/ 	.byte	0x11
	.zero		1


	//   ....[99]....
        /*0ae0*/ 	.word	0x00015260
        /*0ae4*/ 	.word	0x000000ff
        /*0ae8*/ 	.word	0x00005038
        /*0aec*/ 	.short	0x010a
        /*0aee*/ 	.byte	0x11
	.zero		1


	//   ....[100]....
        /*0af0*/ 	.word	0x00015450
        /*0af4*/ 	.word	0x000000ff
        /*0af8*/ 	.word	0x00005038
        /*0afc*/ 	.short	0x010a
        /*0afe*/ 	.byte	0x11
	.zero		1


	//   ....[101]....
        /*0b00*/ 	.word	0x00015640
        /*0b04*/ 	.word	0x000000ff
        /*0b08*/ 	.word	0x00005038
        /*0b0c*/ 	.short	0x010a
        /*0b0e*/ 	.byte	0x11
	.zero		1


	//   ....[102]....
        /*0b10*/ 	.word	0x000158d0
        /*0b14*/ 	.word	0x000000ff
        /*0b18*/ 	.word	0x00005038
        /*0b1c*/ 	.short	0x010a
        /*0b1e*/ 	.byte	0x19
	.zero		1


	//   ....[103]....
        /*0b20*/ 	.word	0x00015ab0
        /*0b24*/ 	.word	0x000000ff
        /*0b28*/ 	.word	0x00005038
        /*0b2c*/ 	.short	0x010a
        /*0b2e*/ 	.byte	0x11
	.zero		1


	//   ....[104]....
        /*0b30*/ 	.word	0x00015f10
        /*0b34*/ 	.word	0x000000ff
        /*0b38*/ 	.word	0x000050b0
        /*0b3c*/ 	.short	0x010a
        /*0b3e*/ 	.byte	0x10
	.zero		1


	//   ....[105]....
        /*0b40*/ 	.word	0x00015fb0
        /*0b44*/ 	.word	0x000000ff
        /*0b48*/ 	.word	0x000050b8
        /*0b4c*/ 	.short	0x010a
        /*0b4e*/ 	.byte	0x10
	.zero		1


	//   ....[106]....
        /*0b50*/ 	.word	0x000160d0
        /*0b54*/ 	.word	0x000000ff
        /*0b58*/ 	.word	0x00000000
        /*0b5c*/ 	.short	0x0101
        /*0b5e*/ 	.byte	0x05
	.zero		1


	//   ....[107]....
        /*0b60*/ 	.word	0x00016150
        /*0b64*/ 	.word	0x000000ff
        /*0b68*/ 	.word	0x00000000
        /*0b6c*/ 	.short	0x0101
        /*0b6e*/ 	.byte	0x05
	.zero		1


	//   ....[108]....
        /*0b70*/ 	.word	0x000163e0
        /*0b74*/ 	.word	0x00000000
        /*0b78*/ 	.word	0x00005000
        /*0b7c*/ 	.short	0x010a
        /*0b7e*/ 	.byte	0xff
	.zero		1


	//   ....[109]....
        /*0b80*/ 	.word	0x00016440
        /*0b84*/ 	.word	0x00000000
        /*0b88*/ 	.word	0x00005020
        /*0b8c*/ 	.short	0x010a
        /*0b8e*/ 	.byte	0xff
	.zero		1


	//   ....[110]....
        /*0b90*/ 	.word	0x000164a0
        /*0b94*/ 	.word	0x00000002
        /*0b98*/ 	.word	0x00005058
        /*0b9c*/ 	.short	0x010a
        /*0b9e*/ 	.byte	0xff
	.zero		1


	//   ....[111]....
        /*0ba0*/ 	.word	0x00016500
        /*0ba4*/ 	.word	0x00000000
        /*0ba8*/ 	.word	0x00005008
        /*0bac*/ 	.short	0x010a
        /*0bae*/ 	.byte	0xff
	.zero		1


	//   ....[112]....
        /*0bb0*/ 	.word	0x00016560
        /*0bb4*/ 	.word	0x00000002
        /*0bb8*/ 	.word	0x00005068
        /*0bbc*/ 	.short	0x010a
        /*0bbe*/ 	.byte	0xff
	.zero		1


	//   ....[113]....
        /*0bc0*/ 	.word	0x000165c0
        /*0bc4*/ 	.word	0x00000000
        /*0bc8*/ 	.word	0x00005028
        /*0bcc*/ 	.short	0x010a
        /*0bce*/ 	.byte	0xff
	.zero		1


	//   ....[114]....
        /*0bd0*/ 	.word	0x00016620
        /*0bd4*/ 	.word	0x00000000
        /*0bd8*/ 	.word	0x000050a0
        /*0bdc*/ 	.short	0x010a
        /*0bde*/ 	.byte	0xff
	.zero		1


	//   ....[115]....
        /*0be0*/ 	.word	0x00016680
        /*0be4*/ 	.word	0x00000000
        /*0be8*/ 	.word	0x00005058
        /*0bec*/ 	.short	0x010a
        /*0bee*/ 	.byte	0xff
	.zero		1


	//   ....[116]....
        /*0bf0*/ 	.word	0x000166e0
        /*0bf4*/ 	.word	0x00000002
        /*0bf8*/ 	.word	0x00005020
        /*0bfc*/ 	.short	0x010a
        /*0bfe*/ 	.byte	0xff
	.zero		1


	//   ....[117]....
        /*0c00*/ 	.word	0x00016740
        /*0c04*/ 	.word	0x00000000
        /*0c08*/ 	.word	0x000050a8
        /*0c0c*/ 	.short	0x010a
        /*0c0e*/ 	.byte	0xff
	.zero		1


	//   ....[118]....
        /*0c10*/ 	.word	0x000167a0
        /*0c14*/ 	.word	0x00000000
        /*0c18*/ 	.word	0x00005068
        /*0c1c*/ 	.short	0x010a
        /*0c1e*/ 	.byte	0xff
	.zero		1


	//   ....[119]....
        /*0c20*/ 	.word	0x00016800
        /*0c24*/ 	.word	0x00000000
        /*0c28*/ 	.word	0x00005020
        /*0c2c*/ 	.short	0x010a
        /*0c2e*/ 	.byte	0xff
	.zero		1


	//   ....[120]....
        /*0c30*/ 	.word	0x00016860
        /*0c34*/ 	.word	0x00000000
        /*0c38*/ 	.word	0x000050a0
        /*0c3c*/ 	.short	0x010a
        /*0c3e*/ 	.byte	0xff
	.zero		1


	//   ....[121]....
        /*0c40*/ 	.word	0x000168c0
        /*0c44*/ 	.word	0x00000003
        /*0c48*/ 	.word	0x00005058
        /*0c4c*/ 	.short	0x010a
        /*0c4e*/ 	.byte	0xff
	.zero		1


	//   ....[122]....
        /*0c50*/ 	.word	0x00016920
        /*0c54*/ 	.word	0x00000000
        /*0c58*/ 	.word	0x000050a8
        /*0c5c*/ 	.short	0x010a
        /*0c5e*/ 	.byte	0xff
	.zero		1


	//   ....[123]....
        /*0c60*/ 	.word	0x00016980
        /*0c64*/ 	.word	0x00000000
        /*0c68*/ 	.word	0x00005068
        /*0c6c*/ 	.short	0x010a
        /*0c6e*/ 	.byte	0xff
	.zero		1


	//   ....[124]....
        /*0c70*/ 	.word	0x000169d0
        /*0c74*/ 	.word	0x00000012
        /*0c78*/ 	.word	0x000050c0
        /*0c7c*/ 	.short	0x010a
        /*0c7e*/ 	.byte	0xff
	.zero		1


	//   ....[125]....
        /*0c80*/ 	.word	0x00016a20
        /*0c84*/ 	.word	0x00000012
        /*0c88*/ 	.word	0x000050c8
        /*0c8c*/ 	.short	0x010a
        /*0c8e*/ 	.byte	0xff
	.zero		1


	//   ....[126]....
        /*0c90*/ 	.word	0x00016a70
        /*0c94*/ 	.word	0x00000013
        /*0c98*/ 	.word	0x00005070
        /*0c9c*/ 	.short	0x010a
        /*0c9e*/ 	.byte	0xff
	.zero		1


	//   ....[127]....
        /*0ca0*/ 	.word	0x00016ac0
        /*0ca4*/ 	.word	0x00000013
        /*0ca8*/ 	.word	0x00005080
        /*0cac*/ 	.short	0x010a
        /*0cae*/ 	.byte	0xff
	.zero		1


	//   ....[128]....
        /*0cb0*/ 	.word	0x00016b10
        /*0cb4*/ 	.word	0x00000013
        /*0cb8*/ 	.word	0x00005070
        /*0cbc*/ 	.short	0x010a
        /*0cbe*/ 	.byte	0xff
	.zero		1


	//   ....[129]....
        /*0cc0*/ 	.word	0x00016b60
        /*0cc4*/ 	.word	0x00000013
        /*0cc8*/ 	.word	0x00005090
        /*0ccc*/ 	.short	0x010a
        /*0cce*/ 	.byte	0xff
	.zero		1


	//   ....[130]....
        /*0cd0*/ 	.word	0x00016bb0
        /*0cd4*/ 	.word	0x00000013
        /*0cd8*/ 	.word	0x00005080
        /*0cdc*/ 	.short	0x010a
        /*0cde*/ 	.byte	0xff
	.zero		1


	//   ....[131]....
        /*0ce0*/ 	.word	0x00016c00
        /*0ce4*/ 	.word	0x00000013
        /*0ce8*/ 	.word	0x00005098
        /*0cec*/ 	.short	0x010a
        /*0cee*/ 	.byte	0xff
	.zero		1


	//   ....[132]....
        /*0cf0*/ 	.word	0x00016c50
        /*0cf4*/ 	.word	0x0000001a
        /*0cf8*/ 	.word	0x00005070
        /*0cfc*/ 	.short	0x010a
        /*0cfe*/ 	.byte	0xff
	.zero		1


	//   ....[133]....
        /*0d00*/ 	.word	0x00016ca0
        /*0d04*/ 	.word	0x0000001a
        /*0d08*/ 	.word	0x00005090
        /*0d0c*/ 	.short	0x010a
        /*0d0e*/ 	.byte	0xff
	.zero		1


	//   ....[134]....
        /*0d10*/ 	.word	0x00016cf0
        /*0d14*/ 	.word	0x0000001a
        /*0d18*/ 	.word	0x000050c0
        /*0d1c*/ 	.short	0x010a
        /*0d1e*/ 	.byte	0xff
	.zero		1


	//   ....[135]....
        /*0d20*/ 	.word	0x00016d40
        /*0d24*/ 	.word	0x0000001a
        /*0d28*/ 	.word	0x00005080
        /*0d2c*/ 	.short	0x010a
        /*0d2e*/ 	.byte	0xff
	.zero		1


	//   ....[136]....
        /*0d30*/ 	.word	0x00016d90
        /*0d34*/ 	.word	0x0000001a
        /*0d38*/ 	.word	0x00005098
        /*0d3c*/ 	.short	0x010a
        /*0d3e*/ 	.byte	0xff
	.zero		1


	//   ....[137]....
        /*0d40*/ 	.word	0x00016de0
        /*0d44*/ 	.word	0x0000001a
        /*0d48*/ 	.word	0x000050c8
        /*0d4c*/ 	.short	0x010a
        /*0d4e*/ 	.byte	0xff
	.zero		1


	//   ....[138]....
        /*0d50*/ 	.word	0x00016e40
        /*0d54*/ 	.word	0x00000000
        /*0d58*/ 	.word	0x00000000
        /*0d5c*/ 	.short	0x010a
        /*0d5e*/ 	.byte	0xff
	.zero		1


	//   ....[139]....
        /*0d60*/ 	.word	0x00016ea0
        /*0d64*/ 	.word	0x00000000
        /*0d68*/ 	.word	0x00000000
        /*0d6c*/ 	.short	0x010a
        /*0d6e*/ 	.byte	0xff
	.zero		1


	//   ....[140]....
        /*0d70*/ 	.word	0x00016f00
        /*0d74*/ 	.word	0x00000004
        /*0d78*/ 	.word	0x00000000
        /*0d7c*/ 	.short	0x010a
        /*0d7e*/ 	.byte	0xff
	.zero		1


	//   ....[141]....
        /*0d80*/ 	.word	0x00016f60
        /*0d84*/ 	.word	0x00000005
        /*0d88*/ 	.word	0x00000000
        /*0d8c*/ 	.short	0x010a
        /*0d8e*/ 	.byte	0xff
	.zero		1


	//   ....[142]....
        /*0d90*/ 	.word	0x00016fc0
        /*0d94*/ 	.word	0x00000003
        /*0d98*/ 	.word	0x00000000
        /*0d9c*/ 	.short	0x010a
        /*0d9e*/ 	.byte	0xff
	.zero		1


	//   ....[143]....
        /*0da0*/ 	.word	0x00017020
        /*0da4*/ 	.word	0x00000000
        /*0da8*/ 	.word	0x00000000
        /*0dac*/ 	.short	0x010a
        /*0dae*/ 	.byte	0xff
	.zero		1


	//   ....[144]....
        /*0db0*/ 	.word	0x00017080
        /*0db4*/ 	.word	0x00000003
        /*0db8*/ 	.word	0x00000000
        /*0dbc*/ 	.short	0x010a
        /*0dbe*/ 	.byte	0xff
	.zero		1


	//   ....[145]....
        /*0dc0*/ 	.word	0x000170e0
        /*0dc4*/ 	.word	0x00000003
        /*0dc8*/ 	.word	0x00000000
        /*0dcc*/ 	.short	0x010a
        /*0dce*/ 	.byte	0xff
	.zero		1


	//   ....[146]....
        /*0dd0*/ 	.word	0x00017140
        /*0dd4*/ 	.word	0x00000003
        /*0dd8*/ 	.word	0x00000000
        /*0ddc*/ 	.short	0x010a
        /*0dde*/ 	.byte	0xff
	.zero		1


	//   ....[147]....
        /*0de0*/ 	.word	0x000171a0
        /*0de4*/ 	.word	0x00000000
        /*0de8*/ 	.word	0x00000000
        /*0dec*/ 	.short	0x010a
        /*0dee*/ 	.byte	0xff
	.zero		1


	//   ....[148]....
        /*0df0*/ 	.word	0x00017200
        /*0df4*/ 	.word	0x00000000
        /*0df8*/ 	.word	0x00005010
        /*0dfc*/ 	.short	0x010a
        /*0dfe*/ 	.byte	0xff
	.zero		1


	//   ....[149]....
        /*0e00*/ 	.word	0x00017260
        /*0e04*/ 	.word	0x00000000
        /*0e08*/ 	.word	0x00005038
        /*0e0c*/ 	.short	0x010a
        /*0e0e*/ 	.byte	0xff
	.zero		1


	//   ....[150]....
        /*0e10*/ 	.word	0x000172c0
        /*0e14*/ 	.word	0x00000000
        /*0e18*/ 	.word	0x00005018
        /*0e1c*/ 	.short	0x010a
        /*0e1e*/ 	.byte	0xff
	.zero		1


	//   ....[151]....
        /*0e20*/ 	.word	0x00017320
        /*0e24*/ 	.word	0x00000000
        /*0e28*/ 	.word	0x00005040
        /*0e2c*/ 	.short	0x010a
        /*0e2e*/ 	.byte	0xff
	.zero		1


	//   ....[152]....
        /*0e30*/ 	.word	0x00017380
        /*0e34*/ 	.word	0x00000000
        /*0e38*/ 	.word	0x00005038
        /*0e3c*/ 	.short	0x010a
        /*0e3e*/ 	.byte	0xff
	.zero		1


	//   ....[153]....
        /*0e40*/ 	.word	0x000173e0
        /*0e44*/ 	.word	0x00000000
        /*0e48*/ 	.word	0x00005038
        /*0e4c*/ 	.short	0x010a
        /*0e4e*/ 	.byte	0xff
	.zero		1


	//   ....[154]....
        /*0e50*/ 	.word	0x00017440
        /*0e54*/ 	.word	0x00000000
        /*0e58*/ 	.word	0x00005038
        /*0e5c*/ 	.short	0x010a
        /*0e5e*/ 	.byte	0xff
	.zero		1


	//   ....[155]....
        /*0e60*/ 	.word	0x000174a0
        /*0e64*/ 	.word	0x00000000
        /*0e68*/ 	.word	0x00005038
        /*0e6c*/ 	.short	0x010a
        /*0e6e*/ 	.byte	0xff
	.zero		1


	//   ....[156]....
        /*0e70*/ 	.word	0x00017500
        /*0e74*/ 	.word	0x00000000
        /*0e78*/ 	.word	0x00005038
        /*0e7c*/ 	.short	0x010a
        /*0e7e*/ 	.byte	0xff
	.zero		1


	//   ....[157]....
        /*0e80*/ 	.word	0x00017560
        /*0e84*/ 	.word	0x00000000
        /*0e88*/ 	.word	0x00005038
        /*0e8c*/ 	.short	0x010a
        /*0e8e*/ 	.byte	0xff
	.zero		1


	//   ....[158]....
        /*0e90*/ 	.word	0x000175c0
        /*0e94*/ 	.word	0x00000000
        /*0e98*/ 	.word	0x00005038
        /*0e9c*/ 	.short	0x010a
        /*0e9e*/ 	.byte	0xff
	.zero		1


	//   ....[159]....
        /*0ea0*/ 	.word	0x00017620
        /*0ea4*/ 	.word	0x00000000
        /*0ea8*/ 	.word	0x00005038
        /*0eac*/ 	.short	0x010a
        /*0eae*/ 	.byte	0xff
	.zero		1


	//   ....[160]....
        /*0eb0*/ 	.word	0x00017680
        /*0eb4*/ 	.word	0x00000000
        /*0eb8*/ 	.word	0x00005038
        /*0ebc*/ 	.short	0x010a
        /*0ebe*/ 	.byte	0xff
	.zero		1


	//   ....[161]....
        /*0ec0*/ 	.word	0x000176e0
        /*0ec4*/ 	.word	0x00000000
        /*0ec8*/ 	.word	0x00005038
        /*0ecc*/ 	.short	0x010a
        /*0ece*/ 	.byte	0xff
	.zero		1


	//   ....[162]....
        /*0ed0*/ 	.word	0x00017740
        /*0ed4*/ 	.word	0x00000000
        /*0ed8*/ 	.word	0x000050b0
        /*0edc*/ 	.short	0x010a
        /*0ede*/ 	.byte	0xff
	.zero		1


	//   ....[163]....
        /*0ee0*/ 	.word	0x000177a0
        /*0ee4*/ 	.word	0x00000000
        /*0ee8*/ 	.word	0x000050b8
        /*0eec*/ 	.short	0x010a
        /*0eee*/ 	.byte	0xff
	.zero		1


	//----- nvinfo : EIATTR_NUM_MBARRIERS
	.align		4
.L_66:
        /*0ef0*/ 	.byte	0x03, 0x38
        /*0ef2*/ 	.short	0x001c


	//----- nvinfo : EIATTR_EXIT_INSTR_OFFSETS
	.align		4
        /*0ef4*/ 	.byte	0x04, 0x1c
        /*0ef6*/ 	.short	(.L_68 - .L_67)


	//   ....[0]....
.L_67:
        /*0ef8*/ 	.word	0x000017c0


	//   ....[1]....
        /*0efc*/ 	.word	0x00001a40


	//   ....[2]....
        /*0f00*/ 	.word	0x00003a10


	//   ....[3]....
        /*0f04*/ 	.word	0x00003a50


	//   ....[4]....
        /*0f08*/ 	.word	0x00003ac0


	//   ....[5]....
        /*0f0c*/ 	.word	0x00006b90


	//   ....[6]....
        /*0f10*/ 	.word	0x00009410


	//   ....[7]....
        /*0f14*/ 	.word	0x000094b0


	//   ....[8]....
        /*0f18*/ 	.word	0x00013d20


	//   ....[9]....
        /*0f1c*/ 	.word	0x00013db0


	//   ....[10]....
        /*0f20*/ 	.word	0x00013e50


	//   ....[11]....
        /*0f24*/ 	.word	0x00014700


	//   ....[12]....
        /*0f28*/ 	.word	0x00015850


	//   ....[13]....
        /*0f2c*/ 	.word	0x00015c90


	//   ....[14]....
        /*0f30*/ 	.word	0x00015d00


	//   ....[15]....
        /*0f34*/ 	.word	0x000163c0


	//----- nvinfo : EIATTR_INDIRECT_BRANCH_TARGETS
	.align		4
.L_68:
        /*0f38*/ 	.byte	0x04, 0x34
        /*0f3a*/ 	.short	(.L_70 - .L_69)


	//   ....[0]....
.L_69:
        /*0f3c*/ 	.word	.L_x_459@srel
        /*0f40*/ 	.short	0x0
        /*0f42*/ 	.short	0x0
        /*0f44*/ 	.word	0x3
        /*0f48*/ 	.word	.L_x_460@srel
        /*0f4c*/ 	.word	.L_x_461@srel
        /*0f50*/ 	.word	.L_x_462@srel


	//----- nvinfo : EIATTR_MAX_THREADS
	.align		4
.L_70:
        /*0f54*/ 	.byte	0x04, 0x05
        /*0f56*/ 	.short	(.L_72 - .L_71)
.L_71:
        /*0f58*/ 	.word	0x00000200
        /*0f5c*/ 	.word	0x00000001
        /*0f60*/ 	.word	0x00000001


	//----- nvinfo : EIATTR_CRS_STACK_SIZE
	.align		4
.L_72:
        /*0f64*/ 	.byte	0x04, 0x1e
        /*0f66*/ 	.short	(.L_74 - .L_73)
.L_73:
        /*0f68*/ 	.word	0x00000000


	//----- nvinfo : EIATTR_CBANK_PARAM_SIZE
	.align		4
.L_74:
        /*0f6c*/ 	.byte	0x03, 0x19
        /*0f6e*/ 	.short	0x0600


	//----- nvinfo : EIATTR_PARAM_CBANK
	.align		4
        /*0f70*/ 	.byte	0x04, 0x0a
        /*0f72*/ 	.short	(.L_76 - .L_75)
	.align		4
.L_75:
        /*0f74*/ 	.word	index@(.nv.constant0._ZN7cutlass13device_kernelINS_4fmha6kernel36Sm100FmhaFwdKernelTmaWarpspecializedIN4cute5tupleIJiiiNS5_IJNS5_IJiiEEEiEEEEEENS1_10collective38Sm100FmhaFwdMainloopTmaWarpspecializedINS_10bfloat16_tEffNS5_IJNS4_1CILi256EEENSC_ILi128EEENSC_ILi16EEEEEENS5_IJiNSC_ILi1EEES7_EEENS5_IJiSH_NS5_IJNS5_IJNSC_ILi0EEEiEEEiEEEEEESM_NS9_12ResidualMaskENS5_IJNSC_ILi2EEESH_SH_EEENSC_ILb0EEEEENS9_38Sm100FmhaFwdEpilogueTmaWarpspecializedINS_6half_tEfNS5_IJSE_SF_SE_EEESI_NS5_IJSH_S7_EEESQ_EENS2_23IndividualTileSchedulerENS2_41Sm100FmhaCtxKernelWarpspecializedScheduleEEEEEvNT_6ParamsE)
        /*0f78*/ 	.short	0x0380
        /*0f7a*/ 	.short	0x0600


	//----- nvinfo : EIATTR_SW_WAR
	.align		4
.L_76:
        /*0f7c*/ 	.byte	0x04, 0x36
        /*0f7e*/ 	.short	(.L_78 - .L_77)
.L_77:
        /*0f80*/ 	.word	0x00000008
.L_78:


//--------------------- .nv.callgraph             --------------------------
	.section	.nv.callgraph,"",@"SHT_CUDA_CALLGRAPH"
	.align	4
	.sectionentsize	8
	.align		4
        /*0000*/ 	.word	0x00000000
	.align		4
        /*0004*/ 	.word	0xffffffff
	.align		4
        /*0008*/ 	.word	index@(_ZN7cutlass13device_kernelINS_4fmha6kernel36Sm100FmhaFwdKernelTmaWarpspecializedIN4cute5tupleIJiiiNS5_IJNS5_IJiiEEEiEEEEEENS1_10collective38Sm100FmhaFwdMainloopTmaWarpspecializedINS_10bfloat16_tEffNS5_IJNS4_1CILi256EEENSC_ILi128EEENSC_ILi16EEEEEENS5_IJiNSC_ILi1EEES7_EEENS5_IJiSH_NS5_IJNS5_IJNSC_ILi0EEEiEEEiEEEEEESM_NS9_12ResidualMaskENS5_IJNSC_ILi2EEESH_SH_EEENSC_ILb0EEEEENS9_38Sm100FmhaFwdEpilogueTmaWarpspecializedINS_6half_tEfNS5_IJSE_SF_SE_EEESI_NS5_IJSH_S7_EEESQ_EENS2_23IndividualTileSchedulerENS2_41Sm100FmhaCtxKernelWarpspecializedScheduleEEEEEvNT_6ParamsE)
	.align		4
        /*000c*/ 	.word	index@(__assertfail)
	.align		4
        /*0010*/ 	.word	index@(_ZN7cutlass13device_kernelINS_4fmha6kernel36Sm100FmhaFwdKernelTmaWarpspecializedIN4cute5tupleIJiiiNS5_IJNS5_IJiiEEEiEEEEEENS1_10collective38Sm100FmhaFwdMainloopTmaWarpspecializedINS_10bfloat16_tEffNS5_IJNS4_1CILi256EEENSC_ILi128EEENSC_ILi16EEEEEENS5_IJiNSC_ILi1EEES7_EEENS5_IJiSH_NS5_IJNS5_IJNSC_ILi0EEEiEEEiEEEEEESM_NS9_12ResidualMaskENS5_IJNSC_ILi2EEESH_SH_EEENSC_ILb0EEEEENS9_38Sm100FmhaFwdEpilogueTmaWarpspecializedINS_6half_tEfNS5_IJSE_SF_SE_EEESI_NS5_IJSH_S7_EEESQ_EENS2_23IndividualTileSchedulerENS2_41Sm100FmhaCtxKernelWarpspecializedScheduleEEEEEvNT_6ParamsE)
	.align		4
        /*0014*/ 	.word	index@(vprintf)
	.align		4
        /*0018*/ 	.word	0x00000000
	.align		4
        /*001c*/ 	.word	0xfffffffe
	.align		4
        /*0020*/ 	.word	0x00000000
	.align		4
        /*0024*/ 	.word	0xfffffffd
	.align		4
        /*0028*/ 	.word	0x00000000
	.align		4
        /*002c*/ 	.word	0xfffffffc


//--------------------- .nv.constant4             --------------------------
	.section	.nv.constant4,"a",@progbits
	.align	8
	.align		8
.nv.constant4:
        /*0000*/ 	.dword	vprintf
	.align		8
        /*0008*/ 	.dword	__assertfail
	.align		8
        /*0010*/ 	.dword	__unnamed_1
	.align		8
        /*0018*/ 	.dword	__unnamed_2
	.align		8
        /*0020*/ 	.dword	__unnamed_3
	.align		8
        /*0028*/ 	.dword	__unnamed_4
	.align		8
        /*0030*/ 	.dword	__unnamed_5
	.align		8
        /*0038*/ 	.dword	__unnamed_6
	.align		8
        /*0040*/ 	.dword	__unnamed_7
	.align		8
        /*0048*/ 	.dword	_ZN39_INTERNAL_ced4d397_4_k_cu_cf3fd211_36574cuda3std3__45__cpo5beginE
	.align		8
        /*0050*/ 	.dword	_ZN39_INTERNAL_ced4d397_4_k_cu_cf3fd211_36574cuda3std3__45__cpo3endE
	.align		8
        /*0058*/ 	.dword	_ZN39_INTERNAL_ced4d397_4_k_cu_cf3fd211_36574cuda3std3__45__cpo6cbeginE
	.align		8
        /*0060*/ 	.dword	_ZN39_INTERNAL_ced4d397_4_k_cu_cf3fd211_36574cuda3std3__45__cpo4cendE
	.align		8
        /*0068*/ 	.dword	_ZN39_INTERNAL_ced4d397_4_k_cu_cf3fd211_36574cuda3std3__441_GLOBAL__N__ced4d397_4_k_cu_cf3fd211_36576ignoreE
	.align		8
        /*0070*/ 	.dword	_ZN39_INTERNAL_ced4d397_4_k_cu_cf3fd211_36574cuda3std3__419piecewise_constructE
	.align		8
        /*0078*/ 	.dword	_ZN39_INTERNAL_ced4d397_4_k_cu_cf3fd211_36574cuda3std3__48in_placeE
	.align		8
        /*0080*/ 	.dword	_ZN39_INTERNAL_ced4d397_4_k_cu_cf3fd211_36574cuda3std6ranges3__45__cpo4swapE
	.align		8
        /*0088*/ 	.dword	_ZN39_INTERNAL_ced4d397_4_k_cu_cf3fd211_36574cuda3std6ranges3__45__cpo9iter_moveE
	.align		8
        /*0090*/ 	.dword	_ZN39_INTERNAL_ced4d397_4_k_cu_cf3fd211_36574cute7productE
	.align		8
        /*0098*/ 	.dword	_ZN39_INTERNAL_ced4d397_4_k_cu_cf3fd211_36574cute1_E
	.align		8
        /*00a0*/ 	.dword	$str$22
	.align		8
        /*00a8*/ 	.dword	$str$23
	.align		8
        /*00b0*/ 	.dword	$str$26
	.align		8
        /*00b8*/ 	.dword	$str$27
	.align		8
        /*00c0*/ 	.dword	$str$28
	.align		8
        /*00c8*/ 	.dword	$str$29
	.align		8
        /*00d0*/ 	.dword	$str$30
	.align		8
        /*00d8*/ 	.dword	$str$31
	.align		8
        /*00e0*/ 	.dword	$str$32
	.align		8
        /*00e8*/ 	.dword	$str$33
	.align		8
        /*00f0*/ 	.dword	$str$34
	.align		8
        /*00f8*/ 	.dword	$str$35
	.align		8
        /*0100*/ 	.dword	$str$36
	.align		8
        /*0108*/ 	.dword	$str$37


//--------------------- .nv.constant2._ZN7cutlass13device_kernelINS_4fmha6kernel36Sm100FmhaFwdKernelTmaWarpspecializedIN4cute5tupleIJiiiNS5_IJNS5_IJiiEEEiEEEEEENS1_10collective38Sm100FmhaFwdMainloopTmaWarpspecializedINS_10bfloat16_tEffNS5_IJNS4_1CILi256EEENSC_ILi128EEENSC_ILi16EEEEEENS5_IJiNSC_ILi1EEES7_EEENS5_IJiSH_NS5_IJNS5_IJNSC_ILi0EEEiEEEiEEEEEESM_NS9_12ResidualMaskENS5_IJNSC_ILi2EEESH_SH_EEENSC_ILb0EEEEENS9_38Sm100FmhaFwdEpilogueTmaWarpspecializedINS_6half_tEfNS5_IJSE_SF_SE_EEESI_NS5_IJSH_S7_EEESQ_EENS2_23IndividualTileSchedulerENS2_41Sm100FmhaCtxKernelWarpspecializedScheduleEEEEEvNT_6ParamsE --------------------------
	.section	.nv.constant2._ZN7cutlass13device_kernelINS_4fmha6kernel36Sm100FmhaFwdKernelTmaWarpspecializedIN4cute5tupleIJiiiNS5_IJNS5_IJiiEEEiEEEEEENS1_10collective38Sm100FmhaFwdMainloopTmaWarpspecializedINS_10bfloat16_tEffNS5_IJNS4_1CILi256EEENSC_ILi128EEENSC_ILi16EEEEEENS5_IJiNSC_ILi1EEES7_EEENS5_IJiSH_NS5_IJNS5_IJNSC_ILi0EEEiEEEiEEEEEESM_NS9_12ResidualMaskENS5_IJNSC_ILi2EEESH_SH_EEENSC_ILb0EEEEENS9_38Sm100FmhaFwdEpilogueTmaWarpspecializedINS_6half_tEfNS5_IJSE_SF_SE_EEESI_NS5_IJSH_S7_EEESQ_EENS2_23IndividualTileSchedulerENS2_41Sm100FmhaCtxKernelWarpspecializedScheduleEEEEEvNT_6ParamsE,"a",@progbits
	.sectionflags	@""
	.align	4
.nv.constant2._ZN7cutlass13device_kernelINS_4fmha6kernel36Sm100FmhaFwdKernelTmaWarpspecializedIN4cute5tupleIJiiiNS5_IJNS5_IJiiEEEiEEEEEENS1_10collective38Sm100FmhaFwdMainloopTmaWarpspecializedINS_10bfloat16_tEffNS5_IJNS4_1CILi256EEENSC_ILi128EEENSC_ILi16EEEEEENS5_IJiNSC_ILi1EEES7_EEENS5_IJiSH_NS5_IJNS5_IJNSC_ILi0EEEiEEEiEEEEEESM_NS9_12ResidualMaskENS5_IJNSC_ILi2EEESH_SH_EEENSC_ILb0EEEEENS9_38Sm100FmhaFwdEpilogueTmaWarpspecializedINS_6half_tEfNS5_IJSE_SF_SE_EEESI_NS5_IJSH_S7_EEESQ_EENS2_23IndividualTileSchedulerENS2_41Sm100FmhaCtxKernelWarpspecializedScheduleEEEEEvNT_6ParamsE:
        /*0000*/ 	.byte	0xc0, 0x3d, 0x01, 0x00, 0xa0, 0x5c, 0x01, 0x00, 0x90, 0x3d, 0x01, 0x00


//--------------------- .text._ZN7cutlass13device_kernelINS_4fmha6kernel36Sm100FmhaFwdKernelTmaWarpspecializedIN4cute5tupleIJiiiNS5_IJNS5_IJiiEEEiEEEEEENS1_10collective38Sm100FmhaFwdMainloopTmaWarpspecializedINS_10bfloat16_tEffNS5_IJNS4_1CILi256EEENSC_ILi128EEENSC_ILi16EEEEEENS5_IJiNSC_ILi1EEES7_EEENS5_IJiSH_NS5_IJNS5_IJNSC_ILi0EEEiEEEiEEEEEESM_NS9_12ResidualMaskENS5_IJNSC_ILi2EEESH_SH_EEENSC_ILb0EEEEENS9_38Sm100FmhaFwdEpilogueTmaWarpspecializedINS_6half_tEfNS5_IJSE_SF_SE_EEESI_NS5_IJSH_S7_EEESQ_EENS2_23IndividualTileSchedulerENS2_41Sm100FmhaCtxKernelWarpspecializedScheduleEEEEEvNT_6ParamsE --------------------------
	.section	.text._ZN7cutlass13device_kernelINS_4fmha6kernel36Sm100FmhaFwdKernelTmaWarpspecializedIN4cute5tupleIJiiiNS5_IJNS5_IJiiEEEiEEEEEENS1_10collective38Sm100FmhaFwdMainloopTmaWarpspecializedINS_10bfloat16_tEffNS5_IJNS4_1CILi256EEENSC_ILi128EEENSC_ILi16EEEEEENS5_IJiNSC_ILi1EEES7_EEENS5_IJiSH_NS5_IJNS5_IJNSC_ILi0EEEiEEEiEEEEEESM_NS9_12ResidualMaskENS5_IJNSC_ILi2EEESH_SH_EEENSC_ILb0EEEEENS9_38Sm100FmhaFwdEpilogueTmaWarpspecializedINS_6half_tEfNS5_IJSE_SF_SE_EEESI_NS5_IJSH_S7_EEESQ_EENS2_23IndividualTileSchedulerENS2_41Sm100FmhaCtxKernelWarpspecializedScheduleEEEEEvNT_6ParamsE,"ax",@progbits
	.align	128
.text._ZN7cutlass13device_kernelINS_4fmha6kernel36Sm100FmhaFwdKernelTmaWarpspecializedIN4cute5tupleIJiiiNS5_IJNS5_IJiiEEEiEEEEEENS1_10collective38Sm100FmhaFwdMainloopTmaWarpspecializedINS_10bfloat16_tEffNS5_IJNS4_1CILi256EEENSC_ILi128EEENSC_ILi16EEEEEENS5_IJiNSC_ILi1EEES7_EEENS5_IJiSH_NS5_IJNS5_IJNSC_ILi0EEEiEEEiEEEEEESM_NS9_12ResidualMaskENS5_IJNSC_ILi2EEESH_SH_EEENSC_ILb0EEEEENS9_38Sm100FmhaFwdEpilogueTmaWarpspecializedINS_6half_tEfNS5_IJSE_SF_SE_EEESI_NS5_IJSH_S7_EEESQ_EENS2_23IndividualTileSchedulerENS2_41Sm100FmhaCtxKernelWarpspecializedScheduleEEEEEvNT_6ParamsE:
        .type           _ZN7cutlass13device_kernelINS_4fmha6kernel36Sm100FmhaFwdKernelTmaWarpspecializedIN4cute5tupleIJiiiNS5_IJNS5_IJiiEEEiEEEEEENS1_10collective38Sm100FmhaFwdMainloopTmaWarpspecializedINS_10bfloat16_tEffNS5_IJNS4_1CILi256EEENSC_ILi128EEENSC_ILi16EEEEEENS5_IJiNSC_ILi1EEES7_EEENS5_IJiSH_NS5_IJNS5_IJNSC_ILi0EEEiEEEiEEEEEESM_NS9_12ResidualMaskENS5_IJNSC_ILi2EEESH_SH_EEENSC_ILb0EEEEENS9_38Sm100FmhaFwdEpilogueTmaWarpspecializedINS_6half_tEfNS5_IJSE_SF_SE_EEESI_NS5_IJSH_S7_EEESQ_EENS2_23IndividualTileSchedulerENS2_41Sm100FmhaCtxKernelWarpspecializedScheduleEEEEEvNT_6ParamsE,@function
        .size           _ZN7cutlass13device_kernelINS_4fmha6kernel36Sm100FmhaFwdKernelTmaWarpspecializedIN4cute5tupleIJiiiNS5_IJNS5_IJiiEEEiEEEEEENS1_10collective38Sm100FmhaFwdMainloopTmaWarpspecializedINS_10bfloat16_tEffNS5_IJNS4_1CILi256EEENSC_ILi128EEENSC_ILi16EEEEEENS5_IJiNSC_ILi1EEES7_EEENS5_IJiSH_NS5_IJNS5_IJNSC_ILi0EEEiEEEiEEEEEESM_NS9_12ResidualMaskENS5_IJNSC_ILi2EEESH_SH_EEENSC_ILb0EEEEENS9_38Sm100FmhaFwdEpilogueTmaWarpspecializedINS_6half_tEfNS5_IJSE_SF_SE_EEESI_NS5_IJSH_S7_EEESQ_EENS2_23IndividualTileSchedulerENS2_41Sm100FmhaCtxKernelWarpspecializedScheduleEEEEEvNT_6ParamsE,(.L_x_463 - _ZN7cutlass13device_kernelINS_4fmha6kernel36Sm100FmhaFwdKernelTmaWarpspecializedIN4cute5tupleIJiiiNS5_IJNS5_IJiiEEEiEEEEEENS1_10collective38Sm100FmhaFwdMainloopTmaWarpspecializedINS_10bfloat16_tEffNS5_IJNS4_1CILi256EEENSC_ILi128EEENSC_ILi16EEEEEENS5_IJiNSC_ILi1EEES7_EEENS5_IJiSH_NS5_IJNS5_IJNSC_ILi0EEEiEEEiEEEEEESM_NS9_12ResidualMaskENS5_IJNSC_ILi2EEESH_SH_EEENSC_ILb0EEEEENS9_38Sm100FmhaFwdEpilogueTmaWarpspecializedINS_6half_tEfNS5_IJSE_SF_SE_EEESI_NS5_IJSH_S7_EEESQ_EENS2_23IndividualTileSchedulerENS2_41Sm100FmhaCtxKernelWarpspecializedScheduleEEEEEvNT_6ParamsE)
        .other          _ZN7cutlass13device_kernelINS_4fmha6kernel36Sm100FmhaFwdKernelTmaWarpspecializedIN4cute5tupleIJiiiNS5_IJNS5_IJiiEEEiEEEEEENS1_10collective38Sm100FmhaFwdMainloopTmaWarpspecializedINS_10bfloat16_tEffNS5_IJNS4_1CILi256EEENSC_ILi128EEENSC_ILi16EEEEEENS5_IJiNSC_ILi1EEES7_EEENS5_IJiSH_NS5_IJNS5_IJNSC_ILi0EEEiEEEiEEEEEESM_NS9_12ResidualMaskENS5_IJNSC_ILi2EEESH_SH_EEENSC_ILb0EEEEENS9_38Sm100FmhaFwdEpilogueTmaWarpspecializedINS_6half_tEfNS5_IJSE_SF_SE_EEESI_NS5_IJSH_S7_EEESQ_EENS2_23IndividualTileSchedulerENS2_41Sm100FmhaCtxKernelWarpspecializedScheduleEEEEEvNT_6ParamsE,@"STO_CUDA_ENTRY STV_DEFAULT"
_ZN7cutlass13device_kernelINS_4fmha6kernel36Sm100FmhaFwdKernelTmaWarpspecializedIN4cute5tupleIJiiiNS5_IJNS5_IJiiEEEiEEEEEENS1_10collective38Sm100FmhaFwdMainloopTmaWarpspecializedINS_10bfloat16_tEffNS5_IJNS4_1CILi256EEENSC_ILi128EEENSC_ILi16EEEEEENS5_IJiNSC_ILi1EEES7_EEENS5_IJiSH_NS5_IJNS5_IJNSC_ILi0EEEiEEEiEEEEEESM_NS9_12ResidualMaskENS5_IJNSC_ILi2EEESH_SH_EEENSC_ILb0EEEEENS9_38Sm100FmhaFwdEpilogueTmaWarpspecializedINS_6half_tEfNS5_IJSE_SF_SE_EEESI_NS5_IJSH_S7_EEESQ_EENS2_23IndividualTileSchedulerENS2_41Sm100FmhaCtxKernelWarpspecializedScheduleEEEEEvNT_6ParamsE:
[----:B------:R-:W1:Y:S02]  /*0000*/  LDC R1, c[0x0][0x37c] ;  /* 0x0000df00ff017b82 */ /* 0x000e640000000800 */
[----:B-1----:R-:W-:Y:S01]  /*0010*/  IADD3 R1, PT, PT, R1, -0x78, RZ ;  /* 0xffffff8801017810 */ /* 0x002fe20007ffe0ff */
[----:B------:R-:W1:Y:S01]  /*0020*/  S2R R16, SR_TID.X ;  /* 0x0000000000107919 */ /* 0x000e620000002100 */
[----:B------:R-:W2:Y:S01]  /*0030*/  LDCU UR5, c[0x0][0x2f8] ;  /* 0x00005f00ff0577ac */ /* 0x000ea20008000800 */
[----:B------:R-:W3:Y:S01]  /*0040*/  LDCU UR4, c[0x0][0x2fc] ;  /* 0x00005f80ff0477ac */ /* 0x000ee20008000800 */
[----:B------:R-:W-:Y:S02]  /*0050*/  UPLOP3.LUT UP2, UPT, UPT, UPT, UPT, 0x40, 0x4 ;  /* 0x000000000004789c */ /* 0x000fe40003f4e870 */
[----:B------:R-:W-:Y:S02]  /*0060*/  UPLOP3.LUT UP1, UPT, UPT, UPT, UPT, 0x80, 0x8 ;  /* 0x000000000008789c */ /* 0x000fe40003f2f070 */
[----:B------:R-:W-:-:S02]  /*0070*/  UP2UR UR38, UPR, URZ, 0x4 ;  /* 0x00000004ff267883 */ /* 0x000fc40008000000 */
[----:B------:R-:W-:Y:S02]  /*0080*/  UPLOP3.LUT UP2, UPT, UPT, UPT, UPT, 0x80, 0x8 ;  /* 0x000000000008789c */ /* 0x000fe40003f4f070 */
[----:B------:R-:W-:Y:S01]  /*0090*/  UPLOP3.LUT UP0, UPT, UPT, UPT, UPT, 0x40, 0x4 ;  /* 0x000000000004789c */ /* 0x000fe20003f0e870 */
[----:B--2---:R-:W-:Y:S01]  /*00a0*/  IADD3 R23, P0, PT, R1, UR5, RZ ;  /* 0x0000000501177c10 */ /* 0x004fe2000ff1e0ff */
[----:B------:R-:W-:Y:S02]  /*00b0*/  UPLOP3.LUT UP6, UPT, UPT, UPT, UPT, 0x40, 0x4 ;  /* 0x000000000004789c */ /* 0x000fe40003fce870 */
[----:B------:R-:W-:Y:S02]  /*00c0*/  UPLOP3.LUT UP5, UPT, UPT, UPT, UPT, 0x40, 0x4 ;  /* 0x000000000004789c */ /* 0x000fe40003fae870 */
[----:B------:R-:W-:Y:S01]  /*00d0*/  UPLOP3.LUT UP4, UPT, UPT, UPT, UPT, 0x40, 0x4 ;  /* 0x000000000004789c */ /* 0x000fe20003f8e870 */
[----:B---3--:R-:W-:Y:S01]  /*00e0*/  IMAD.X R19, RZ, RZ, UR4, P0 ;  /* 0x00000004ff137e24 */ /* 0x008fe200080e06ff */
[----:B------:R-:W-:Y:S01]  /*00f0*/  UP2UR UR51, UPR, URZ, 0x4 ;  /* 0x00000004ff337883 */ /* 0x000fe20008000000 */
[----:B-1----:R-:W-:-:S05]  /*0100*/  SHF.R.U32.HI R18, RZ, 0x5, R16 ;  /* 0x00000005ff127819 */ /* 0x002fca0000011610 */
[----:B------:R-:W1:Y:S02]  /*0110*/  SHFL.IDX PT, R0, R18, RZ, 0x1f ;  /* 0x00001fff12007589 */ /* 0x000e6400000e0000 */
[----:B-1----:R-:W-:-:S04]  /*0120*/  SHF.R.S32.HI R3, RZ, 0x1f, R0 ;  /* 0x0000001fff037819 */ /* 0x002fc80000011400 */
[----:B------:R-:W-:-:S04]  /*0130*/  LEA.HI R2, R3, R0, RZ, 0x2 ;  /* 0x0000000003027211 */ /* 0x000fc800078f10ff */
[----:B------:R-:W-:-:S04]  /*0140*/  SHF.R.S32.HI R2, RZ, 0x2, R2 ;  /* 0x00000002ff027819 */ /* 0x000fc80000011402 */
[----:B------:R-:W-:-:S13]  /*0150*/  ISETP.NE.AND P1, PT, R2, RZ, PT ;  /* 0x000000ff0200720c */ /* 0x000fda0003f25270 */
[----:B------:R-:W-:Y:S05]  /*0160*/  @!P1 BRA `(.L_x_0) ;  /* 0x0000000400249947 */ /* 0x000fea0003800000 */
[----:B------:R-:W-:-:S13]  /*0170*/  ISETP.NE.AND P0, PT, R2, 0x2, PT ;  /* 0x000000020200780c */ /* 0x000fda0003f05270 */
[----:B------:R-:W-:Y:S05]  /*0180*/  @!P0 BRA `(.L_x_1) ;  /* 0x0000000000f48947 */ /* 0x000fea0003800000 */
[----:B------:R-:W-:-:S13]  /*0190*/  ISETP.NE.AND P0, PT, R2, 0x1, PT ;  /* 0x000000010200780c */ /* 0x000fda0003f05270 */
[----:B------:R-:W-:Y:S05]  /*01a0*/  @P0 BRA `(.L_x_2) ;  /* 0x00000000002c0947 */ /* 0x000fea0003800000 */
[----:B------:R-:W-:Y:S01]  /*01b0*/  HFMA2 R2, -RZ, RZ, 0, 5.9604644775390625e-08 ;  /* 0x00000001ff027431 */ /* 0x000fe200000001ff */
[----:B------:R-:W-:Y:S02]  /*01c0*/  UPLOP3.LUT UP3, UPT, UPT, UPT, UPT, 0x40, 0x4 ;  /* 0x000000000004789c */ /* 0x000fe40003f6e870 */
[----:B------:R-:W-:Y:S02]  /*01d0*/  UPLOP3.LUT UP2, UPT, UPT, UPT, UPT, 0x40, 0x4 ;  /* 0x000000000004789c */ /* 0x000fe40003f4e870 */
[----:B------:R-:W-:Y:S02]  /*01e0*/  UPLOP3.LUT UP1, UPT, UPT, UPT, UPT, 0x80, 0x8 ;  /* 0x000000000008789c */ /* 0x000fe40003f2f070 */
[----:B------:R-:W-:Y:S02]  /*01f0*/  UPLOP3.LUT UP0, UPT, UPT, UPT, UPT, 0x40, 0x4 ;  /* 0x000000000004789c */ /* 0x000fe40003f0e870 */
[----:B------:R-:W-:Y:S02]  /*0200*/  UPLOP3.LUT UP6, UPT, UPT, UPT, UPT, 0x40, 0x4 ;  /* 0x000000000004789c */ /* 0x000fe40003fce870 */
[----:B------:R-:W-:-:S02]  /*0210*/  UPLOP3.LUT UP5, UPT, UPT, UPT, UPT, 0x40, 0x4 ;  /* 0x000000000004789c */ /* 0x000fc40003fae870 */
[----:B------:R-:W-:Y:S02]  /*0220*/  UPLOP3.LUT UP4, UPT, UPT, UPT, UPT, 0x80, 0x8 ;  /* 0x000000000008789c */ /* 0x000fe40003f8f070 */
[----:B------:R-:W-:Y:S02]  /*0230*/  UP2UR UR38, UPR, URZ, 0x8 ;  /* 0x00000008ff267883 */ /* 0x000fe40008000000 */
[----:B------:R-:W-:Y:S01]  /*0240*/  UP2UR UR51, UPR, URZ, 0x4 ;  /* 0x00000004ff337883 */ /* 0x000fe20008000000 */
[----:B------:R-:W-:Y:S11]  /*0250*/  BRA `(.L_x_0) ;  /* 0x0000000000e87947 */ /* 0x000ff60003800000 */
.L_x_2:
[----:B------:R-:W-:Y:S01]  /*0260*/  ISETP.NE.AND P0, PT, R0, 0xc, PT ;  /* 0x0000000c0000780c */ /* 0x000fe20003f05270 */
[----:B------:R-:W-:Y:S01]  /*0270*/  UPLOP3.LUT UP2, UPT, UPT, UPT, UPT, 0x40, 0x4 ;  /* 0x000000000004789c */ /* 0x000fe20003f4e870 */
[----:B------:R-:W-:Y:S01]  /*0280*/  HFMA2 R2, -RZ, RZ, 0, 1.78813934326171875e-07 ;  /* 0x00000003ff027431 */ /* 0x000fe200000001ff */
[----:B------:R-:W-:Y:S02]  /*0290*/  UPLOP3.LUT UP1, UPT, UPT, UPT, UPT, 0x80, 0x8 ;  /* 0x000000000008789c */ /* 0x000fe40003f2f070 */
[----:B------:R-:W-:Y:S02]  /*02a0*/  UP2UR UR38, UPR, URZ, 0x4 ;  /* 0x00000004ff267883 */ /* 0x000fe40008000000 */
[----:B------:R-:W-:Y:S02]  /*02b0*/  UPLOP3.LUT UP2, UPT, UPT, UPT, UPT, 0x40, 0x4 ;  /* 0x000000000004789c */ /* 0x000fe40003f4e870 */
[----:B------:R-:W-:Y:S02]  /*02c0*/  UPLOP3.LUT UP0, UPT, UPT, UPT, UPT, 0x40, 0x4 ;  /* 0x000000000004789c */ /* 0x000fe40003f0e870 */
[----:B------:R-:W-:-:S02]  /*02d0*/  UPLOP3.LUT UP6, UPT, UPT, UPT, UPT, 0x40, 0x4 ;  /* 0x000000000004789c */ /* 0x000fc40003fce870 */
[----:B------:R-:W-:Y:S02]  /*02e0*/  UPLOP3.LUT UP5, UPT, UPT, UPT, UPT, 0x80, 0x8 ;  /* 0x000000000008789c */ /* 0x000fe40003faf070 */
[----:B------:R-:W-:Y:S02]  /*02f0*/  UPLOP3.LUT UP4, UPT, UPT, UPT, UPT, 0x40, 0x4 ;  /* 0x000000000004789c */ /* 0x000fe40003f8e870 */
[----:B------:R-:W-:Y:S01]  /*0300*/  UP2UR UR51, UPR, URZ, 0x4 ;  /* 0x00000004ff337883 */ /* 0x000fe20008000000 */
[----:B------:R-:W-:Y:S11]  /*0310*/  @!P0 BRA `(.L_x_0) ;  /* 0x0000000000b88947 */ /* 0x000ff60003800000 */
[----:B------:R-:W-:-:S13]  /*0320*/  ISETP.NE.AND P0, PT, R0, 0xe, PT ;  /* 0x0000000e0000780c */ /* 0x000fda0003f05270 */
[----:B------:R-:W-:Y:S05]  /*0330*/  @!P0 BRA `(.L_x_3) ;  /* 0x00000000005c8947 */ /* 0x000fea0003800000 */
[----:B------:R-:W-:-:S13]  /*0340*/  ISETP.NE.AND P0, PT, R0, 0xd, PT ;  /* 0x0000000d0000780c */ /* 0x000fda0003f05270 */
[----:B------:R-:W-:Y:S05]  /*0350*/  @P0 BRA `(.L_x_4) ;  /* 0x00000000002c0947 */ /* 0x000fea0003800000 */
[----:B------:R-:W-:Y:S01]  /*0360*/  HFMA2 R2, -RZ, RZ, 0, 2.384185791015625e-07 ;  /* 0x00000004ff027431 */ /* 0x000fe200000001ff */
        /* <DEDUP_REMOVED lines=10> */
.L_x_4:
[----:B------:R-:W-:Y:S01]  /*0410*/  HFMA2 R2, -RZ, RZ, 0, 3.5762786865234375e-07 ;  /* 0x00000006ff027431 */ /* 0x000fe200000001ff */
[----:B------:R-:W-:Y:S02]  /*0420*/  UPLOP3.LUT UP3, UPT, UPT, UPT, UPT, 0x40, 0x4 ;  /* 0x000000000004789c */ /* 0x000fe40003f6e870 */
[----:B------:R-:W-:Y:S02]  /*0430*/  UPLOP3.LUT UP2, UPT, UPT, UPT, UPT, 0x40, 0x4 ;  /* 0x000000000004789c */ /* 0x000fe40003f4e870 */
[----:B------:R-:W-:Y:S02]  /*0440*/  UPLOP3.LUT UP0, UPT, UPT, UPT, UPT, 0x40, 0x4 ;  /* 0x000000000004789c */ /* 0x000fe40003f0e870 */
[----:B------:R-:W-:Y:S02]  /*0450*/  UPLOP3.LUT UP6, UPT, UPT, UPT, UPT, 0x40, 0x4 ;  /* 0x000000000004789c */ /* 0x000fe40003fce870 */
[----:B------:R-:W-:Y:S02]  /*0460*/  UPLOP3.LUT UP5, UPT, UPT, UPT, UPT, 0x40, 0x4 ;  /* 0x000000000004789c */ /* 0x000fe40003fae870 */
[----:B------:R-:W-:-:S02]  /*0470*/  UPLOP3.LUT UP4, UPT, UPT, UPT, UPT, 0x40, 0x4 ;  /* 0x000000000004789c */ /* 0x000fc40003f8e870 */
[----:B------:R-:W-:Y:S02]  /*0480*/  UP2UR UR38, UPR, URZ, 0x8 ;  /* 0x00000008ff267883 */ /* 0x000fe40008000000 */
[----:B------:R-:W-:Y:S01]  /*0490*/  UP2UR UR51, UPR, URZ, 0x4 ;  /* 0x00000004ff337883 */ /* 0x000fe20008000000 */
[----:B------:R-:W-:Y:S11]  /*04a0*/  BRA `(.L_x_0) ;  /* 0x0000000000547947 */ /* 0x000ff60003800000 */
.L_x_3:
[----:B------:R-:W-:Y:S01]  /*04b0*/  HFMA2 R2, -RZ, RZ, 0, 2.98023223876953125e-07 ;  /* 0x00000005ff027431 */ /* 0x000fe200000001ff */
        /* <DEDUP_REMOVED lines=10> */
.L_x_1:
[----:B------:R-:W-:Y:S01]  /*0560*/  HFMA2 R2, -RZ, RZ, 0, 1.1920928955078125e-07 ;  /* 0x00000002ff027431 */ /* 0x000fe200000001ff */
        /* <DEDUP_REMOVED lines=8> */
[----:B------:R-:W-:-:S12]  /*05f0*/  UP2UR UR51, UPR, URZ, 0x4 ;  /* 0x00000004ff337883 */ /* 0x000fd80008000000 */
.L_x_0:
[----:B------:R-:W-:Y:S01]  /*0600*/  ELECT P0, URZ, PT ;  /* 0x0000000000ff782f */ /* 0x000fe20003800000 */
[----:B------:R-:W-:Y:S03]  /*0610*/  BSSY.RECONVERGENT B0, `(.L_x_5) ;  /* 0x000000f000007945 */ /* 0x000fe60003800200 */
[----:B------:R-:W-:Y:S02]  /*0620*/  PLOP3.LUT P2, PT, P0, PT, UP0, 0x5d, 0xd5 ;  /* 0x0000000000d5781c */ /* 0x000fe4000074eb0d */
[----:B------:R-:W-:-:S11]  /*0630*/  PLOP3.LUT P1, PT, P0, PT, UP6, 0x5d, 0xd5 ;  /* 0x0000000000d5781c */ /* 0x000fd6000072eb6d */
[----:B------:R-:W-:Y:S05]  /*0640*/  @P2 BRA `(.L_x_6) ;  /* 0x00000000002c2947 */ /* 0x000fea0003800000 */
[----:B------:R-:W1:Y:S02]  /*0650*/  LDCU.64 UR4, c[0x0][0x348] ;  /* 0x00006900ff0477ac */ /* 0x000e640008000a00 */
[----:B-1----:R-:W-:-:S04]  /*0660*/  UIADD3 UR8, UP0, UPT, UR4, 0x80, URZ ;  /* 0x0000008004087890 */ /* 0x002fc8000ff1e0ff */
[----:B------:R-:W-:Y:S02]  /*0670*/  UIADD3.X UR9, UPT, UPT, URZ, UR5, URZ, UP0, !UPT ;  /* 0x00000005ff097290 */ /* 0x000fe400087fe4ff */
[----:B------:R-:W-:-:S04]  /*0680*/  UIADD3 UR6, UP0, UPT, UR4, 0x180, URZ ;  /* 0x0000018004067890 */ /* 0x000fc8000ff1e0ff */
[----:B------:R-:W-:Y:S02]  /*0690*/  UIADD3.X UR7, UPT, UPT, URZ, UR5, URZ, UP0, !UPT ;  /* 0x00000005ff077290 */ /* 0x000fe400087fe4ff */
[----:B------:R-:W-:Y:S01]  /*06a0*/  UIADD3 UR4, UP0, UPT, UR4, 0x280, URZ ;  /* 0x0000028004047890 */ /* 0x000fe2000ff1e0ff */
[----:B------:R1:W-:Y:S03]  /*06b0*/  UTMACCTL.PF [UR8] ;  /* 0x00000000080079b9 */ /* 0x0003e60008040000 */
[----:B------:R-:W-:-:S03]  /*06c0*/  UIADD3.X UR5, UPT, UPT, URZ, UR5, URZ, UP0, !UPT ;  /* 0x00000005ff057290 */ /* 0x000fc600087fe4ff */
[----:B------:R1:W-:Y:S06]  /*06d0*/  UTMACCTL.PF [UR6] ;  /* 0x00000000060079b9 */ /* 0x0003ec0008040000 */
[----:B------:R1:W-:Y:S02]  /*06e0*/  UTMACCTL.PF [UR4] ;  /* 0x00000000040079b9 */ /* 0x0003e40008040000 */
[----:B-1----:R-:W-:Y:S01]  /*06f0*/  NOP ;  /* 0x0000000000007918 */ /* 0x002fe20000000000 */
.L_x_6:
[----:B------:R-:W-:Y:S05]  /*0700*/  BSYNC.RECONVERGENT B0 ;  /* 0x0000000000007941 */ /* 0x000fea0003800200 */
.L_x_5:
[----:B------:R-:W-:Y:S04]  /*0710*/  BSSY.RECONVERGENT B0, `(.L_x_7) ;  /* 0x000001b000007945 */ /* 0x000fe80003800200 */
[----:B------:R-:W-:Y:S05]  /*0720*/  @P1 BRA `(.L_x_8) ;  /* 0x0000000000241947 */ /* 0x000fea0003800000 */
[----:B------:R-:W1:Y:S01]  /*0730*/  LDCU.64 UR4, c[0x0][0x348] ;  /* 0x00006900ff0477ac */ /* 0x000e620008000a00 */
[----:B------:R-:W-:Y:S02]  /*0740*/  PLOP3.LUT P6, PT, PT, PT, PT, 0x80, 0x8 ;  /* 0x000000000008781c */ /* 0x000fe40003fcf070 */
[----:B------:R-:W-:Y:S02]  /*0750*/  PLOP3.LUT P5, PT, PT, PT, PT, 0x8, 0x80 ;  /* 0x000000000080781c */ /* 0x000fe40003fae170 */
[----:B------:R-:W-:Y:S02]  /*0760*/  PLOP3.LUT P4, PT, PT, PT, PT, 0x80, 0x8 ;  /* 0x000000000008781c */ /* 0x000fe40003f8f070 */
[----:B------:R-:W-:Y:S01]  /*0770*/  PLOP3.LUT P3, PT, PT, PT, PT, 0x80, 0x8 ;  /* 0x000000000008781c */ /* 0x000fe20003f6f070 */
[----:B-1----:R-:W-:-:S04]  /*0780*/  UIADD3 UR4, UP0, UPT, UR4, 0x400, URZ ;  /* 0x0000040004047890 */ /* 0x002fc8000ff1e0ff */
[----:B------:R-:W-:-:S09]  /*0790*/  UIADD3.X UR5, UPT, UPT, URZ, UR5, URZ, UP0, !UPT ;  /* 0x00000005ff057290 */ /* 0x000fd200087fe4ff */
[----:B------:R1:W-:Y:S02]  /*07a0*/  UTMACCTL.PF [UR4] ;  /* 0x00000000040079b9 */ /* 0x0003e40008040000 */
[----:B-1----:R-:W-:Y:S05]  /*07b0*/  BRA `(.L_x_9) ;  /* 0x0000000000407947 */ /* 0x002fea0003800000 */
.L_x_8:
[----:B------:R-:W-:-:S13]  /*07c0*/  ISETP.NE.AND P1, PT, R2, 0x3, PT ;  /* 0x000000030200780c */ /* 0x000fda0003f25270 */
[----:B------:R-:W-:Y:S05]  /*07d0*/  @!P1 BRA `(.L_x_10) ;  /* 0x0000000000289947 */ /* 0x000fea0003800000 */
[----:B------:R-:W-:Y:S02]  /*07e0*/  ISETP.NE.AND P1, PT, R2, 0x4, PT ;  /* 0x000000040200780c */ /* 0x000fe40003f25270 */
[----:B------:R-:W-:Y:S02]  /*07f0*/  PLOP3.LUT P4, PT, PT, PT, PT, 0x80, 0x8 ;  /* 0x000000000008781c */ /* 0x000fe40003f8f070 */
[----:B------:R-:W-:Y:S02]  /*0800*/  PLOP3.LUT P5, PT, PT, PT, PT, 0x8, 0x80 ;  /* 0x000000000080781c */ /* 0x000fe40003fae170 */
[----:B------:R-:W-:Y:S02]  /*0810*/  PLOP3.LUT P6, PT, PT, PT, PT, 0x80, 0x8 ;  /* 0x000000000008781c */ /* 0x000fe40003fcf070 */
[----:B------:R-:W-:-:S05]  /*0820*/  PLOP3.LUT P3, PT, PT, PT, PT, 0x80, 0x8 ;  /* 0x000000000008781c */ /* 0x000fca0003f6f070 */
[----:B------:R-:W-:Y:S08]  /*0830*/  @P1 BRA `(.L_x_9) ;  /* 0x0000000000201947 */ /* 0x000ff00003800000 */
[----:B------:R-:W-:Y:S02]  /*0840*/  PLOP3.LUT P5, PT, PT, PT, PT, 0x8, 0x80 ;  /* 0x000000000080781c */ /* 0x000fe40003fae170 */
[----:B------:R-:W-:Y:S02]  /*0850*/  PLOP3.LUT P6, PT, PT, PT, PT, 0x8, 0x80 ;  /* 0x000000000080781c */ /* 0x000fe40003fce170 */
[----:B------:R-:W-:Y:S01]  /*0860*/  PLOP3.LUT P3, PT, PT, PT, PT, 0x8, 0x80 ;  /* 0x000000000080781c */ /* 0x000fe20003f6e170 */
[----:B------:R-:W-:-:S12]  /*0870*/  BRA `(.L_x_9) ;  /* 0x0000000000107947 */ /* 0x000fd80003800000 */
.L_x_10:
[----:B------:R-:W-:Y:S02]  /*0880*/  PLOP3.LUT P6, PT, PT, PT, PT, 0x8, 0x80 ;  /* 0x000000000080781c */ /* 0x000fe40003fce170 */
[----:B------:R-:W-:Y:S02]  /*0890*/  PLOP3.LUT P5, PT, PT, PT, PT, 0x80, 0x8 ;  /* 0x000000000008781c */ /* 0x000fe40003faf070 */
[----:B------:R-:W-:Y:S02]  /*08a0*/  PLOP3.LUT P4, PT, PT, PT, PT, 0x8, 0x80 ;  /* 0x000000000080781c */ /* 0x000fe40003f8e170 */
[----:B------:R-:W-:-:S13]  /*08b0*/  PLOP3.LUT P3, PT, PT, PT, PT, 0x80, 0x8 ;  /* 0x000000000008781c */ /* 0x000fda0003f6f070 */
.L_x_9:
[----:B------:R-:W-:Y:S05]  /*08c0*/  BSYNC.RECONVERGENT B0 ;  /* 0x0000000000007941 */ /* 0x000fea0003800200 */
.L_x_7:
[----:B------:R-:W1:Y:S01]  /*08d0*/  SHFL.IDX PT, R0, R18, RZ, 0x1f ;  /* 0x00001fff12007589 */ /* 0x000e6200000e0000 */
[----:B------:R-:W-:Y:S02]  /*08e0*/  ISETP.NE.AND P1, PT, R2, 0x3, PT ;  /* 0x000000030200780c */ /* 0x000fe40003f25270 */
[----:B------:R-:W-:Y:S02]  /*08f0*/  PLOP3.LUT P0, PT, P0, PT, UP1, 0xae, 0xea ;  /* 0x0000000000ea781c */ /* 0x000fe4000070f51e */
[----:B-1----:R-:W-:-:S13]  /*0900*/  ISETP.NE.AND P2, PT, R0, RZ, PT ;  /* 0x000000ff0000720c */ /* 0x002fda0003f45270 */
[----:B------:R-:W-:Y:S05]  /*0910*/  @P2 BRA `(.L_x_11) ;  /* 0x0000000000382947 */ /* 0x000fea0003800000 */
[----:B------:R-:W1:Y:S01]  /*0920*/  S2UR UR5, SR_CgaCtaId ;  /* 0x00000000000579c3 */ /* 0x000e620000008800 */
[----:B------:R-:W-:Y:S01]  /*0930*/  UMOV UR6, 0x400 ;  /* 0x0000040000067882 */ /* 0x000fe20000000000 */
[----:B------:R-:W-:Y:S01]  /*0940*/  UMOV UR4, 0x1 ;  /* 0x0000000100047882 */ /* 0x000fe20000000000 */
[----:B------:R-:W-:Y:S01]  /*0950*/  ELECT P2, URZ, PT ;  /* 0x0000000000ff782f */ /* 0x000fe20003840000 */
[----:B-1----:R-:W-:Y:S02]  /*0960*/  ULEA UR5, UR5, UR6, 0x18 ;  /* 0x0000000605057291 */ /* 0x002fe4000f8ec0ff */
[----:B------:R-:W-:-:S04]  /*0970*/  UIADD3 UR6, UPT, UPT, -UR4, 0x100000, URZ ;  /* 0x0010000004067890 */ /* 0x000fc8000fffe1ff */
[----:B------:R-:W-:Y:S02]  /*0980*/  USHF.L.U32 UR7, UR6, 0xb, URZ ;  /* 0x0000000b06077899 */ /* 0x000fe400080006ff */
[----:B------:R-:W-:Y:S01]  /*0990*/  USHF.L.U32 UR6, UR6, 0x1, URZ ;  /* 0x0000000106067899 */ /* 0x000fe200080006ff */
[----:B------:R-:W1:Y:S11]  /*09a0*/  FENCE.VIEW.ASYNC.S ;  /* 0x00000000000073c6 */ /* 0x000e760000000000 */
[----:B-1----:R1:W2:Y:S01]  /*09b0*/  SYNCS.EXCH.64 URZ, [UR5+0x5000], UR6 ;  /* 0x0050000605ff75b2 */ /* 0x0022a20008000100 */
[----:B------:R1:W3:Y:S01]  /*09c0*/  SYNCS.EXCH.64 URZ, [UR5+0x5010], UR6 ;  /* 0x0050100605ff75b2 */ /* 0x0002e20008000100 */
[----:B------:R1:W4:Y:S01]  /*09d0*/  SYNCS.EXCH.64 URZ, [UR5+0x5008], UR6 ;  /* 0x0050080605ff75b2 */ /* 0x0003220008000100 */
[----:B------:R1:W1:Y:S01]  /*09e0*/  SYNCS.EXCH.64 URZ, [UR5+0x5018], UR6 ;  /* 0x0050180605ff75b2 */ /* 0x0002620008000100 */
[----:B------:R-:W-:Y:S01]  /*09f0*/  NOP ;  /* 0x0000000000007918 */ /* 0x000fe20000000000 */
.L_x_11:
[----:B------:R-:W-:Y:S01]  /*0a00*/  NOP ;  /* 0x0000000000007918 */ /* 0x000fe20000000000 */
[----:B------:R-:W-:Y:S05]  /*0a10*/  @!P1 BRA `(.L_x_12) ;  /* 0x0000000000289947 */ /* 0x000fea0003800000 */
[----:B------:R-:W-:Y:S01]  /*0a20*/  ISETP.NE.AND P1, PT, R2, 0x4, PT ;  /* 0x000000040200780c */ /* 0x000fe20003f25270 */
[----:B------:R-:W-:Y:S02]  /*0a30*/  UPLOP3.LUT UP3, UPT, UPT, UPT, UPT, 0x80, 0x8 ;  /* 0x000000000008789c */ /* 0x000fe40003f6f070 */
[----:B------:R-:W-:Y:S02]  /*0a40*/  UPLOP3.LUT UP2, UPT, UPT, UPT, UPT, 0x40, 0x4 ;  /* 0x000000000004789c */ /* 0x000fe40003f4e870 */
[----:B------:R-:W-:Y:S02]  /*0a50*/  UPLOP3.LUT UP1, UPT, UPT, UPT, UPT, 0x80, 0x8 ;  /* 0x000000000008789c */ /* 0x000fe40003f2f070 */
[----:B------:R-:W-:-:S06]  /*0a60*/  UPLOP3.LUT UP0, UPT, UPT, UPT, UPT, 0x80, 0x8 ;  /* 0x000000000008789c */ /* 0x000fcc0003f0f070 */
[----:B------:R-:W-:Y:S05]  /*0a70*/  @P1 BRA `(.L_x_13) ;  /* 0x0000000000201947 */ /* 0x000fea0003800000 */
[----:B------:R-:W-:Y:S02]  /*0a80*/  UPLOP3.LUT UP2, UPT, UPT, UPT, UPT, 0x40, 0x4 ;  /* 0x000000000004789c */ /* 0x000fe40003f4e870 */
[----:B------:R-:W-:Y:S02]  /*0a90*/  UPLOP3.LUT UP3, UPT, UPT, UPT, UPT, 0x40, 0x4 ;  /* 0x000000000004789c */ /* 0x000fe40003f6e870 */
[----:B------:R-:W-:Y:S01]  /*0aa0*/  UPLOP3.LUT UP0, UPT, UPT, UPT, UPT, 0x40, 0x4 ;  /* 0x000000000004789c */ /* 0x000fe20003f0e870 */
[----:B------:R-:W-:Y:S05]  /*0ab0*/  BRA `(.L_x_13) ;  /* 0x0000000000107947 */ /* 0x000fea0003800000 */
.L_x_12:
[----:B------:R-:W-:Y:S02]  /*0ac0*/  UPLOP3.LUT UP3, UPT, UPT, UPT, UPT, 0x40, 0x4 ;  /* 0x000000000004789c */ /* 0x000fe40003f6e870 */
[----:B------:R-:W-:Y:S02]  /*0ad0*/  UPLOP3.LUT UP2, UPT, UPT, UPT, UPT, 0x80, 0x8 ;  /* 0x000000000008789c */ /* 0x000fe40003f4f070 */
[----:B------:R-:W-:Y:S02]  /*0ae0*/  UPLOP3.LUT UP1, UPT, UPT, UPT, UPT, 0x40, 0x4 ;  /* 0x000000000004789c */ /* 0x000fe40003f2e870 */
[----:B------:R-:W-:Y:S02]  /*0af0*/  UPLOP3.LUT UP0, UPT, UPT, UPT, UPT, 0x80, 0x8 ;  /* 0x000000000008789c */ /* 0x000fe40003f0f070 */
.L_x_13:
[----:B------:R-:W5:Y:S02]  /*0b00*/  SHFL.IDX PT, R0, R18, RZ, 0x1f ;  /* 0x00001fff12007589 */ /* 0x000f6400000e0000 */
[----:B-----5:R-:W-:-:S13]  /*0b10*/  ISETP.NE.AND P1, PT, R0, RZ, PT ;  /* 0x000000ff0000720c */ /* 0x020fda0003f25270 */
[----:B------:R-:W-:Y:S05]  /*0b20*/  @P1 BRA `(.L_x_14) ;  /* 0x0000000000401947 */ /* 0x000fea0003800000 */
[----:B-1----:R-:W1:Y:S01]  /*0b30*/  S2UR UR5, SR_CgaCtaId ;  /* 0x00000000000579c3 */ /* 0x002e620000008800 */
        /* <DEDUP_REMOVED lines=8> */
[----:B-1----:R1:W1:Y:S01]  /*0bc0*/  SYNCS.EXCH.64 URZ, [UR5+0x5020], UR6 ;  /* 0x0050200605ff75b2 */ /* 0x0022620008000100 */
[----:B------:R1:W1:Y:S01]  /*0bd0*/  SYNCS.EXCH.64 URZ, [UR5+0x5038], UR6 ;  /* 0x0050380605ff75b2 */ /* 0x0002620008000100 */
[----:B------:R1:W1:Y:S01]  /*0be0*/  SYNCS.EXCH.64 URZ, [UR5+0x5028], UR6 ;  /* 0x0050280605ff75b2 */ /* 0x0002620008000100 */
[----:B------:R1:W1:Y:S01]  /*0bf0*/  SYNCS.EXCH.64 URZ, [UR5+0x5040], UR6 ;  /* 0x0050400605ff75b2 */ /* 0x0002620008000100 */
[----:B------:R1:W1:Y:S01]  /*0c00*/  SYNCS.EXCH.64 URZ, [UR5+0x5030], UR6 ;  /* 0x0050300605ff75b2 */ /* 0x0002620008000100 */
[----:B------:R1:W1:Y:S01]  /*0c10*/  SYNCS.EXCH.64 URZ, [UR5+0x5048], UR6 ;  /* 0x0050480605ff75b2 */ /* 0x0002620008000100 */
[----:B------:R-:W-:Y:S01]  /*0c20*/  NOP ;  /* 0x0000000000007918 */ /* 0x000fe20000000000 */
.L_x_14:
[----:B------:R-:W5:Y:S01]  /*0c30*/  SHFL.IDX PT, R0, R18, RZ, 0x1f ;  /* 0x00001fff12007589 */ /* 0x000f6200000e0000 */
[----:B------:R-:W-:Y:S01]  /*0c40*/  NOP ;  /* 0x0000000000007918 */ /* 0x000fe20000000000 */
[----:B-----5:R-:W-:-:S13]  /*0c50*/  ISETP.NE.AND P1, PT, R0, RZ, PT ;  /* 0x000000ff0000720c */ /* 0x020fda0003f25270 */
[----:B------:R-:W-:Y:S05]  /*0c60*/  @P1 BRA `(.L_x_15) ;  /* 0x0000000000401947 */ /* 0x000fea0003800000 */
[----:B-1----:R-:W1:Y:S01]  /*0c70*/  S2UR UR6, SR_CgaCtaId ;  /* 0x00000000000679c3 */ /* 0x002e620000008800 */
[----:B------:R-:W-:Y:S01]  /*0c80*/  UMOV UR7, 0x400 ;  /* 0x0000040000077882 */ /* 0x000fe20000000000 */
[----:B------:R-:W-:Y:S01]  /*0c90*/  UMOV UR5, 0x1 ;  /* 0x0000000100057882 */ /* 0x000fe20000000000 */
[----:B------:R-:W-:Y:S01]  /*0ca0*/  UMOV UR4, 0x80 ;  /* 0x0000008000047882 */ /* 0x000fe20000000000 */
[----:B------:R-:W-:-:S04]  /*0cb0*/  UIADD3 UR8, UPT, UPT, -UR5, 0x100000, URZ ;  /* 0x0010000005087890 */ /* 0x000fc8000fffe1ff */
[----:B------:R-:W-:Y:S02]  /*0cc0*/  USHF.L.U32 UR9, UR8, 0xb, URZ ;  /* 0x0000000b08097899 */ /* 0x000fe400080006ff */
[----:B------:R-:W-:Y:S02]  /*0cd0*/  USHF.L.U32 UR8, UR8, 0x1, URZ ;  /* 0x0000000108087899 */ /* 0x000fe400080006ff */
[----:B------:R-:W-:-:S04]  /*0ce0*/  UIADD3 UR4, UPT, UPT, -UR4, 0x100000, URZ ;  /* 0x0010000004047890 */ /* 0x000fc8000fffe1ff */
[----:B------:R-:W-:Y:S02]  /*0cf0*/  USHF.L.U32 UR5, UR4, 0xb, URZ ;  /* 0x0000000b04057899 */ /* 0x000fe400080006ff */
[----:B------:R-:W-:Y:S01]  /*0d00*/  USHF.L.U32 UR4, UR4, 0x1, URZ ;  /* 0x0000000104047899 */ /* 0x000fe200080006ff */
[----:B------:R-:W-:Y:S01]  /*0d10*/  ELECT P1, URZ, PT ;  /* 0x0000000000ff782f */ /* 0x000fe20003820000 */
[----:B-1----:R-:W-:Y:S01]  /*0d20*/  ULEA UR6, UR6, UR7, 0x18 ;  /* 0x0000000706067291 */ /* 0x002fe2000f8ec0ff */
[----:B------:R-:W1:Y:S11]  /*0d30*/  FENCE.VIEW.ASYNC.S ;  /* 0x00000000000073c6 */ /* 0x000e760000000000 */
[----:B-1----:R1:W1:Y:S01]  /*0d40*/  SYNCS.EXCH.64 URZ, [UR6+0x5050], UR8 ;  /* 0x0050500806ff75b2 */ /* 0x0022620008000100 */
[----:B------:R1:W1:Y:S01]  /*0d50*/  SYNCS.EXCH.64 URZ, [UR6+0x5058], UR4 ;  /* 0x0050580406ff75b2 */ /* 0x0002620008000100 */
[----:B------:R-:W-:Y:S01]  /*0d60*/  NOP ;  /* 0x0000000000007918 */ /* 0x000fe20000000000 */
.L_x_15:
[----:B------:R-:W5:Y:S01]  /*0d70*/  SHFL.IDX PT, R0, R18, RZ, 0x1f ;  /* 0x00001fff12007589 */ /* 0x000f6200000e0000 */
[----:B-1----:R-:W-:Y:S01]  /*0d80*/  UP2UR UR4, UPR, URZ, 0x1 ;  /* 0x00000001ff047883 */ /* 0x002fe20008000000 */
[----:B------:R-:W-:Y:S01]  /*0d90*/  ISETP.NE.AND P2, PT, R2, 0x2, PT ;  /* 0x000000020200780c */ /* 0x000fe20003f45270 */
[----:B------:R-:W-:Y:S01]  /*0da0*/  UISETP.NE.AND UP0, UPT, UR51, URZ, UPT ;  /* 0x000000ff3300728c */ /* 0x000fe2000bf05270 */
[----:B------:R-:W-:Y:S01]  /*0db0*/  NOP ;  /* 0x0000000000007918 */ /* 0x000fe20000000000 */
[----:B------:R-:W-:Y:S02]  /*0dc0*/  USEL UR43, URZ, 0x2, !UP4 ;  /* 0x00000002ff2b7887 */ /* 0x000fe4000e000000 */
[----:B------:R-:W-:Y:S02]  /*0dd0*/  USEL UR44, URZ, 0x2, !UP0 ;  /* 0x00000002ff2c7887 */ /* 0x000fe4000c000000 */
[----:B------:R-:W-:Y:S02]  /*0de0*/  UISETP.NE.AND UP0, UPT, UR4, URZ, UPT ;  /* 0x000000ff0400728c */ /* 0x000fe4000bf05270 */
[----:B------:R-:W-:-:S02]  /*0df0*/  USEL UR44, UR44, 0x1, !UP5 ;  /* 0x000000012c2c7887 */ /* 0x000fc4000e800000 */
[----:B------:R-:W-:Y:S01]  /*0e00*/  USEL UR43, UR43, 0x1, !UP5 ;  /* 0x000000012b2b7887 */ /* 0x000fe2000e800000 */
[----:B-----5:R-:W-:-:S13]  /*0e10*/  ISETP.NE.AND P1, PT, R0, RZ, PT ;  /* 0x000000ff0000720c */ /* 0x020fda0003f25270 */
[----:B------:R-:W-:Y:S05]  /*0e20*/  @P1 BRA `(.L_x_16) ;  /* 0x0000000000401947 */ /* 0x000fea0003800000 */
[----:B------:R-:W1:Y:S01]  /*0e30*/  S2UR UR6, SR_CgaCtaId ;  /* 0x00000000000679c3 */ /* 0x000e620000008800 */
        /* <DEDUP_REMOVED lines=15> */
.L_x_16:
[----:B------:R-:W-:Y:S01]  /*0f30*/  NOP ;  /* 0x0000000000007918 */ /* 0x000fe20000000000 */
[----:B------:R-:W-:Y:S05]  /*0f40*/  @!P2 BRA `(.L_x_17) ;  /* 0x000000000024a947 */ /* 0x000fea0003800000 */
[----:B------:R-:W-:Y:S01]  /*0f50*/  ISETP.NE.AND P1, PT, R2, RZ, PT ;  /* 0x000000ff0200720c */ /* 0x000fe20003f25270 */
[----:B-1----:R-:W-:Y:S02]  /*0f60*/  UP2UR UR4, UPR, URZ, 0x1 ;  /* 0x00000001ff047883 */ /* 0x002fe40008000000 */
[----:B------:R-:W-:Y:S01]  /*0f70*/  UPLOP3.LUT UP0, UPT, UPT, UPT, UPT, 0x80, 0x8 ;  /* 0x000000000008789c */ /* 0x000fe20003f0f070 */
[----:B------:R-:W-:-:S03]  /*0f80*/  UMOV UR7, URZ ;  /* 0x000000ff00077c82 */ /* 0x000fc60008000000 */
[----:B------:R-:W-:Y:S02]  /*0f90*/  UP2UR UR37, UPR, URZ, 0x1 ;  /* 0x00000001ff257883 */ /* 0x000fe40008000000 */
[----:B------:R-:W-:-:S04]  /*0fa0*/  UISETP.NE.AND UP0, UPT, UR4, URZ, UPT ;  /* 0x000000ff0400728c */ /* 0x000fc8000bf05270 */
[----:B------:R-:W-:Y:S07]  /*0fb0*/  @P1 BRA `(.L_x_18) ;  /* 0x00000000001c1947 */ /* 0x000fee0003800000 */
[----:B------:R-:W-:Y:S01]  /*0fc0*/  UMOV UR7, 0x1 ;  /* 0x0000000100077882 */ /* 0x000fe20000000000 */
[----:B------:R-:W-:Y:S05]  /*0fd0*/  BRA `(.L_x_18) ;  /* 0x0000000000147947 */ /* 0x000fea0003800000 */
.L_x_17:
[----:B-1----:R-:W-:Y:S02]  /*0fe0*/  UP2UR UR4, UPR, URZ, 0x1 ;  /* 0x00000001ff047883 */ /* 0x002fe40008000000 */
[----:B------:R-:W-:Y:S01]  /*0ff0*/  UPLOP3.LUT UP0, UPT, UPT, UPT, UPT, 0x40, 0x4 ;  /* 0x000000000004789c */ /* 0x000fe20003f0e870 */
[----:B------:R-:W-:-:S03]  /*1000*/  UMOV UR7, 0x2 ;  /* 0x0000000200077882 */ /* 0x000fc60000000000 */
[----:B------:R-:W-:Y:S02]  /*1010*/  UP2UR UR37, UPR, URZ, 0x1 ;  /* 0x00000001ff257883 */ /* 0x000fe40008000000 */
[----:B------:R-:W-:Y:S02]  /*1020*/  UISETP.NE.AND UP0, UPT, UR4, URZ, UPT ;  /* 0x000000ff0400728c */ /* 0x000fe4000bf05270 */
.L_x_18:
[----:B------:R-:W1:Y:S02]  /*1030*/  SHFL.IDX PT, R0, R18, RZ, 0x1f ;  /* 0x00001fff12007589 */ /* 0x000e6400000e0000 */
[----:B-1----:R-:W-:-:S13]  /*1040*/  ISETP.NE.AND P1, PT, R0, RZ, PT ;  /* 0x000000ff0000720c */ /* 0x002fda0003f25270 */
[----:B------:R-:W-:Y:S05]  /*1050*/  @P1 BRA `(.L_x_19) ;  /* 0x0000000000301947 */ /* 0x000fea0003800000 */
[----:B------:R-:W1:Y:S01]  /*1060*/  S2UR UR5, SR_CgaCtaId ;  /* 0x00000000000579c3 */ /* 0x000e620000008800 */
[----:B------:R-:W-:Y:S01]  /*1070*/  UMOV UR6, 0x400 ;  /* 0x0000040000067882 */ /* 0x000fe20000000000 */
[----:B------:R-:W-:Y:S01]  /*1080*/  UMOV UR4, 0x80 ;  /* 0x0000008000047882 */ /* 0x000fe20000000000 */
[----:B------:R-:W-:Y:S01]  /*1090*/  ELECT P1, URZ, PT ;  /* 0x0000000000ff782f */ /* 0x000fe20003820000 */
[----:B------:R-:W-:-:S04]  /*10a0*/  UIADD3 UR8, UPT, UPT, -UR4, 0x100000, URZ ;  /* 0x0010000004087890 */ /* 0x000fc8000fffe1ff */
[----:B------:R-:W-:Y:S02]  /*10b0*/  USHF.L.U32 UR9, UR8, 0xb, URZ ;  /* 0x0000000b08097899 */ /* 0x000fe400080006ff */
[----:B------:R-:W-:Y:S02]  /*10c0*/  USHF.L.U32 UR8, UR8, 0x1, URZ ;  /* 0x0000000108087899 */ /* 0x000fe400080006ff */
[----:B-1----:R-:W-:Y:S01]  /*10d0*/  ULEA UR5, UR5, UR6, 0x18 ;  /* 0x0000000605057291 */ /* 0x002fe2000f8ec0ff */
[----:B------:R-:W1:Y:S11]  /*10e0*/  FENCE.VIEW.ASYNC.S ;  /* 0x00000000000073c6 */ /* 0x000e760000000000 */
[----:B-1----:R1:W1:Y:S01]  /*10f0*/  SYNCS.EXCH.64 URZ, [UR5+0x5070], UR8 ;  /* 0x0050700805ff75b2 */ /* 0x0022620008000100 */
[----:B------:R1:W1:Y:S01]  /*1100*/  SYNCS.EXCH.64 URZ, [UR5+0x5078], UR8 ;  /* 0x0050780805ff75b2 */ /* 0x0002620008000100 */
[----:B------:R-:W-:Y:S01]  /*1110*/  NOP ;  /* 0x0000000000007918 */ /* 0x000fe20000000000 */
.L_x_19:
[----:B------:R-:W-:Y:S01]  /*1120*/  NOP ;  /* 0x0000000000007918 */ /* 0x000fe20000000000 */
[----:B------:R-:W-:Y:S05]  /*1130*/  @!P2 BRA `(.L_x_20) ;  /* 0x000000000024a947 */ /* 0x000fea0003800000 */
[----:B------:R-:W-:Y:S01]  /*1140*/  ISETP.NE.AND P1, PT, R2, 0x1, PT ;  /* 0x000000010200780c */ /* 0x000fe20003f25270 */
[----:B------:R-:W-:Y:S02]  /*1150*/  UP2UR UR4, UPR, URZ, 0x1 ;  /* 0x00000001ff047883 */ /* 0x000fe40008000000 */
[----:B------:R-:W-:Y:S01]  /*1160*/  UPLOP3.LUT UP0, UPT, UPT, UPT, UPT, 0x80, 0x8 ;  /* 0x000000000008789c */ /* 0x000fe20003f0f070 */
[----:B------:R-:W-:-:S03]  /*1170*/  UMOV UR6, URZ ;  /* 0x000000ff00067c82 */ /* 0x000fc60008000000 */
[----:B------:R-:W-:Y:S02]  /*1180*/  UP2UR UR36, UPR, URZ, 0x1 ;  /* 0x00000001ff247883 */ /* 0x000fe40008000000 */
[----:B------:R-:W-:-:S04]  /*1190*/  UISETP.NE.AND UP0, UPT, UR4, URZ, UPT ;  /* 0x000000ff0400728c */ /* 0x000fc8000bf05270 */
[----:B------:R-:W-:Y:S07]  /*11a0*/  @P1 BRA `(.L_x_21) ;  /* 0x00000000001c1947 */ /* 0x000fee0003800000 */
[----:B------:R-:W-:Y:S01]  /*11b0*/  UMOV UR6, 0x1 ;  /* 0x0000000100067882 */ /* 0x000fe20000000000 */
[----:B------:R-:W-:Y:S05]  /*11c0*/  BRA `(.L_x_21) ;  /* 0x0000000000147947 */ /* 0x000fea0003800000 */
.L_x_20:
[----:B------:R-:W-:Y:S02]  /*11d0*/  UP2UR UR4, UPR, URZ, 0x1 ;  /* 0x00000001ff047883 */ /* 0x000fe40008000000 */
[----:B------:R-:W-:Y:S01]  /*11e0*/  UPLOP3.LUT UP0, UPT, UPT, UPT, UPT, 0x40, 0x4 ;  /* 0x000000000004789c */ /* 0x000fe20003f0e870 */
[----:B------:R-:W-:-:S03]  /*11f0*/  UMOV UR6, 0x2 ;  /* 0x0000000200067882 */ /* 0x000fc60000000000 */
[----:B------:R-:W-:Y:S02]  /*1200*/  UP2UR UR36, UPR, URZ, 0x1 ;  /* 0x00000001ff247883 */ /* 0x000fe40008000000 */
[----:B------:R-:W-:Y:S02]  /*1210*/  UISETP.NE.AND UP0, UPT, UR4, URZ, UPT ;  /* 0x000000ff0400728c */ /* 0x000fe4000bf05270 */
.L_x_21:
[----:B------:R-:W5:Y:S01]  /*1220*/  SHFL.IDX PT, R0, R18, RZ, 0x1f ;  /* 0x00001fff12007589 */ /* 0x000f6200000e0000 */
[----:B------:R-:W-:Y:S02]  /*1230*/  USEL UR42, URZ, 0x1, !UP4 ;  /* 0x00000001ff2a7887 */ /* 0x000fe4000e000000 */
[----:B------:R-:W-:Y:S01]  /*1240*/  USEL UR50, URZ, 0x1, UP4 ;  /* 0x00000001ff327887 */ /* 0x000fe2000a000000 */
        /* <DEDUP_REMOVED lines=13> */
[----:B------:R-:W-:Y:S01]  /*1320*/  NOP ;  /* 0x0000000000007918 */ /* 0x000fe20000000000 */
.L_x_22:
        /* <DEDUP_REMOVED lines=19> */
[----:B------:R1:W1:Y:S01]  /*1460*/  SYNCS.EXCH.64 URZ, [UR8+0x5098], UR10 ;  /* 0x0050980a08ff75b2 */ /* 0x0002620008000100 */
[----:B------:R1:W1:Y:S01]  /*1470*/  SYNCS.EXCH.64 URZ, [UR8+0x50a8], UR4 ;  /* 0x0050a80408ff75b2 */ /* 0x0002620008000100 */
[----:B------:R-:W-:Y:S01]  /*1480*/  NOP ;  /* 0x0000000000007918 */ /* 0x000fe20000000000 */
.L_x_23:
        /* <DEDUP_REMOVED lines=22> */
.L_x_24:
[----:B------:R-:W5:Y:S01]  /*15f0*/  SHFL.IDX PT, R0, R18, RZ, 0x1f ;  /* 0x00001fff12007589 */ /* 0x000f6200000e0000 */
[----:B------:R-:W-:Y:S01]  /*1600*/  NOP ;  /* 0x0000000000007918 */ /* 0x000fe20000000000 */
        /* <DEDUP_REMOVED lines=14> */
.L_x_25:
[----:B------:R-:W-:Y:S01]  /*16f0*/  ISETP.GT.AND P1, PT, R2, 0x3, PT ;  /* 0x000000030200780c */ /* 0x000fe20003f24270 */
[----:B------:R-:W-:Y:S01]  /*1700*/  NOP ;  /* 0x0000000000007918 */ /* 0x000fe20000000000 */
[----:B-1234-:R-:W-:Y:S11]  /*1710*/  BAR.SYNC.DEFER_BLOCKING 0x0 ;  /* 0x0000000000007b1d */ /* 0x01eff60000010000 */
[----:B------:R-:W-:Y:S05]  /*1720*/  @P1 BRA `(.L_x_26) ;  /* 0x0000012400801947 */ /* 0x000fea0003800000 */
[----:B------:R-:W-:-:S13]  /*1730*/  ISETP.GE.U32.AND P0, PT, R2, 0x2, PT ;  /* 0x000000020200780c */ /* 0x000fda0003f06070 */
[----:B------:R-:W-:Y:S05]  /*1740*/  @!P0 BRA `(.L_x_27) ;  /* 0x0000007c00348947 */ /* 0x000fea0003800000 */
[----:B------:R-:W-:Y:S05]  /*1750*/  @!P2 BRA `(.L_x_28) ;  /* 0x0000002000c0a947 */ /* 0x000fea0003800000 */
[----:B------:R-:W-:-:S08]  /*1760*/  NOP ;  /* 0x0000000000007918 */ /* 0x000fd00000000000 */
[----:B------:R-:W1:-:S00]  /*1770*/  USETMAXREG.DEALLOC.CTAPOOL 0x20 ;  /* 0x00000020000079c8 */ /* 0x000e4000080e0500 */
[----:B------:R-:W2:Y:S08]  /*1780*/  S2UR UR4, SR_CTAID.X ;  /* 0x00000000000479c3 */ /* 0x000eb00000002500 */
[----:B-1----:R-:W1:Y:S01]  /*1790*/  LDC R0, c[0x0][0x380] ;  /* 0x0000e000ff007b82 */ /* 0x002e620000000800 */
[----:B--2---:R-:W-:-:S06]  /*17a0*/  USHF.L.U32 UR4, UR4, 0x8, URZ ;  /* 0x0000000804047899 */ /* 0x004fcc00080006ff */
[----:B-1----:R-:W-:-:S13]  /*17b0*/  ISETP.LE.U32.AND P0, PT, R0, UR4, PT ;  /* 0x0000000400007c0c */ /* 0x002fda000bf03070 */
[----:B------:R-:W-:Y:S05]  /*17c0*/  @P0 EXIT ;  /* 0x000000000000094d */ /* 0x000fea0003800000 */
[----:B------:R-:W1:Y:S01]  /*17d0*/  S2UR UR4, SR_CgaCtaId ;  /* 0x00000000000479c3 */ /* 0x000e620000008800 */
[----:B------:R-:W-:Y:S01]  /*17e0*/  UMOV UR6, 0x40 ;  /* 0x0000004000067882 */ /* 0x000fe20000000000 */
[----:B------:R-:W-:Y:S01]  /*17f0*/  NOP ;  /* 0x0000000000007918 */ /* 0x000fe20000000000 */
[----:B------:R-:W-:Y:S01]  /*1800*/  UMOV UR5, 0x400 ;  /* 0x0000040000057882 */ /* 0x000fe20000000000 */
[----:B-1----:R-:W-:Y:S02]  /*1810*/  ULEA UR6, UR4, UR6, 0x18 ;  /* 0x0000000604067291 */ /* 0x002fe4000f8ec0ff */
[----:B------:R-:W-:-:S07]  /*1820*/  ULEA UR4, UR4, UR5, 0x18 ;  /* 0x0000000504047291 */ /* 0x000fce000f8ec0ff */
[----:B------:R-:W1:Y:S02]  /*1830*/  LDS.U8 R0, [UR6+0x1c] ;  /* 0x00001c06ff007984 */ /* 0x000e640008000000 */
[----:B-1----:R-:W-:-:S13]  /*1840*/  ISETP.NE.AND P0, PT, R0, RZ, PT ;  /* 0x000000ff0000720c */ /* 0x002fda0003f05270 */
[----:B------:R-:W-:Y:S05]  /*1850*/  @P0 BRA `(.L_x_29) ;  /* 0x0000000000580947 */ /* 0x000fea0003800000 */
[----:B------:R-:W-:-:S13]  /*1860*/  ELECT P0, URZ, PT ;  /* 0x0000000000ff782f */ /* 0x000fda0003800000 */
[----:B------:R-:W-:Y:S05]  /*1870*/  @!P0 BRA `(.L_x_30) ;  /* 0x0000000000608947 */ /* 0x000fea0003800000 */
[----:B------:R-:W-:Y:S01]  /*1880*/  UMOV UR5, 0x10 ;  /* 0x0000001000057882 */ /* 0x000fe20000000000 */
[----:B------:R-:W-:Y:S01]  /*1890*/  HFMA2 R0, -RZ, RZ, 0, 5.9604644775390625e-08 ;  /* 0x00000001ff007431 */ /* 0x000fe200000001ff */
[----:B------:R-:W-:-:S03]  /*18a0*/  MOV R2, 0xffff ;  /* 0x0000ffff00027802 */ /* 0x000fc60000000f00 */
[----:B------:R-:W-:Y:S04]  /*18b0*/  DEPBAR.LE SB1, 0x36 ;  /* 0x00009d800000791a */ /* 0x000fe80000000000 */
[----:B------:R-:W1:Y:S02]  /*18c0*/  UTCATOMSWS.FIND_AND_SET.ALIGN UP0, UR5, UR5 ;  /* 0x00000005000575e3 */ /* 0x000e640008000800 */
[----:B-1----:R-:W-:Y:S01]  /*18d0*/  MOV R3, UR5 ;  /* 0x0000000500037c02 */ /* 0x002fe20008000f00 */
[----:B------:R-:W-:Y:S06]  /*18e0*/  BRA.U UP0, `(.L_x_31) ;  /* 0x0000000100187547 */ /* 0x000fec000b800000 */
.L_x_32:
[----:B------:R-:W-:Y:S05]  /*18f0*/  NANOSLEEP 0x64 ;  /* 0x000000640000795d */ /* 0x000fea0003800000 */
[----:B------:R-:W-:-:S05]  /*1900*/  UMOV UR5, 0x10 ;  /* 0x0000001000057882 */ /* 0x000fca0000000000 */
[----:B------:R-:W-:Y:S04]  /*1910*/  DEPBAR.LE SB1, 0x36 ;  /* 0x00009d800000791a */ /* 0x000fe80000000000 */
[----:B------:R-:W1:Y:S02]  /*1920*/  UTCATOMSWS.FIND_AND_SET.ALIGN UP0, UR5, UR5 ;  /* 0x00000005000575e3 */ /* 0x000e640008000800 */
[----:B-1----:R-:W-:Y:S01]  /*1930*/  MOV R3, UR5 ;  /* 0x0000000500037c02 */ /* 0x002fe20008000f00 */
[----:B------:R-:W-:Y:S05]  /*1940*/  BRA.U !UP0, `(.L_x_32) ;  /* 0xfffffffd08e87547 */ /* 0x000fea000b83ffff */
.L_x_31:
[-C--:B------:R-:W-:Y:S02]  /*1950*/  SHF.L.U32 R2, R2, R3.reuse, RZ ;  /* 0x0000000302027219 */ /* 0x080fe400000006ff */
[----:B------:R-:W-:Y:S01]  /*1960*/  SHF.L.U32 R0, R0, R3, RZ ;  /* 0x0000000300007219 */ /* 0x000fe200000006ff */
[----:B------:R-:W-:Y:S02]  /*1970*/  IMAD.SHL.U32 R3, R3, 0x20, RZ ;  /* 0x0000002003037824 */ /* 0x000fe400078e00ff */
[----:B------:R1:W-:Y:S04]  /*1980*/  ATOMS.OR RZ, [UR6+0x14], R2 ;  /* 0x00001402ffff798c */ /* 0x0003e8000b000006 */
[----:B------:R1:W-:Y:S04]  /*1990*/  ATOMS.OR RZ, [UR6+0x18], R0 ;  /* 0x00001800ffff798c */ /* 0x0003e8000b000006 */
[----:B------:R1:W-:Y:S01]  /*19a0*/  STS [UR4+0x50e0], R3 ;  /* 0x0050e003ff007988 */ /* 0x0003e20008000804 */
[----:B------:R-:W-:Y:S05]  /*19b0*/  BRA `(.L_x_30) ;  /* 0x0000000000107947 */ /* 0x000fea0003800000 */
.L_x_29:
[----:B------:R-:W-:Y:S02]  /*19c0*/  MOV R0, 0xffffffff ;  /* 0xffffffff00007802 */ /* 0x000fe40000000f00 */
[----:B------:R-:W-:-:S03]  /*19d0*/  MOV R2, 0x1a00 ;  /* 0x00001a0000027802 */ /* 0x000fc60000000f00 */
[----:B------:R1:W-:Y:S04]  /*19e0*/  STS [UR4+0x50e0], R0 ;  /* 0x0050e000ff007988 */ /* 0x0003e80008000804 */
[----:B-1----:R-:W-:Y:S05]  /*19f0*/  CALL.REL.NOINC `($__internal_1_$__cuda_sm10x_tcgen05_guardrail_trap_phase_invalid_during_alloc) ;  /* 0x0000015c00887944 */ /* 0x002fea0003c00000 */
.L_x_30:
[----:B------:R-:W-:Y:S05]  /*1a00*/  WARPSYNC.ALL ;  /* 0x0000000000007948 */ /* 0x000fea0003800000 */
[----:B------:R-:W2:Y:S02]  /*1a10*/  LDCU UR8, c[0x0][0x384] ;  /* 0x00007080ff0877ac */ /* 0x000ea40008000800 */
[----:B--2---:R-:W-:Y:S01]  /*1a20*/  ISETP.NE.AND P0, PT, RZ, UR8, PT ;  /* 0x00000008ff007c0c */ /* 0x004fe2000bf05270 */
[----:B------:R-:W-:-:S12]  /*1a30*/  NOP ;  /* 0x0000000000007918 */ /* 0x000fd80000000000 */
[----:B------:R-:W-:Y:S05]  /*1a40*/  @!P0 EXIT ;  /* 0x000000000000894d */ /* 0x000fea0003800000 */
[----:B------:R-:W-:Y:S01]  /*1a50*/  UIADD3 UR5, UPT, UPT, UR4, 0x2000, URZ ;  /* 0x0000200004057890 */ /* 0x000fe2000fffe0ff */
[----:B------:R-:W-:Y:S01]  /*1a60*/  BSSY.RECONVERGENT B0, `(.L_x_33) ;  /* 0x000000b000007945 */ /* 0x000fe20003800200 */
[----:B------:R-:W-:Y:S02]  /*1a70*/  USHF.R.U32.HI UR28, URZ, 0x4, UR4 ;  /* 0x00000004ff1c7899 */ /* 0x000fe40008011604 */
[----:B------:R-:W-:Y:S02]  /*1a80*/  USHF.R.U32.HI UR5, URZ, 0x4, UR5 ;  /* 0x00000004ff057899 */ /* 0x000fe40008011605 */
[----:B------:R-:W-:Y:S02]  /*1a90*/  ULOP3.LUT UR28, UR28, 0x3fff, URZ, 0xc0, !UPT ;  /* 0x00003fff1c1c7892 */ /* 0x000fe4000f8ec0ff */
[----:B------:R-:W-:Y:S02]  /*1aa0*/  ULOP3.LUT UR5, UR5, 0x3fff, URZ, 0xc0, !UPT ;  /* 0x00003fff05057892 */ /* 0x000fe4000f8ec0ff */
[----:B------:R-:W-:-:S02]  /*1ab0*/  ULOP3.LUT UR28, UR28, 0x10000, URZ, 0xfc, !UPT ;  /* 0x000100001c1c7892 */ /* 0x000fc4000f8efcff */
[----:B------:R-:W-:Y:S01]  /*1ac0*/  ULOP3.LUT UR6, UR5, 0x10000, URZ, 0xfc, !UPT ;  /* 0x0001000005067892 */ /* 0x000fe2000f8efcff */
[----:B------:R-:W-:Y:S01]  /*1ad0*/  UMOV UR29, 0xc0004010 ;  /* 0xc0004010001d7882 */ /* 0x000fe20000000000 */
[----:B------:R-:W-:Y:S01]  /*1ae0*/  UMOV UR7, 0xc0004010 ;  /* 0xc000401000077882 */ /* 0x000fe20000000000 */
[----:B------:R-:W-:Y:S06]  /*1af0*/  @!P4 BRA `(.L_x_34) ;  /* 0x000000000004c947 */ /* 0x000fec0003800000 */
[----:B------:R-:W-:Y:S05]  /*1b00*/  BPT.TRAP 0x1 ;  /* 0x000000040000795c */ /* 0x000fea0000300000 */
.L_x_34:
[----:B------:R-:W-:Y:S05]  /*1b10*/  BSYNC.RECONVERGENT B0 ;  /* 0x0000000000007941 */ /* 0x000fea0003800200 */
.L_x_33:
[----:B------:R-:W-:-:S04]  /*1b20*/  SHF.L.U32 R5, RZ, 0x1f, RZ ;  /* 0x0000001fff057819 */ /* 0x000fc800000006ff */
[----:B------:R-:W2:Y:S02]  /*1b30*/  SYNCS.PHASECHK.TRANS64.TRYWAIT P0, [UR4+0x5000], R5 ;  /* 0x00500005ff0075a7 */ /* 0x000ea40008001104 */
[----:B--2---:R-:W-:Y:S05]  /*1b40*/  @!P0 BRA `(.L_x_35) ;  /* 0x0000014800208947 */ /* 0x004fea0003800000 */
.L_x_350:
[----:B------:R-:W-:Y:S05]  /*1b50*/  BRA.U !UP1, `(.L_x_36) ;  /* 0x0000000109047547 */ /* 0x000fea000b800000 */
[----:B------:R-:W-:Y:S05]  /*1b60*/  BPT.TRAP 0x1 ;  /* 0x000000040000795c */ /* 0x000fea0000300000 */
.L_x_36:
[----:B------:R-:W2:Y:S01]  /*1b70*/  SYNCS.PHASECHK.TRANS64.TRYWAIT P0, [UR4+0x5020], R5 ;  /* 0x00502005ff0075a7 */ /* 0x000ea20008001104 */
[----:B------:R-:W-:Y:S01]  /*1b80*/  ULOP3.LUT UR44, UR44, 0x1, URZ, 0xc0, !UPT ;  /* 0x000000012c2c7892 */ /* 0x000fe2000f8ec0ff */
[----:B--2---:R-:W-:Y:S11]  /*1b90*/  @!P0 BRA `(.L_x_37) ;  /* 0x0000014800248947 */ /* 0x004ff60003800000 */
.L_x_352:
[----:B------:R-:W-:-:S09]  /*1ba0*/  UISETP.NE.U32.AND UP0, UPT, UR44, 0x1, UPT ;  /* 0x000000012c00788c */ /* 0x000fd2000bf05070 */
[----:B------:R-:W-:Y:S05]  /*1bb0*/  BRA.U !UP0, `(.L_x_38) ;  /* 0x0000000108047547 */ /* 0x000fea000b800000 */
[----:B------:R-:W-:Y:S05]  /*1bc0*/  BPT.TRAP 0x1 ;  /* 0x000000040000795c */ /* 0x000fea0000300000 */
.L_x_38:
[----:B-1----:R-:W-:Y:S02]  /*1bd0*/  IMAD.MOV.U32 R3, RZ, RZ, 0x1 ;  /* 0x00000001ff037424 */ /* 0x002fe400078e00ff */
[----:B------:R-:W-:-:S03]  /*1be0*/  HFMA2 R0, -RZ, RZ, 0, 0 ;  /* 0x00000000ff007431 */ /* 0x000fc600000001ff */
[----:B------:R-:W-:-:S04]  /*1bf0*/  SHF.L.U32 R3, R3, 0x1f, RZ ;  /* 0x0000001f03037819 */ /* 0x000fc800000006ff */
[----:B------:R-:W1:Y:S02]  /*1c00*/  SYNCS.PHASECHK.TRANS64.TRYWAIT P0, [UR4+0x5058], R3 ;  /* 0x00505803ff0075a7 */ /* 0x000e640008001104 */
[----:B-1----:R-:W-:Y:S05]  /*1c10*/  @!P0 BRA `(.L_x_39) ;  /* 0x00000148001c8947 */ /* 0x002fea0003800000 */
.L_x_354:
[----:B------:R-:W-:Y:S01]  /*1c20*/  R2UR UR9, R0 ;  /* 0x00000000000972ca */ /* 0x000fe200000e0000 */
[----:B------:R-:W-:Y:S01]  /*1c30*/  UMOV UR10, 0x0 ;  /* 0x00000000000a7882 */ /* 0x000fe20000000000 */
[----:B------:R-:W-:Y:S01]  /*1c40*/  UMOV UR11, 0x8200490 ;  /* 0x08200490000b7882 */ /* 0x000fe20000000000 */
[----:B------:R-:W-:-:S10]  /*1c50*/  UISETP.NE.AND UP4, UPT, UR44, URZ, UPT ;  /* 0x000000ff2c00728c */ /* 0x000fd4000bf85270 */
[----:B------:R2:W-:Y:S01]  /*1c60*/  UTCHMMA gdesc[UR28], gdesc[UR6], tmem[UR9], tmem[UR10], idesc[UR11], !UPT ;  /* 0x00ff0a061c0075ea */ /* 0x0005e2000f800009 */
[----:B------:R-:W-:Y:S05]  /*1c70*/  BRA.U UP4, `(.L_x_40) ;  /* 0x0000000104047547 */ /* 0x000fea000b800000 */
[----:B--2---:R-:W-:Y:S05]  /*1c80*/  BPT.TRAP 0x1 ;  /* 0x000000040000795c */ /* 0x004fea0000300000 */
.L_x_40:
[----:B--2---:R-:W-:Y:S01]  /*1c90*/  UIADD3 UR9, UPT, UPT, UR4, 0x5050, URZ ;  /* 0x0000505004097890 */ /* 0x004fe2000fffe0ff */
[----:B------:R-:W-:Y:S08]  /*1ca0*/  BSSY.RECONVERGENT B0, `(.L_x_41) ;  /* 0x0000004000007945 */ /* 0x000ff00003800200 */
[----:B------:R2:W-:Y:S01]  /*1cb0*/  UTCBAR [UR9], URZ ;  /* 0x000000ff090073e9 */ /* 0x0005e200080000ff */
[----:B------:R-:W-:Y:S05]  /*1cc0*/  @!P4 BRA `(.L_x_42) ;  /* 0x000000000004c947 */ /* 0x000fea0003800000 */
[----:B--2---:R-:W-:Y:S05]  /*1cd0*/  BPT.TRAP 0x1 ;  /* 0x000000040000795c */ /* 0x004fea0000300000 */
.L_x_42:
[----:B--2---:R-:W-:Y:S05]  /*1ce0*/  BSYNC.RECONVERGENT B0 ;  /* 0x0000000000007941 */ /* 0x004fea0003800200 */
.L_x_41:
[----:B------:R-:W2:Y:S01]  /*1cf0*/  SYNCS.PHASECHK.TRANS64.TRYWAIT P0, [UR4+0x5008], R5 ;  /* 0x00500805ff0075a7 */ /* 0x000ea20008001104 */
[----:B------:R-:W-:Y:S01]  /*1d00*/  ULOP3.LUT UR43, UR43, 0x1, URZ, 0xc0, !UPT ;  /* 0x000000012b2b7892 */ /* 0x000fe2000f8ec0ff */
[----:B--2---:R-:W-:Y:S11]  /*1d10*/  @!P0 BRA `(.L_x_43) ;  /* 0x0000014400f48947 */ /* 0x004ff60003800000 */
.L_x_356:
[----:B------:R-:W-:-:S09]  /*1d20*/  UISETP.NE.U32.AND UP0, UPT, UR43, 0x1, UPT ;  /* 0x000000012b00788c */ /* 0x000fd2000bf05070 */
[----:B------:R-:W-:Y:S05]  /*1d30*/  BRA.U !UP0, `(.L_x_44) ;  /* 0x0000000108047547 */ /* 0x000fea000b800000 */
[----:B------:R-:W-:Y:S05]  /*1d40*/  BPT.TRAP 0x1 ;  /* 0x000000040000795c */ /* 0x000fea0000300000 */
.L_x_44:
[----:B------:R-:W3:Y:S01]  /*1d50*/  SYNCS.PHASECHK.TRANS64.TRYWAIT P0, [UR4+0x5068], R3 ;  /* 0x00506803ff0075a7 */ /* 0x000ee20008001104 */
[----:B--2---:R-:W-:Y:S01]  /*1d60*/  MOV R0, 0x80 ;  /* 0x0000008000007802 */ /* 0x004fe20000000f00 */
[----:B---3--:R-:W-:Y:S06]  /*1d70*/  @!P0 BRA `(.L_x_45) ;  /* 0x0000014400f48947 */ /* 0x008fec0003800000 */
.L_x_358:
[----:B------:R-:W-:Y:S01]  /*1d80*/  R2UR UR9, R0 ;  /* 0x00000000000972ca */ /* 0x000fe200000e0000 */
[----:B------:R-:W-:Y:S01]  /*1d90*/  UIADD3 UR50, UPT, UPT, UR28, 0x100, URZ ;  /* 0x000001001c327890 */ /* 0x000fe2000fffe0ff */
[----:B------:R-:W-:Y:S01]  /*1da0*/  UMOV UR10, 0x0 ;  /* 0x00000000000a7882 */ /* 0x000fe20000000000 */
[----:B------:R-:W-:Y:S01]  /*1db0*/  UMOV UR11, 0x8200490 ;  /* 0x08200490000b7882 */ /* 0x000fe20000000000 */
[----:B------:R-:W-:Y:S01]  /*1dc0*/  UMOV UR51, 0xc0004010 ;  /* 0xc000401000337882 */ /* 0x000fe20000000000 */
[----:B------:R-:W-:-:S08]  /*1dd0*/  UISETP.NE.AND UP3, UPT, UR43, URZ, UPT ;  /* 0x000000ff2b00728c */ /* 0x000fd0000bf65270 */
[----:B------:R2:W-:Y:S01]  /*1de0*/  UTCHMMA gdesc[UR50], gdesc[UR6], tmem[UR9], tmem[UR10], idesc[UR11], !UPT ;  /* 0x00ff0a06320075ea */ /* 0x0005e2000f800009 */
[----:B------:R-:W-:Y:S05]  /*1df0*/  BRA.U UP3, `(.L_x_46) ;  /* 0x0000000103047547 */ /* 0x000fea000b800000 */
[----:B--2---:R-:W-:Y:S05]  /*1e00*/  BPT.TRAP 0x1 ;  /* 0x000000040000795c */ /* 0x004fea0000300000 */
.L_x_46:
[----:B--2---:R-:W-:-:S09]  /*1e10*/  UIADD3 UR9, UPT, UPT, UR4, 0x5060, URZ ;  /* 0x0000506004097890 */ /* 0x004fd2000fffe0ff */
[----:B------:R2:W-:Y:S01]  /*1e20*/  UTCBAR [UR9], URZ ;  /* 0x000000ff090073e9 */ /* 0x0005e200080000ff */
[----:B------:R-:W-:Y:S05]  /*1e30*/  BRA.U !UP1, `(.L_x_47) ;  /* 0x0000000109047547 */ /* 0x000fea000b800000 */
[----:B--2---:R-:W-:Y:S05]  /*1e40*/  BPT.TRAP 0x1 ;  /* 0x000000040000795c */ /* 0x004fea0000300000 */
.L_x_47:
[----:B--2---:R-:W-:-:S09]  /*1e50*/  UIADD3 UR9, UPT, UPT, UR4, 0x5038, URZ ;  /* 0x0000503804097890 */ /* 0x004fd2000fffe0ff */
[----:B------:R2:W-:Y:S01]  /*1e60*/  UTCBAR [UR9], URZ ;  /* 0x000000ff090073e9 */ /* 0x0005e200080000ff */
[----:B------:R-:W-:Y:S05]  /*1e70*/  BRA.U !UP1, `(.L_x_48) ;  /* 0x0000000109047547 */ /* 0x000fea000b800000 */
[----:B--2---:R-:W-:Y:S05]  /*1e80*/  BPT.TRAP 0x1 ;  /* 0x000000040000795c */ /* 0x004fea0000300000 */
.L_x_48:
[----:B------:R-:W3:Y:S02]  /*1e90*/  SYNCS.PHASECHK.TRANS64.TRYWAIT P0, [UR4+0x5028], R5 ;  /* 0x00502805ff0075a7 */ /* 0x000ee40008001104 */
[----:B---3--:R-:W-:Y:S05]  /*1ea0*/  @!P0 BRA `(.L_x_49) ;  /* 0x0000014400c08947 */ /* 0x008fea0003800000 */
.L_x_360:
[----:B------:R-:W-:Y:S05]  /*1eb0*/  BRA.U UP5, `(.L_x_50) ;  /* 0x0000000105047547 */ /* 0x000fea000b800000 */
[----:B--2---:R-:W-:Y:S05]  /*1ec0*/  BPT.TRAP 0x1 ;  /* 0x000000040000795c */ /* 0x004fea0000300000 */
.L_x_50:
[----:B------:R-:W4:Y:S02]  /*1ed0*/  SYNCS.PHASECHK.TRANS64.TRYWAIT P0, [UR4+0x50a0], R3 ;  /* 0x0050a003ff0075a7 */ /* 0x000f240008001104 */
[----:B----4-:R-:W-:Y:S05]  /*1ee0*/  @!P0 BRA `(.L_x_51) ;  /* 0x0000014400c88947 */ /* 0x010fea0003800000 */
.L_x_362:
[----:B------:R-:W-:Y:S05]  /*1ef0*/  BRA.U UP4, `(.L_x_52) ;  /* 0x0000000104047547 */ /* 0x000fea000b800000 */
[----:B--2---:R-:W-:Y:S05]  /*1f00*/  BPT.TRAP 0x1 ;  /* 0x000000040000795c */ /* 0x004fea0000300000 */
.L_x_52:
[----:B------:R-:W4:Y:S01]  /*1f10*/  SYNCS.PHASECHK.TRANS64.TRYWAIT P0, [UR4+0x5058], R5 ;  /* 0x00505805ff0075a7 */ /* 0x000f220008001104 */
[----:B------:R-:W-:Y:S01]  /*1f20*/  HFMA2 R4, -RZ, RZ, 0, 1.9073486328125e-06 ;  /* 0x00000020ff047431 */ /* 0x000fe200000001ff */
[----:B-1-3--:R-:W-:Y:S01]  /*1f30*/  MOV R3, 0x100 ;  /* 0x0000010000037802 */ /* 0x00afe20000000f00 */
[----:B----4-:R-:W-:Y:S06]  /*1f40*/  @!P0 BRA `(.L_x_53) ;  /* 0x0000014400c88947 */ /* 0x010fec0003800000 */
.L_x_364:
[----:B------:R-:W-:Y:S01]  /*1f50*/  IMAD.MOV.U32 R2, RZ, RZ, 0x28 ;  /* 0x00000028ff027424 */ /* 0x000fe200078e00ff */
[----:B------:R-:W-:Y:S01]  /*1f60*/  R2UR UR23, R4 ;  /* 0x00000000041772ca */ /* 0x000fe200000e0000 */
[----:B------:R-:W-:Y:S01]  /*1f70*/  IMAD.MOV.U32 R4, RZ, RZ, 0x30 ;  /* 0x00000030ff047424 */ /* 0x000fe200078e00ff */
[----:B------:R-:W-:Y:S01]  /*1f80*/  R2UR UR24, R3 ;  /* 0x00000000031872ca */ /* 0x000fe200000e0000 */
[----:B-1----:R-:W-:Y:S01]  /*1f90*/  IMAD.MOV.U32 R0, RZ, RZ, 0x100 ;  /* 0x00000100ff007424 */ /* 0x002fe200078e00ff */
[----:B------:R-:W-:Y:S01]  /*1fa0*/  R2UR UR21, R2 ;  /* 0x00000000021572ca */ /* 0x000fe200000e0000 */
[----:B------:R-:W-:Y:S01]  /*1fb0*/  IMAD.MOV.U32 R2, RZ, RZ, 0x38 ;  /* 0x00000038ff027424 */ /* 0x000fe200078e00ff */
[----:B------:R-:W-:Y:S01]  /*1fc0*/  R2UR UR19, R4 ;  /* 0x00000000041372ca */ /* 0x000fe200000e0000 */
[----:B------:R-:W-:Y:S01]  /*1fd0*/  IMAD.MOV.U32 R3, RZ, RZ, 0x100 ;  /* 0x00000100ff037424 */ /* 0x000fe200078e00ff */
[----:B------:R-:W-:Y:S01]  /*1fe0*/  R2UR UR22, R0 ;  /* 0x00000000001672ca */ /* 0x000fe200000e0000 */
[----:B------:R-:W-:Y:S01]  /*1ff0*/  IMAD.MOV.U32 R4, RZ, RZ, 0x40 ;  /* 0x00000040ff047424 */ /* 0x000fe200078e00ff */
[----:B------:R-:W-:Y:S01]  /*2000*/  R2UR UR17, R2 ;  /* 0x00000000021172ca */ /* 0x000fe200000e0000 */
[----:B------:R-:W-:Y:S01]  /*2010*/  IMAD.MOV.U32 R2, RZ, RZ, 0x48 ;  /* 0x00000048ff027424 */ /* 0x000fe200078e00ff */
[C---:B------:R-:W-:Y:S01]  /*2020*/  R2UR UR20, R3.reuse ;  /* 0x00000000031472ca */ /* 0x040fe200000e0000 */
[----:B------:R-:W-:Y:S01]  /*2030*/  UIADD3 UR64, UPT, UPT, UR5, 0x100, URZ ;  /* 0x0000010005407890 */ /* 0x000fe2000fffe0ff */
[----:B------:R-:W-:Y:S01]  /*2040*/  R2UR UR18, R0 ;  /* 0x00000000001272ca */ /* 0x000fe200000e0000 */
[----:B------:R-:W-:Y:S01]  /*2050*/  UIADD3 UR62, UPT, UPT, UR5, 0x120, URZ ;  /* 0x00000120053e7890 */ /* 0x000fe2000fffe0ff */
[----:B------:R-:W-:Y:S01]  /*2060*/  R2UR UR13, R2 ;  /* 0x00000000020d72ca */ /* 0x000fe200000e0000 */
[----:B------:R-:W-:Y:S01]  /*2070*/  IMAD.MOV.U32 R2, RZ, RZ, 0x50 ;  /* 0x00000050ff027424 */ /* 0x000fe200078e00ff */
[----:B------:R-:W-:Y:S01]  /*2080*/  R2UR UR15, R4 ;  /* 0x00000000040f72ca */ /* 0x000fe200000e0000 */
[----:B------:R-:W-:Y:S01]  /*2090*/  UIADD3 UR60, UPT, UPT, UR5, 0x140, URZ ;  /* 0x00000140053c7890 */ /* 0x000fe2000fffe0ff */
[----:B------:R-:W-:Y:S01]  /*20a0*/  R2UR UR16, R3 ;  /* 0x00000000031072ca */ /* 0x000fe200000e0000 */
[----:B------:R-:W-:Y:S01]  /*20b0*/  UIADD3 UR58, UPT, UPT, UR5, 0x160, URZ ;  /* 0x00000160053a7890 */ /* 0x000fe2000fffe0ff */
[----:B------:R-:W-:Y:S01]  /*20c0*/  R2UR UR11, R2 ;  /* 0x00000000020b72ca */ /* 0x000fe200000e0000 */
[----:B------:R-:W-:Y:S01]  /*20d0*/  IMAD.MOV.U32 R2, RZ, RZ, 0x58 ;  /* 0x00000058ff027424 */ /* 0x000fe200078e00ff */
[C---:B------:R-:W-:Y:S01]  /*20e0*/  R2UR UR14, R0.reuse ;  /* 0x00000000000e72ca */ /* 0x040fe200000e0000 */
[----:B------:R-:W-:Y:S01]  /*20f0*/  UIADD3 UR56, UPT, UPT, UR5, 0x180, URZ ;  /* 0x0000018005387890 */ /* 0x000fe2000fffe0ff */
[----:B------:R-:W-:Y:S01]  /*2100*/  R2UR UR12, R0 ;  /* 0x00000000000c72ca */ /* 0x000fe200000e0000 */
[----:B------:R-:W-:Y:S01]  /*2110*/  UIADD3 UR54, UPT, UPT, UR5, 0x1a0, URZ ;  /* 0x000001a005367890 */ /* 0x000fe2000fffe0ff */
[----:B--2---:R-:W-:Y:S01]  /*2120*/  R2UR UR9, R2 ;  /* 0x00000000020972ca */ /* 0x004fe200000e0000 */
[----:B------:R-:W-:Y:S01]  /*2130*/  UIADD3 UR52, UPT, UPT, UR5, 0x1c0, URZ ;  /* 0x000001c005347890 */ /* 0x000fe2000fffe0ff */
[----:B------:R-:W-:Y:S01]  /*2140*/  R2UR UR10, R0 ;  /* 0x00000000000a72ca */ /* 0x000fe200000e0000 */
[----:B------:R-:W-:Y:S01]  /*2150*/  UMOV UR46, 0x0 ;  /* 0x00000000002e7882 */ /* 0x000fe20000000000 */
[----:B------:R-:W-:Y:S01]  /*2160*/  UMOV UR47, 0x8050490 ;  /* 0x08050490002f7882 */ /* 0x000fe20000000000 */
[----:B------:R-:W-:Y:S01]  /*2170*/  UIADD3 UR48, UPT, UPT, UR5, 0x1e0, URZ ;  /* 0x000001e005307890 */ /* 0x000fe2000fffe0ff */
[----:B------:R-:W-:Y:S01]  /*2180*/  UMOV UR65, 0xc0004010 ;  /* 0xc000401000417882 */ /* 0x000fe20000000000 */
[----:B------:R-:W-:Y:S01]  /*2190*/  UMOV UR40, 0x0 ;  /* 0x0000000000287882 */ /* 0x000fe20000000000 */
[----:B------:R-:W-:Y:S01]  /*21a0*/  UMOV UR41, 0x8050490 ;  /* 0x0805049000297882 */ /* 0x000fe20000000000 */
[----:B------:R-:W-:Y:S01]  /*21b0*/  UMOV UR63, 0xc0004010 ;  /* 0xc0004010003f7882 */ /* 0x000fe20000000000 */
[----:B------:R-:W-:Y:S01]  /*21c0*/  UMOV UR38, 0x0 ;  /* 0x0000000000267882 */ /* 0x000fe20000000000 */
[----:B------:R-:W-:Y:S01]  /*21d0*/  UMOV UR39, 0x8050490 ;  /* 0x0805049000277882 */ /* 0x000fe20000000000 */
[----:B------:R-:W-:Y:S01]  /*21e0*/  UMOV UR61, 0xc0004010 ;  /* 0xc0004010003d7882 */ /* 0x000fe20000000000 */
[----:B------:R1:W-:Y:S01]  /*21f0*/  UTCHMMA tmem[UR23], gdesc[UR64], tmem[UR24], tmem[UR46], idesc[UR47], !UPT ;  /* 0x00ff2e40170079ea */ /* 0x0003e2000f800018 */
[----:B------:R-:W-:Y:S01]  /*2200*/  UMOV UR36, 0x0 ;  /* 0x0000000000247882 */ /* 0x000fe20000000000 */
[----:B------:R-:W-:Y:S01]  /*2210*/  UMOV UR37, 0x8050490 ;  /* 0x0805049000257882 */ /* 0x000fe20000000000 */
[----:B------:R-:W-:Y:S01]  /*2220*/  UMOV UR59, 0xc0004010 ;  /* 0xc0004010003b7882 */ /* 0x000fe20000000000 */
[----:B------:R1:W-:Y:S01]  /*2230*/  UTCHMMA tmem[UR21], gdesc[UR62], tmem[UR22], tmem[UR40], idesc[UR41], UPT ;  /* 0x00ff283e150079ea */ /* 0x0003e2000b800016 */
        /* <DEDUP_REMOVED lines=16> */
[----:B------:R1:W-:Y:S01]  /*2340*/  UTCHMMA tmem[UR11], gdesc[UR52], tmem[UR12], tmem[UR30], idesc[UR31], UPT ;  /* 0x00ff1e340b0079ea */ /* 0x0003e2000b80000c */
[----:B------:R1:W-:Y:S01]  /*2350*/  UTCHMMA tmem[UR9], gdesc[UR48], tmem[UR10], tmem[UR26], idesc[UR27], UPT ;  /* 0x00ff1a30090079ea */ /* 0x0003e2000b80000a */
[----:B------:R-:W-:Y:S05]  /*2360*/  BRA.U UP5, `(.L_x_54) ;  /* 0x0000000105047547 */ /* 0x000fea000b800000 */
[----:B-1----:R-:W-:Y:S05]  /*2370*/  BPT.TRAP 0x1 ;  /* 0x000000040000795c */ /* 0x002fea0000300000 */
.L_x_54:
[----:B-1----:R-:W-:Y:S01]  /*2380*/  UIADD3 UR10, UPT, UPT, UR4, 0x5090, URZ ;  /* 0x00005090040a7890 */ /* 0x002fe2000fffe0ff */
[----:B------:R-:W-:Y:S01]  /*2390*/  HFMA2 R8, -RZ, RZ, 0, 5.9604644775390625e-08 ;  /* 0x00000001ff087431 */ /* 0x000fe200000001ff */
[----:B------:R-:W-:Y:S01]  /*23a0*/  UISETP.GE.AND UP0, UPT, UR8, 0x81, UPT ;  /* 0x000000810800788c */ /* 0x000fe2000bf06270 */
[----:B------:R-:W-:Y:S01]  /*23b0*/  MOV R7, RZ ;  /* 0x000000ff00077202 */ /* 0x000fe20000000f00 */
[----:B------:R-:W-:Y:S01]  /*23c0*/  UMOV UR9, URZ ;  /* 0x000000ff00097c82 */ /* 0x000fe20008000000 */
[----:B------:R-:W-:Y:S01]  /*23d0*/  UMOV UR27, 0x100 ;  /* 0x00000100001b7882 */ /* 0x000fe20000000000 */
[----:B------:R-:W-:-:S03]  /*23e0*/  UMOV UR26, 0x1 ;  /* 0x00000001001a7882 */ /* 0x000fc60000000000 */
[----:B------:R1:W-:Y:S02]  /*23f0*/  UTCBAR [UR10], URZ ;  /* 0x000000ff0a0073e9 */ /* 0x0003e400080000ff */
[----:B------:R-:W-:Y:S05]  /*2400*/  BRA.U !UP0, `(.L_x_55) ;  /* 0x0000000d08d87547 */ /* 0x000fea000b800000 */
[----:B------:R-:W-:Y:S01]  /*2410*/  UIADD3 UR8, UPT, UPT, UR8, 0x7f, URZ ;  /* 0x0000007f08087890 */ /* 0x000fe2000fffe0ff */
[----:B------:R-:W-:Y:S01]  /*2420*/  CS2R R6, SRZ ;  /* 0x0000000000067805 */ /* 0x000fe2000001ff00 */
[----:B------:R-:W-:Y:S01]  /*2430*/  IMAD.MOV.U32 R8, RZ, RZ, 0x1 ;  /* 0x00000001ff087424 */ /* 0x000fe200078e00ff */
[----:B------:R-:W-:Y:S01]  /*2440*/  MOV R5, RZ ;  /* 0x000000ff00057202 */ /* 0x000fe20000000f00 */
[----:B------:R-:W-:Y:S01]  /*2450*/  USHF.R.S32.HI UR25, URZ, 0x1f, UR8 ;  /* 0x0000001fff197899 */ /* 0x000fe20008011408 */
[----:B-1----:R-:W-:Y:S01]  /*2460*/  UMOV UR10, 0x2 ;  /* 0x00000002000a7882 */ /* 0x002fe20000000000 */
[----:B------:R-:W-:Y:S02]  /*2470*/  UMOV UR26, 0x1 ;  /* 0x00000001001a7882 */ /* 0x000fe40000000000 */
[----:B------:R-:W-:Y:S01]  /*2480*/  ULEA.HI UR25, UR25, UR8, URZ, 0x7 ;  /* 0x0000000819197291 */ /* 0x000fe2000f8f38ff */
[----:B------:R-:W-:Y:S02]  /*2490*/  UMOV UR9, URZ ;  /* 0x000000ff00097c82 */ /* 0x000fe40008000000 */
[----:B------:R-:W-:Y:S01]  /*24a0*/  UMOV UR8, 0x1 ;  /* 0x0000000100087882 */ /* 0x000fe20000000000 */
[----:B------:R-:W-:Y:S01]  /*24b0*/  USHF.R.S32.HI UR25, URZ, 0x7, UR25 ;  /* 0x00000007ff197899 */ /* 0x000fe20008011419 */
[----:B------:R-:W-:-:S11]  /*24c0*/  UMOV UR51, 0xc0004010 ;  /* 0xc000401000337882 */ /* 0x000fd60000000000 */
.L_x_74:
[----:B--2---:R-:W-:Y:S05]  /*24d0*/  BRA.U !UP1, `(.L_x_56) ;  /* 0x0000000109047547 */ /* 0x004fea000b800000 */
[----:B------:R-:W-:Y:S05]  /*24e0*/  BPT.TRAP 0x1 ;  /* 0x000000040000795c */ /* 0x000fea0000300000 */
.L_x_56:
[----:B------:R-:W-:Y:S01]  /*24f0*/  ULEA UR11, UR10, UR4, 0x3 ;  /* 0x000000040a0b7291 */ /* 0x000fe2000f8e18ff */
[----:B------:R-:W-:Y:S01]  /*2500*/  SHF.L.U32 R3, R5, 0x1f, RZ ;  /* 0x0000001f05037819 */ /* 0x000fe200000006ff */
[----:B------:R-:W-:Y:S07]  /*2510*/  HFMA2 R0, -RZ, RZ, 0, 0 ;  /* 0x00000000ff007431 */ /* 0x000fee00000001ff */
[----:B------:R-:W1:Y:S02]  /*2520*/  SYNCS.PHASECHK.TRANS64.TRYWAIT P0, [UR11+0x5020], R3 ;  /* 0x00502003ff0075a7 */ /* 0x000e64000800110b */
[----:B-1----:R-:W-:Y:S05]  /*2530*/  @!P0 BRA `(.L_x_57) ;  /* 0x0000014000648947 */ /* 0x002fea0003800000 */
.L_x_366:
[----:B------:R-:W-:Y:S01]  /*2540*/  ULEA UR68, UR10, UR6, 0x8 ;  /* 0x000000060a447291 */ /* 0x000fe2000f8e40ff */
[----:B------:R-:W-:Y:S01]  /*2550*/  R2UR UR11, R0 ;  /* 0x00000000000b72ca */ /* 0x000fe200000e0000 */
[----:B------:R-:W-:Y:S02]  /*2560*/  UIADD3 UR24, UPT, UPT, UR10, 0x1, URZ ;  /* 0x000000010a187890 */ /* 0x000fe4000fffe0ff */
[----:B------:R-:W-:Y:S02]  /*2570*/  UISETP.NE.AND UP4, UPT, UR44, URZ, UPT ;  /* 0x000000ff2c00728c */ /* 0x000fe4000bf85270 */
[----:B------:R-:W-:Y:S01]  /*2580*/  UISETP.NE.AND UP0, UPT, UR24, 0x3, UPT ;  /* 0x000000031800788c */ /* 0x000fe2000bf05270 */
[----:B------:R-:W-:Y:S01]  /*2590*/  UMOV UR12, 0x0 ;  /* 0x00000000000c7882 */ /* 0x000fe20000000000 */
[----:B------:R-:W-:Y:S02]  /*25a0*/  UMOV UR13, 0x8200490 ;  /* 0x08200490000d7882 */ /* 0x000fe40000000000 */
[----:B------:R-:W-:Y:S02]  /*25b0*/  USEL UR10, URZ, 0x1, UP0 ;  /* 0x00000001ff0a7887 */ /* 0x000fe40008000000 */
[----:B------:R-:W-:Y:S01]  /*25c0*/  USEL UR24, UR24, URZ, UP0 ;  /* 0x000000ff18187287 */ /* 0x000fe20008000000 */
[----:B------:R-:W-:Y:S03]  /*25d0*/  UMOV UR69, 0xc0004010 ;  /* 0xc000401000457882 */ /* 0x000fe60000000000 */
[----:B------:R-:W-:Y:S01]  /*25e0*/  LOP3.LUT R5, R5, UR10, RZ, 0x3c, !PT ;  /* 0x0000000a05057c12 */ /* 0x000fe2000f8e3cff */
[----:B------:R2:W-:Y:S01]  /*25f0*/  UTCHMMA gdesc[UR28], gdesc[UR68], tmem[UR11], tmem[UR12], idesc[UR13], !UPT ;  /* 0x00ff0c441c0075ea */ /* 0x0005e2000f80000b */
[----:B------:R-:W-:Y:S06]  /*2600*/  BRA.U UP4, `(.L_x_58) ;  /* 0x0000000104047547 */ /* 0x000fec000b800000 */
[----:B--2---:R-:W-:Y:S05]  /*2610*/  BPT.TRAP 0x1 ;  /* 0x000000040000795c */ /* 0x004fea0000300000 */
.L_x_58:
[----:B------:R-:W-:Y:S01]  /*2620*/  LOP3.LUT R6, R6, 0x1, RZ, 0x3c, !PT ;  /* 0x0000000106067812 */ /* 0x000fe200078e3cff */
[----:B------:R-:W-:Y:S09]  /*2630*/  UIADD3 UR10, UPT, UPT, UR4, 0x5050, URZ ;  /* 0x00005050040a7890 */ /* 0x000ff2000fffe0ff */
[----:B------:R3:W-:Y:S01]  /*2640*/  UTCBAR [UR10], URZ ;  /* 0x000000ff0a0073e9 */ /* 0x0007e200080000ff */
[----:B------:R-:W-:Y:S05]  /*2650*/  BRA.U UP5, `(.L_x_59) ;  /* 0x0000000105047547 */ /* 0x000fea000b800000 */
[----:B--23--:R-:W-:Y:S05]  /*2660*/  BPT.TRAP 0x1 ;  /* 0x000000040000795c */ /* 0x00cfea0000300000 */
.L_x_59:
[----:B-1----:R-:W-:Y:S01]  /*2670*/  SHF.L.U32 R3, R8, 0x1f, RZ ;  /* 0x0000001f08037819 */ /* 0x002fe200000006ff */
[----:B------:R-:W-:Y:S03]  /*2680*/  UISETP.NE.AND UP3, UPT, UR43, URZ, UPT ;  /* 0x000000ff2b00728c */ /* 0x000fe6000bf65270 */
[----:B------:R-:W1:Y:S02]  /*2690*/  SYNCS.PHASECHK.TRANS64.TRYWAIT P0, [UR4+0x50a8], R3 ;  /* 0x0050a803ff0075a7 */ /* 0x000e640008001104 */
[----:B-1----:R-:W-:Y:S06]  /*26a0*/  @!P0 BRA `(.L_x_60) ;  /* 0x0000014000208947 */ /* 0x002fec0003800000 */
.L_x_368:
[----:B------:R-:W-:Y:S05]  /*26b0*/  BRA.U UP3, `(.L_x_61) ;  /* 0x0000000103047547 */ /* 0x000fea000b800000 */
[----:B--23--:R-:W-:Y:S05]  /*26c0*/  BPT.TRAP 0x1 ;  /* 0x000000040000795c */ /* 0x00cfea0000300000 */
.L_x_61:
[----:B------:R-:W-:Y:S01]  /*26d0*/  SHF.L.U32 R9, R7, 0x1f, RZ ;  /* 0x0000001f07097819 */ /* 0x000fe200000006ff */
[----:B------:R-:W-:Y:S01]  /*26e0*/  IMAD.MOV.U32 R4, RZ, RZ, 0xa0 ;  /* 0x000000a0ff047424 */ /* 0x000fe200078e00ff */
[----:B-1----:R-:W-:Y:S02]  /*26f0*/  MOV R3, 0x180 ;  /* 0x0000018000037802 */ /* 0x002fe40000000f00 */
[----:B------:R-:W1:Y:S02]  /*2700*/  SYNCS.PHASECHK.TRANS64.TRYWAIT P0, [UR4+0x5068], R9 ;  /* 0x00506809ff0075a7 */ /* 0x000e640008001104 */
[----:B-1----:R-:W-:Y:S05]  /*2710*/  @!P0 BRA `(.L_x_62) ;  /* 0x00000140001c8947 */ /* 0x002fea0003800000 */
.L_x_370:
[----:B------:R-:W-:Y:S01]  /*2720*/  ULEA UR66, UR8, UR5, 0x8 ;  /* 0x0000000508427291 */ /* 0x000fe2000f8e40ff */
[----:B------:R-:W-:Y:S01]  /*2730*/  IMAD.MOV.U32 R2, RZ, RZ, 0xa8 ;  /* 0x000000a8ff027424 */ /* 0x000fe200078e00ff */
[----:B------:R-:W-:Y:S01]  /*2740*/  UISETP.NE.U32.AND UP0, UPT, UR9, URZ, UPT ;  /* 0x000000ff0900728c */ /* 0x000fe2000bf05070 */
[----:B------:R-:W-:Y:S01]  /*2750*/  R2UR UR22, R4 ;  /* 0x00000000041672ca */ /* 0x000fe200000e0000 */
[----:B------:R-:W-:Y:S01]  /*2760*/  UIADD3 UR64, UPT, UPT, UR66, 0x20, URZ ;  /* 0x0000002042407890 */ /* 0x000fe2000fffe0ff */
[----:B------:R-:W-:Y:S01]  /*2770*/  IMAD.MOV.U32 R4, RZ, RZ, 0xb0 ;  /* 0x000000b0ff047424 */ /* 0x000fe200078e00ff */
[----:B------:R-:W-:Y:S01]  /*2780*/  UIADD3 UR62, UPT, UPT, UR66, 0x40, URZ ;  /* 0x00000040423e7890 */ /* 0x000fe2000fffe0ff */
[----:B------:R-:W-:Y:S01]  /*2790*/  R2UR UR20, R2 ;  /* 0x00000000021472ca */ /* 0x000fe200000e0000 */
[----:B------:R-:W-:Y:S01]  /*27a0*/  UIADD3 UR60, UPT, UPT, UR66, 0x60, URZ ;  /* 0x00000060423c7890 */ /* 0x000fe2000fffe0ff */
[----:B------:R-:W-:Y:S01]  /*27b0*/  IMAD.MOV.U32 R2, RZ, RZ, 0xb8 ;  /* 0x000000b8ff027424 */ /* 0x000fe200078e00ff */
[----:B------:R-:W-:Y:S01]  /*27c0*/  UIADD3 UR58, UPT, UPT, UR66, 0x80, URZ ;  /* 0x00000080423a7890 */ /* 0x000fe2000fffe0ff */
[----:B------:R-:W-:Y:S01]  /*27d0*/  R2UR UR23, R3 ;  /* 0x00000000031772ca */ /* 0x000fe200000e0000 */
[----:B------:R-:W-:Y:S01]  /*27e0*/  UIADD3 UR56, UPT, UPT, UR66, 0xa0, URZ ;  /* 0x000000a042387890 */ /* 0x000fe2000fffe0ff */
[----:B-1----:R-:W-:Y:S01]  /*27f0*/  IMAD.MOV.U32 R0, RZ, RZ, 0x180 ;  /* 0x00000180ff007424 */ /* 0x002fe200078e00ff */
[----:B------:R-:W-:Y:S01]  /*2800*/  UIADD3 UR54, UPT, UPT, UR66, 0xc0, URZ ;  /* 0x000000c042367890 */ /* 0x000fe2000fffe0ff */
[----:B------:R-:W-:Y:S01]  /*2810*/  R2UR UR16, R2 ;  /* 0x00000000021072ca */ /* 0x000fe200000e0000 */
[----:B------:R-:W-:Y:S01]  /*2820*/  UIADD3 UR52, UPT, UPT, UR66, 0xe0, URZ ;  /* 0x000000e042347890 */ /* 0x000fe2000fffe0ff */
[----:B------:R-:W-:Y:S01]  /*2830*/  IMAD.MOV.U32 R2, RZ, RZ, 0xc8 ;  /* 0x000000c8ff027424 */ /* 0x000fe200078e00ff */
[----:B------:R-:W-:Y:S01]  /*2840*/  R2UR UR18, R4 ;  /* 0x00000000041272ca */ /* 0x000fe200000e0000 */
[----:B------:R-:W-:Y:S01]  /*2850*/  IMAD.MOV.U32 R3, RZ, RZ, 0x180 ;  /* 0x00000180ff037424 */ /* 0x000fe200078e00ff */
[----:B------:R-:W-:Y:S01]  /*2860*/  R2UR UR21, R0 ;  /* 0x00000000001572ca */ /* 0x000fe200000e0000 */
[----:B------:R-:W-:Y:S01]  /*2870*/  IMAD.MOV.U32 R4, RZ, RZ, 0xc0 ;  /* 0x000000c0ff047424 */ /* 0x000fe200078e00ff */
[----:B--2---:R-:W-:Y:S01]  /*2880*/  R2UR UR12, R2 ;  /* 0x00000000020c72ca */ /* 0x004fe200000e0000 */
[----:B------:R-:W-:Y:S01]  /*2890*/  IMAD.MOV.U32 R2, RZ, RZ, 0xd0 ;  /* 0x000000d0ff027424 */ /* 0x000fe200078e00ff */
[C---:B------:R-:W-:Y:S01]  /*28a0*/  R2UR UR19, R3.reuse ;  /* 0x00000000031372ca */ /* 0x040fe200000e0000 */
[----:B------:R-:W-:Y:S01]  /*28b0*/  UMOV UR48, 0x0 ;  /* 0x0000000000307882 */ /* 0x000fe20000000000 */
[----:B------:R-:W-:Y:S01]  /*28c0*/  R2UR UR17, R0 ;  /* 0x00000000001172ca */ /* 0x000fe200000e0000 */
[----:B------:R-:W-:Y:S01]  /*28d0*/  UMOV UR49, 0x8050490 ;  /* 0x0805049000317882 */ /* 0x000fe20000000000 */
[----:B---3--:R-:W-:Y:S01]  /*28e0*/  R2UR UR10, R2 ;  /* 0x00000000020a72ca */ /* 0x008fe200000e0000 */
[----:B------:R-:W-:Y:S01]  /*28f0*/  IMAD.MOV.U32 R2, RZ, RZ, 0xd8 ;  /* 0x000000d8ff027424 */ /* 0x000fe200078e00ff */
[----:B------:R-:W-:Y:S01]  /*2900*/  R2UR UR14, R4 ;  /* 0x00000000040e72ca */ /* 0x000fe200000e0000 */
[----:B------:R-:W-:Y:S01]  /*2910*/  UMOV UR67, 0xc0004010 ;  /* 0xc000401000437882 */ /* 0x000fe20000000000 */
[----:B------:R-:W-:Y:S01]  /*2920*/  R2UR UR15, R3 ;  /* 0x00000000030f72ca */ /* 0x000fe200000e0000 */
[----:B------:R1:W-:Y:S01]  /*2930*/  UTCHMMA tmem[UR22], gdesc[UR66], tmem[UR23], tmem[UR48], idesc[UR49], UP0 ;  /* 0x00ff3042160079ea */ /* 0x0003e20008000017 */
[C---:B------:R-:W-:Y:S01]  /*2940*/  R2UR UR13, R0.reuse ;  /* 0x00000000000d72ca */ /* 0x040fe200000e0000 */
[----:B------:R-:W-:Y:S01]  /*2950*/  UMOV UR46, 0x0 ;  /* 0x00000000002e7882 */ /* 0x000fe20000000000 */
[----:B------:R-:W-:Y:S01]  /*2960*/  R2UR UR11, R0 ;  /* 0x00000000000b72ca */ /* 0x000fe200000e0000 */
[----:B------:R-:W-:Y:S01]  /*2970*/  UMOV UR47, 0x8050490 ;  /* 0x08050490002f7882 */ /* 0x000fe20000000000 */
[----:B------:R-:W-:Y:S01]  /*2980*/  R2UR UR8, R2 ;  /* 0x00000000020872ca */ /* 0x000fe200000e0000 */
[----:B------:R-:W-:Y:S01]  /*2990*/  UMOV UR65, 0xc0004010 ;  /* 0xc000401000417882 */ /* 0x000fe20000000000 */
[----:B------:R-:W-:Y:S01]  /*29a0*/  R2UR UR9, R0 ;  /* 0x00000000000972ca */ /* 0x000fe200000e0000 */
[----:B------:R1:W-:Y:S01]  /*29b0*/  UTCHMMA tmem[UR20], gdesc[UR64], tmem[UR21], tmem[UR46], idesc[UR47], UPT ;  /* 0x00ff2e40140079ea */ /* 0x0003e2000b800015 */
[----:B------:R-:W-:Y:S01]  /*29c0*/  UMOV UR40, 0x0 ;  /* 0x0000000000287882 */ /* 0x000fe20000000000 */
        /* <DEDUP_REMOVED lines=21> */
[----:B------:R-:W-:Y:S02]  /*2b20*/  UMOV UR53, 0xc0004010 ;  /* 0xc000401000357882 */ /* 0x000fe40000000000 */
[----:B------:R1:W-:Y:S01]  /*2b30*/  UTCHMMA tmem[UR8], gdesc[UR52], tmem[UR9], tmem[UR30], idesc[UR31], UPT ;  /* 0x00ff1e34080079ea */ /* 0x0003e2000b800009 */
[----:B------:R-:W-:Y:S05]  /*2b40*/  BRA.U UP5, `(.L_x_63) ;  /* 0x0000000105047547 */ /* 0x000fea000b800000 */
[----:B-1----:R-:W-:Y:S05]  /*2b50*/  BPT.TRAP 0x1 ;  /* 0x000000040000795c */ /* 0x002fea0000300000 */
.L_x_63:
[----:B------:R-:W-:Y:S01]  /*2b60*/  LOP3.LUT R8, R8, 0x1, RZ, 0x3c, !PT ;  /* 0x0000000108087812 */ /* 0x000fe200078e3cff */
[----:B-1----:R-:W-:Y:S09]  /*2b70*/  UIADD3 UR8, UPT, UPT, UR4, 0x5098, URZ ;  /* 0x0000509804087890 */ /* 0x002ff2000fffe0ff */
[----:B------:R1:W-:Y:S01]  /*2b80*/  UTCBAR [UR8], URZ ;  /* 0x000000ff080073e9 */ /* 0x0003e200080000ff */
[----:B------:R-:W-:Y:S05]  /*2b90*/  BRA.U !UP1, `(.L_x_64) ;  /* 0x0000000109047547 */ /* 0x000fea000b800000 */
[----:B-1----:R-:W-:Y:S05]  /*2ba0*/  BPT.TRAP 0x1 ;  /* 0x000000040000795c */ /* 0x002fea0000300000 */
.L_x_64:
[----:B------:R-:W-:Y:S01]  /*2bb0*/  ULEA UR10, UR26, UR4, 0x3 ;  /* 0x000000041a0a7291 */ /* 0x000fe2000f8e18ff */
[----:B------:R-:W-:Y:S01]  /*2bc0*/  HFMA2 R0, -RZ, RZ, 0, 7.62939453125e-06 ;  /* 0x00000080ff007431 */ /* 0x000fe200000001ff */
[----:B------:R-:W-:Y:S01]  /*2bd0*/  UMOV UR69, 0xc0004010 ;  /* 0xc000401000457882 */ /* 0x000fe20000000000 */
[----:B------:R-:W-:Y:S01]  /*2be0*/  UMOV UR12, 0x0 ;  /* 0x00000000000c7882 */ /* 0x000fe20000000000 */
[----:B------:R-:W-:Y:S02]  /*2bf0*/  UIADD3 UR9, UPT, UPT, UR10, 0x5038, URZ ;  /* 0x000050380a097890 */ /* 0x000fe4000fffe0ff */
[----:B------:R-:W-:Y:S01]  /*2c00*/  UIADD3 UR10, UPT, UPT, UR26, 0x1, URZ ;  /* 0x000000011a0a7890 */ /* 0x000fe2000fffe0ff */
[----:B------:R-:W-:Y:S03]  /*2c10*/  UMOV UR13, 0x8200490 ;  /* 0x08200490000d7882 */ /* 0x000fe60000000000 */
[----:B------:R-:W-:Y:S01]  /*2c20*/  UISETP.NE.AND UP0, UPT, UR10, 0x3, UPT ;  /* 0x000000030a00788c */ /* 0x000fe2000bf05270 */
[----:B-1----:R-:W-:Y:S02]  /*2c30*/  R2UR UR8, R0 ;  /* 0x00000000000872ca */ /* 0x002fe400000e0000 */
[----:B------:R1:W-:Y:S01]  /*2c40*/  UTCBAR [UR9], URZ ;  /* 0x000000ff090073e9 */ /* 0x0003e200080000ff */
[----:B------:R-:W-:Y:S10]  /*2c50*/  USEL UR10, UR10, URZ, UP0 ;  /* 0x000000ff0a0a7287 */ /* 0x000ff40008000000 */
[----:B------:R1:W-:Y:S01]  /*2c60*/  UTCHMMA gdesc[UR50], gdesc[UR68], tmem[UR8], tmem[UR12], idesc[UR13], !UPT ;  /* 0x00ff0c44320075ea */ /* 0x0003e2000f800008 */
[----:B------:R-:W-:Y:S05]  /*2c70*/  BRA.U UP3, `(.L_x_65) ;  /* 0x0000000103047547 */ /* 0x000fea000b800000 */
[----:B-1----:R-:W-:Y:S05]  /*2c80*/  BPT.TRAP 0x1 ;  /* 0x000000040000795c */ /* 0x002fea0000300000 */
.L_x_65:
[----:B-1----:R-:W-:Y:S09]  /*2c90*/  UIADD3 UR8, UPT, UPT, UR4, 0x5060, URZ ;  /* 0x0000506004087890 */ /* 0x002ff2000fffe0ff */
[----:B------:R1:W-:Y:S01]  /*2ca0*/  UTCBAR [UR8], URZ ;  /* 0x000000ff080073e9 */ /* 0x0003e200080000ff */
[----:B------:R-:W-:Y:S05]  /*2cb0*/  BRA.U !UP1, `(.L_x_66) ;  /* 0x0000000109047547 */ /* 0x000fea000b800000 */
[----:B-1----:R-:W-:Y:S05]  /*2cc0*/  BPT.TRAP 0x1 ;  /* 0x000000040000795c */ /* 0x002fea0000300000 */
.L_x_66:
[----:B------:R-:W-:Y:S02]  /*2cd0*/  ULEA UR9, UR10, UR4, 0x3 ;  /* 0x000000040a097291 */ /* 0x000fe4000f8e18ff */
[----:B------:R-:W-:Y:S02]  /*2ce0*/  UIADD3 UR10, UPT, UPT, UR10, 0x1, URZ ;  /* 0x000000010a0a7890 */ /* 0x000fe4000fffe0ff */
[----:B-1----:R-:W-:Y:S02]  /*2cf0*/  UIADD3 UR8, UPT, UPT, UR9, 0x5038, URZ ;  /* 0x0000503809087890 */ /* 0x002fe4000fffe0ff */
[----:B------:R-:W-:Y:S04]  /*2d00*/  UISETP.NE.AND UP0, UPT, UR10, 0x3, UPT ;  /* 0x000000030a00788c */ /* 0x000fe8000bf05270 */
[----:B------:R-:W-:Y:S03]  /*2d10*/  USEL UR26, UR10, URZ, UP0 ;  /* 0x000000ff0a1a7287 */ /* 0x000fe60008000000 */
[----:B------:R1:W-:Y:S01]  /*2d20*/  UTCBAR [UR8], URZ ;  /* 0x000000ff080073e9 */ /* 0x0003e200080000ff */
[----:B------:R-:W-:Y:S08]  /*2d30*/  BRA.U !UP1, `(.L_x_67) ;  /* 0x0000000109047547 */ /* 0x000ff0000b800000 */
[----:B-1----:R-:W-:Y:S05]  /*2d40*/  BPT.TRAP 0x1 ;  /* 0x000000040000795c */ /* 0x002fea0000300000 */
.L_x_67:
[----:B-1----:R-:W-:Y:S01]  /*2d50*/  ULEA UR8, UR24, UR4, 0x3 ;  /* 0x0000000418087291 */ /* 0x002fe2000f8e18ff */
[----:B------:R-:W-:Y:S08]  /*2d60*/  SHF.L.U32 R3, R5, 0x1f, RZ ;  /* 0x0000001f05037819 */ /* 0x000ff000000006ff */
[----:B------:R-:W1:Y:S02]  /*2d70*/  SYNCS.PHASECHK.TRANS64.TRYWAIT P0, [UR8+0x5020], R3 ;  /* 0x00502003ff0075a7 */ /* 0x000e640008001108 */
[----:B-1----:R-:W-:Y:S05]  /*2d80*/  @!P0 BRA `(.L_x_68) ;  /* 0x0000013800988947 */ /* 0x002fea0003800000 */
.L_x_372:
[----:B------:R-:W-:Y:S05]  /*2d90*/  BRA.U UP5, `(.L_x_69) ;  /* 0x0000000105047547 */ /* 0x000fea000b800000 */
[----:B------:R-:W-:Y:S05]  /*2da0*/  BPT.TRAP 0x1 ;  /* 0x000000040000795c */ /* 0x000fea0000300000 */
.L_x_69:
[----:B-1----:R-:W-:Y:S04]  /*2db0*/  SHF.L.U32 R3, R8, 0x1f, RZ ;  /* 0x0000001f08037819 */ /* 0x002fe800000006ff */
[----:B------:R-:W1:Y:S02]  /*2dc0*/  SYNCS.PHASECHK.TRANS64.TRYWAIT P0, [UR4+0x50a0], R3 ;  /* 0x0050a003ff0075a7 */ /* 0x000e640008001104 */
[----:B-1----:R-:W-:Y:S05]  /*2dd0*/  @!P0 BRA `(.L_x_70) ;  /* 0x00000138009c8947 */ /* 0x002fea0003800000 */
.L_x_374:
[----:B------:R-:W-:Y:S05]  /*2de0*/  BRA.U UP4, `(.L_x_71) ;  /* 0x0000000104047547 */ /* 0x000fea000b800000 */
[----:B------:R-:W-:Y:S05]  /*2df0*/  BPT.TRAP 0x1 ;  /* 0x000000040000795c */ /* 0x000fea0000300000 */
.L_x_71:
[----:B------:R-:W-:Y:S01]  /*2e00*/  SHF.L.U32 R4, R6, 0x1f, RZ ;  /* 0x0000001f06047819 */ /* 0x000fe200000006ff */
[----:B-1----:R-:W-:Y:S02]  /*2e10*/  HFMA2 R0, -RZ, RZ, 0, 1.52587890625e-05 ;  /* 0x00000100ff007431 */ /* 0x002fe400000001ff */
[----:B------:R-:W-:Y:S01]  /*2e20*/  IMAD.MOV.U32 R2, RZ, RZ, 0x20 ;  /* 0x00000020ff027424 */ /* 0x000fe200078e00ff */
[----:B------:R-:W1:Y:S02]  /*2e30*/  SYNCS.PHASECHK.TRANS64.TRYWAIT P0, [UR4+0x5058], R4 ;  /* 0x00505804ff0075a7 */ /* 0x000e640008001104 */
[----:B-1----:R-:W-:Y:S05]  /*2e40*/  @!P0 BRA `(.L_x_72) ;  /* 0x0000013800988947 */ /* 0x002fea0003800000 */
.L_x_376:
[----:B------:R-:W-:Y:S01]  /*2e50*/  USHF.L.U32 UR27, UR24, 0x8, URZ ;  /* 0x00000008181b7899 */ /* 0x000fe200080006ff */
[----:B------:R-:W-:Y:S01]  /*2e60*/  R2UR UR22, R2 ;  /* 0x00000000021672ca */ /* 0x000fe200000e0000 */
[----:B------:R-:W-:Y:S01]  /*2e70*/  IMAD.MOV.U32 R2, RZ, RZ, 0x100 ;  /* 0x00000100ff027424 */ /* 0x000fe200078e00ff */
[----:B------:R-:W-:Y:S01]  /*2e80*/  R2UR UR23, R0 ;  /* 0x00000000001772ca */ /* 0x000fe200000e0000 */
[----:B------:R-:W-:Y:S01]  /*2e90*/  UIADD3 UR66, UPT, UPT, UR5, UR27, URZ ;  /* 0x0000001b05427290 */ /* 0x000fe2000fffe0ff */
[----:B-1----:R-:W-:Y:S01]  /*2ea0*/  IMAD.MOV.U32 R3, RZ, RZ, 0x28 ;  /* 0x00000028ff037424 */ /* 0x002fe200078e00ff */
[----:B------:R-:W-:Y:S01]  /*2eb0*/  UMOV UR48, 0x0 ;  /* 0x0000000000307882 */ /* 0x000fe20000000000 */
[C---:B------:R-:W-:Y:S01]  /*2ec0*/  R2UR UR21, R2.reuse ;  /* 0x00000000021572ca */ /* 0x040fe200000e0000 */
[----:B------:R-:W-:Y:S01]  /*2ed0*/  UIADD3 UR64, UPT, UPT, UR66, 0x20, URZ ;  /* 0x0000002042407890 */ /* 0x000fe2000fffe0ff */
[----:B------:R-:W-:Y:S01]  /*2ee0*/  R2UR UR19, R2 ;  /* 0x00000000021372ca */ /* 0x000fe200000e0000 */
[----:B------:R-:W-:Y:S01]  /*2ef0*/  UIADD3 UR62, UPT, UPT, UR66, 0x40, URZ ;  /* 0x00000040423e7890 */ /* 0x000fe2000fffe0ff */
[----:B------:R-:W-:Y:S01]  /*2f00*/  IMAD.MOV.U32 R2, RZ, RZ, 0x40 ;  /* 0x00000040ff027424 */ /* 0x000fe200078e00ff */
[----:B------:R-:W-:Y:S01]  /*2f10*/  UIADD3 UR60, UPT, UPT, UR66, 0x60, URZ ;  /* 0x00000060423c7890 */ /* 0x000fe2000fffe0ff */
[----:B------:R-:W-:Y:S01]  /*2f20*/  IMAD.MOV.U32 R0, RZ, RZ, 0x30 ;  /* 0x00000030ff007424 */ /* 0x000fe200078e00ff */
[----:B------:R-:W-:Y:S01]  /*2f30*/  UIADD3 UR58, UPT, UPT, UR66, 0x80, URZ ;  /* 0x00000080423a7890 */ /* 0x000fe2000fffe0ff */
[----:B------:R-:W-:Y:S01]  /*2f40*/  R2UR UR20, R3 ;  /* 0x00000000031472ca */ /* 0x000fe200000e0000 */
[----:B------:R-:W-:Y:S01]  /*2f50*/  UIADD3 UR56, UPT, UPT, UR66, 0xa0, URZ ;  /* 0x000000a042387890 */ /* 0x000fe2000fffe0ff */
[----:B------:R-:W-:Y:S01]  /*2f60*/  R2UR UR14, R2 ;  /* 0x00000000020e72ca */ /* 0x000fe200000e0000 */
[----:B------:R-:W-:Y:S01]  /*2f70*/  UIADD3 UR54, UPT, UPT, UR66, 0xc0, URZ ;  /* 0x000000c042367890 */ /* 0x000fe2000fffe0ff */
[----:B------:R-:W-:Y:S01]  /*2f80*/  IMAD.MOV.U32 R2, RZ, RZ, 0x100 ;  /* 0x00000100ff027424 */ /* 0x000fe200078e00ff */
[----:B------:R-:W-:Y:S01]  /*2f90*/  UIADD3 UR52, UPT, UPT, UR66, 0xe0, URZ ;  /* 0x000000e042347890 */ /* 0x000fe2000fffe0ff */
[----:B------:R-:W-:Y:S01]  /*2fa0*/  IMAD.MOV.U32 R3, RZ, RZ, 0x38 ;  /* 0x00000038ff037424 */ /* 0x000fe200078e00ff */
[----:B------:R-:W-:Y:S01]  /*2fb0*/  R2UR UR18, R0 ;  /* 0x00000000001272ca */ /* 0x000fe200000e0000 */
[----:B------:R-:W-:Y:S01]  /*2fc0*/  IMAD.MOV.U32 R0, RZ, RZ, 0x100 ;  /* 0x00000100ff007424 */ /* 0x000fe200078e00ff */
[----:B------:R-:W-:Y:S01]  /*2fd0*/  R2UR UR13, R2 ;  /* 0x00000000020d72ca */ /* 0x000fe200000e0000 */
[----:B------:R-:W-:Y:S01]  /*2fe0*/  IMAD.MOV.U32 R2, RZ, RZ, 0x50 ;  /* 0x00000050ff027424 */ /* 0x000fe200078e00ff */
[----:B------:R-:W-:Y:S01]  /*2ff0*/  R2UR UR16, R3 ;  /* 0x00000000031072ca */ /* 0x000fe200000e0000 */
[----:B------:R-:W-:Y:S01]  /*3000*/  IMAD.MOV.U32 R3, RZ, RZ, 0x48 ;  /* 0x00000048ff037424 */ /* 0x000fe200078e00ff */
[----:B------:R-:W-:Y:S01]  /*3010*/  R2UR UR17, R0 ;  /* 0x00000000001172ca */ /* 0x000fe200000e0000 */
[----:B------:R-:W-:Y:S01]  /*3020*/  UMOV UR49, 0x8050490 ;  /* 0x0805049000317882 */ /* 0x000fe20000000000 */
[----:B------:R-:W-:Y:S01]  /*3030*/  R2UR UR10, R2 ;  /* 0x00000000020a72ca */ /* 0x000fe200000e0000 */
[----:B------:R-:W-:Y:S01]  /*3040*/  IMAD.MOV.U32 R2, RZ, RZ, 0x58 ;  /* 0x00000058ff027424 */ /* 0x000fe200078e00ff */
[C---:B------:R-:W-:Y:S01]  /*3050*/  R2UR UR15, R0.reuse ;  /* 0x00000000000f72ca */ /* 0x040fe200000e0000 */
[----:B------:R-:W-:Y:S01]  /*3060*/  UMOV UR67, 0xc0004010 ;  /* 0xc000401000437882 */ /* 0x000fe20000000000 */
[----:B------:R-:W-:Y:S01]  /*3070*/  R2UR UR12, R3 ;  /* 0x00000000030c72ca */ /* 0x000fe200000e0000 */
[----:B------:R1:W-:Y:S01]  /*3080*/  UTCHMMA tmem[UR22], gdesc[UR66], tmem[UR23], tmem[UR48], idesc[UR49], UPT ;  /* 0x00ff3042160079ea */ /* 0x0003e2000b800017 */
[----:B------:R-:W-:Y:S01]  /*3090*/  R2UR UR11, R0 ;  /* 0x00000000000b72ca */ /* 0x000fe200000e0000 */
[----:B------:R-:W-:Y:S01]  /*30a0*/  UMOV UR46, 0x0 ;  /* 0x00000000002e7882 */ /* 0x000fe20000000000 */
[----:B------:R-:W-:Y:S01]  /*30b0*/  R2UR UR8, R2 ;  /* 0x00000000020872ca */ /* 0x000fe200000e0000 */
[----:B------:R-:W-:Y:S01]  /*30c0*/  UMOV UR47, 0x8050490 ;  /* 0x08050490002f7882 */ /* 0x000fe20000000000 */
[----:B------:R-:W-:Y:S01]  /*30d0*/  R2UR UR9, R0 ;  /* 0x00000000000972ca */ /* 0x000fe200000e0000 */
        /* <DEDUP_REMOVED lines=28> */
.L_x_73:
[----:B-1----:R-:W-:Y:S01]  /*32a0*/  UIADD3 UR11, UPT, UPT, UR4, 0x5090, URZ ;  /* 0x00005090040b7890 */ /* 0x002fe2000fffe0ff */
[----:B------:R-:W-:Y:S01]  /*32b0*/  LOP3.LUT R7, R7, 0x1, RZ, 0x3c, !PT ;  /* 0x0000000107077812 */ /* 0x000fe200078e3cff */
[----:B------:R-:W-:Y:S02]  /*32c0*/  UIADD3 UR10, UPT, UPT, UR24, 0x1, URZ ;  /* 0x00000001180a7890 */ /* 0x000fe4000fffe0ff */
[----:B------:R-:W-:Y:S02]  /*32d0*/  UISETP.GT.AND UP0, UPT, UR25, 0x2, UPT ;  /* 0x000000021900788c */ /* 0x000fe4000bf04270 */
[----:B------:R-:W-:Y:S02]  /*32e0*/  UISETP.NE.AND UP2, UPT, UR10, 0x3, UPT ;  /* 0x000000030a00788c */ /* 0x000fe4000bf45270 */
[----:B------:R-:W-:Y:S01]  /*32f0*/  UIADD3 UR25, UPT, UPT, UR25, -0x1, URZ ;  /* 0xffffffff19197890 */ /* 0x000fe2000fffe0ff */
[----:B------:R2:W-:Y:S01]  /*3300*/  UTCBAR [UR11], URZ ;  /* 0x000000ff0b0073e9 */ /* 0x0005e200080000ff */
[----:B------:R-:W-:Y:S02]  /*3310*/  USEL UR8, URZ, 0x1, UP2 ;  /* 0x00000001ff087887 */ /* 0x000fe40009000000 */
[----:B------:R-:W-:Y:S01]  /*3320*/  USEL UR10, UR10, URZ, UP2 ;  /* 0x000000ff0a0a7287 */ /* 0x000fe20009000000 */
[----:B------:R-:W-:Y:S03]  /*3330*/  UMOV UR9, 0x1 ;  /* 0x0000000100097882 */ /* 0x000fe60000000000 */
[----:B------:R-:W-:Y:S01]  /*3340*/  LOP3.LUT R5, R5, UR8, RZ, 0x3c, !PT ;  /* 0x0000000805057c12 */ /* 0x000fe2000f8e3cff */
[----:B------:R-:W-:Y:S01]  /*3350*/  UMOV UR8, UR24 ;  /* 0x0000001800087c82 */ /* 0x000fe20008000000 */
[----:B------:R-:W-:Y:S05]  /*3360*/  BRA.U UP0, `(.L_x_74) ;  /* 0xfffffff100587547 */ /* 0x000fea000b83ffff */
.L_x_55:
[----:B------:R-:W-:Y:S04]  /*3370*/  BSSY.RECONVERGENT B0, `(.L_x_75) ;  /* 0x0000003000007945 */ /* 0x000fe80003800200 */
[----:B------:R-:W-:Y:S05]  /*3380*/  @!P4 BRA `(.L_x_76) ;  /* 0x000000000004c947 */ /* 0x000fea0003800000 */
[----:B-12---:R-:W-:Y:S05]  /*3390*/  BPT.TRAP 0x1 ;  /* 0x000000040000795c */ /* 0x006fea0000300000 */
.L_x_76:
[----:B-12---:R-:W-:Y:S05]  /*33a0*/  BSYNC.RECONVERGENT B0 ;  /* 0x0000000000007941 */ /* 0x006fea0003800200 */
.L_x_75:
[----:B------:R-:W-:Y:S01]  /*33b0*/  UIADD3 UR6, UPT, UPT, UR4, 0x5010, URZ ;  /* 0x0000501004067890 */ /* 0x000fe2000fffe0ff */
[----:B------:R-:W-:Y:S08]  /*33c0*/  BSSY.RECONVERGENT B0, `(.L_x_77) ;  /* 0x0000004000007945 */ /* 0x000ff00003800200 */
[----:B------:R1:W-:Y:S01]  /*33d0*/  UTCBAR [UR6], URZ ;  /* 0x000000ff060073e9 */ /* 0x0003e200080000ff */
[----:B------:R-:W-:Y:S05]  /*33e0*/  @!P4 BRA `(.L_x_78) ;  /* 0x000000000004c947 */ /* 0x000fea0003800000 */
[----:B-1----:R-:W-:Y:S05]  /*33f0*/  BPT.TRAP 0x1 ;  /* 0x000000040000795c */ /* 0x002fea0000300000 */
.L_x_78:
[----:B-1----:R-:W-:Y:S05]  /*3400*/  BSYNC.RECONVERGENT B0 ;  /* 0x0000000000007941 */ /* 0x002fea0003800200 */
.L_x_77:
[----:B------:R-:W-:-:S09]  /*3410*/  UIADD3 UR6, UPT, UPT, UR4, 0x5018, URZ ;  /* 0x0000501804067890 */ /* 0x000fd2000fffe0ff */
[----:B------:R1:W-:Y:S01]  /*3420*/  UTCBAR [UR6], URZ ;  /* 0x000000ff060073e9 */ /* 0x0003e200080000ff */
[----:B------:R-:W-:Y:S05]  /*3430*/  BRA.U UP5, `(.L_x_79) ;  /* 0x0000000105047547 */ /* 0x000fea000b800000 */
[----:B-1----:R-:W-:Y:S05]  /*3440*/  BPT.TRAP 0x1 ;  /* 0x000000040000795c */ /* 0x002fea0000300000 */
.L_x_79:
[----:B------:R-:W-:-:S04]  /*3450*/  SHF.L.U32 R3, R8, 0x1f, RZ ;  /* 0x0000001f08037819 */ /* 0x000fc800000006ff */
[----:B------:R-:W2:Y:S02]  /*3460*/  SYNCS.PHASECHK.TRANS64.TRYWAIT P0, [UR4+0x50a8], R3 ;  /* 0x0050a803ff0075a7 */ /* 0x000ea40008001104 */
[----:B--2---:R-:W-:Y:S05]  /*3470*/  @!P0 BRA `(.L_x_80) ;  /* 0x0000013400248947 */ /* 0x004fea0003800000 */
.L_x_378:
[----:B------:R-:W-:Y:S05]  /*3480*/  BRA.U UP3, `(.L_x_81) ;  /* 0x0000000103047547 */ /* 0x000fea000b800000 */
[----:B-1----:R-:W-:Y:S05]  /*3490*/  BPT.TRAP 0x1 ;  /* 0x000000040000795c */ /* 0x002fea0000300000 */
.L_x_81:
[----:B------:R-:W-:Y:S01]  /*34a0*/  SHF.L.U32 R7, R7, 0x1f, RZ ;  /* 0x0000001f07077819 */ /* 0x000fe200000006ff */
[----:B--2---:R-:W-:Y:S02]  /*34b0*/  HFMA2 R3, -RZ, RZ, 0, 2.288818359375e-05 ;  /* 0x00000180ff037431 */ /* 0x004fe400000001ff */
[----:B------:R-:W-:Y:S01]  /*34c0*/  IMAD.MOV.U32 R4, RZ, RZ, 0xa0 ;  /* 0x000000a0ff047424 */ /* 0x000fe200078e00ff */
[----:B------:R-:W2:Y:S02]  /*34d0*/  SYNCS.PHASECHK.TRANS64.TRYWAIT P0, [UR4+0x5068], R7 ;  /* 0x00506807ff0075a7 */ /* 0x000ea40008001104 */
[----:B--2---:R-:W-:Y:S05]  /*34e0*/  @!P0 BRA `(.L_x_82) ;  /* 0x0000013400208947 */ /* 0x004fea0003800000 */
.L_x_380:
[----:B------:R-:W-:Y:S01]  /*34f0*/  IMAD.MOV.U32 R2, RZ, RZ, 0xa8 ;  /* 0x000000a8ff027424 */ /* 0x000fe200078e00ff */
[----:B------:R-:W-:Y:S01]  /*3500*/  R2UR UR17, R4 ;  /* 0x00000000041172ca */ /* 0x000fe200000e0000 */
[----:B------:R-:W-:Y:S01]  /*3510*/  IMAD.MOV.U32 R4, RZ, RZ, 0xb0 ;  /* 0x000000b0ff047424 */ /* 0x000fe200078e00ff */
[----:B------:R-:W-:Y:S01]  /*3520*/  R2UR UR18, R3 ;  /* 0x00000000031272ca */ /* 0x000fe200000e0000 */
[----:B--2---:R-:W-:Y:S01]  /*3530*/  IMAD.MOV.U32 R0, RZ, RZ, 0x180 ;  /* 0x00000180ff007424 */ /* 0x004fe200078e00ff */
        /* <DEDUP_REMOVED lines=8> */
[----:B------:R-:W-:Y:S01]  /*35c0*/  UIADD3 UR22, UPT, UPT, UR5, UR27, URZ ;  /* 0x0000001b05167290 */ /* 0x000fe2000fffe0ff */
[C---:B------:R-:W-:Y:S01]  /*35d0*/  R2UR UR14, R3.reuse ;  /* 0x00000000030e72ca */ /* 0x040fe200000e0000 */
[----:B------:R-:W-:Y:S01]  /*35e0*/  UISETP.NE.U32.AND UP0, UPT, UR9, URZ, UPT ;  /* 0x000000ff0900728c */ /* 0x000fe2000bf05070 */
[----:B------:R-:W-:Y:S01]  /*35f0*/  R2UR UR12, R0 ;  /* 0x00000000000c72ca */ /* 0x000fe200000e0000 */
[----:B------:R-:W-:Y:S01]  /*3600*/  UIADD3 UR54, UPT, UPT, UR22, 0x20, URZ ;  /* 0x0000002016367890 */ /* 0x000fe2000fffe0ff */
[----:B-1----:R-:W-:Y:S01]  /*3610*/  R2UR UR6, R2 ;  /* 0x00000000020672ca */ /* 0x002fe200000e0000 */
        /* <DEDUP_REMOVED lines=11> */
[----:B------:R-:W-:Y:S01]  /*36d0*/  R2UR UR5, R2 ;  /* 0x00000000020572ca */ /* 0x000fe200000e0000 */
[----:B------:R-:W-:Y:S01]  /*36e0*/  UIADD3 UR44, UPT, UPT, UR22, 0xc0, URZ ;  /* 0x000000c0162c7890 */ /* 0x000fe2000fffe0ff */
[----:B------:R-:W-:Y:S01]  /*36f0*/  R2UR UR9, R0 ;  /* 0x00000000000972ca */ /* 0x000fe200000e0000 */
[----:B------:R-:W-:Y:S01]  /*3700*/  UMOV UR40, 0x0 ;  /* 0x0000000000287882 */ /* 0x000fe20000000000 */
[----:B------:R-:W-:Y:S01]  /*3710*/  UMOV UR41, 0x8050490 ;  /* 0x0805049000297882 */ /* 0x000fe20000000000 */
[----:B------:R-:W-:Y:S01]  /*3720*/  UMOV UR23, 0xc0004010 ;  /* 0xc000401000177882 */ /* 0x000fe20000000000 */
[----:B------:R-:W-:Y:S01]  /*3730*/  UIADD3 UR42, UPT, UPT, UR22, 0xe0, URZ ;  /* 0x000000e0162a7890 */ /* 0x000fe2000fffe0ff */
[----:B------:R1:W-:Y:S01]  /*3740*/  UTCHMMA tmem[UR17], gdesc[UR22], tmem[UR18], tmem[UR40], idesc[UR41], UP0 ;  /* 0x00ff2816110079ea */ /* 0x0003e20008000012 */
[----:B------:R-:W-:Y:S01]  /*3750*/  UMOV UR38, 0x0 ;  /* 0x0000000000267882 */ /* 0x000fe20000000000 */
        /* <DEDUP_REMOVED lines=29> */
.L_x_83:
[----:B-1----:R-:W-:-:S09]  /*3930*/  UIADD3 UR5, UPT, UPT, UR4, 0x5098, URZ ;  /* 0x0000509804057890 */ /* 0x002fd2000fffe0ff */
[----:B------:R1:W-:Y:S01]  /*3940*/  UTCBAR [UR5], URZ ;  /* 0x000000ff050073e9 */ /* 0x0003e200080000ff */
[----:B------:R-:W-:Y:S05]  /*3950*/  BRA.U !UP1, `(.L_x_84) ;  /* 0x0000000109047547 */ /* 0x000fea000b800000 */
[----:B-1----:R-:W-:Y:S05]  /*3960*/  BPT.TRAP 0x1 ;  /* 0x000000040000795c */ /* 0x002fea0000300000 */
.L_x_84:
[----:B-1----:R-:W-:-:S04]  /*3970*/  ULEA UR5, UR26, UR4, 0x3 ;  /* 0x000000041a057291 */ /* 0x002fc8000f8e18ff */
[----:B------:R-:W-:-:S09]  /*3980*/  UIADD3 UR5, UPT, UPT, UR5, 0x5038, URZ ;  /* 0x0000503805057890 */ /* 0x000fd2000fffe0ff */
[----:B------:R1:W-:Y:S01]  /*3990*/  UTCBAR [UR5], URZ ;  /* 0x000000ff050073e9 */ /* 0x0003e200080000ff */
[----:B------:R-:W-:Y:S05]  /*39a0*/  BRA.U UP4, `(.L_x_85) ;  /* 0x0000000104047547 */ /* 0x000fea000b800000 */
[----:B-1----:R-:W-:Y:S05]  /*39b0*/  BPT.TRAP 0x1 ;  /* 0x000000040000795c */ /* 0x002fea0000300000 */
.L_x_85:
[----:B-1----:R-:W-:-:S09]  /*39c0*/  UIADD3 UR5, UPT, UPT, UR4, 0x5050, URZ ;  /* 0x0000505004057890 */ /* 0x002fd2000fffe0ff */
[----:B------:R1:W-:Y:S01]  /*39d0*/  UTCBAR [UR5], URZ ;  /* 0x000000ff050073e9 */ /* 0x0003e200080000ff */
[----:B------:R-:W-:Y:S05]  /*39e0*/  BRA.U UP3, `(.L_x_86) ;  /* 0x0000000103047547 */ /* 0x000fea000b800000 */
[----:B-1----:R-:W-:Y:S05]  /*39f0*/  BPT.TRAP 0x1 ;  /* 0x000000040000795c */ /* 0x002fea0000300000 */
.L_x_86:
[----:B------:R-:W-:-:S13]  /*3a00*/  ELECT P0, URZ, PT ;  /* 0x0000000000ff782f */ /* 0x000fda0003800000 */
[----:B-1----:R-:W-:Y:S05]  /*3a10*/  @!P0 EXIT ;  /* 0x000000000000894d */ /* 0x002fea0003800000 */
[----:B------:R-:W-:-:S09]  /*3a20*/  UIADD3 UR4, UPT, UPT, UR4, 0x5060, URZ ;  /* 0x0000506004047890 */ /* 0x000fd2000fffe0ff */
[----:B------:R1:W-:Y:S01]  /*3a30*/  UTCBAR [UR4], URZ ;  /* 0x000000ff040073e9 */ /* 0x0003e200080000ff */
[----:B------:R-:W-:Y:S01]  /*3a40*/  NOP ;  /* 0x0000000000007918 */ /* 0x000fe20000000000 */
[----:B-1----:R-:W-:Y:S05]  /*3a50*/  EXIT ;  /* 0x000000000000794d */ /* 0x002fea0003800000 */
.L_x_28:
[----:B------:R-:W-:-:S08]  /*3a60*/  NOP ;  /* 0x0000000000007918 */ /* 0x000fd00000000000 */
[----:B------:R-:W1:-:S00]  /*3a70*/  USETMAXREG.DEALLOC.CTAPOOL 0x60 ;  /* 0x00000060000079c8 */ /* 0x000e4000080e0500 */
[----:B-1----:R-:W1:Y:S01]  /*3a80*/  S2R R0, SR_CTAID.X ;  /* 0x0000000000007919 */ /* 0x002e620000002500 */
[----:B------:R-:W2:Y:S01]  /*3a90*/  LDCU UR4, c[0x0][0x380] ;  /* 0x00007000ff0477ac */ /* 0x000ea20008000800 */
[----:B-1----:R-:W-:-:S04]  /*3aa0*/  SHF.L.U32 R17, R0, 0x8, RZ ;  /* 0x0000000800117819 */ /* 0x002fc800000006ff */
[----:B--2---:R-:W-:-:S13]  /*3ab0*/  ISETP.GE.U32.AND P0, PT, R17, UR4, PT ;  /* 0x0000000411007c0c */ /* 0x004fda000bf06070 */
[----:B------:R-:W-:Y:S05]  /*3ac0*/  @P0 EXIT ;  /* 0x000000000000094d */ /* 0x000fea0003800000 */
[----:B------:R-:W1:Y:S01]  /*3ad0*/  LDCU UR5, c[0x0][0x384] ;  /* 0x00007080ff0577ac */ /* 0x000e620008000800 */
[----:B------:R-:W2:Y:S01]  /*3ae0*/  LDCU.64 UR42, c[0x0][0x358] ;  /* 0x00006b00ff2a77ac */ /* 0x000ea20008000a00 */
[----:B-1----:R-:W-:-:S09]  /*3af0*/  UISETP.NE.AND UP0, UPT, UR5, URZ, UPT ;  /* 0x000000ff0500728c */ /* 0x002fd2000bf05270 */
[----:B--2---:R-:W-:Y:S05]  /*3b00*/  BRA.U UP0, `(.L_x_87) ;  /* 0x0000003100247547 */ /* 0x004fea000b800000 */
[----:B------:R-:W-:-:S09]  /*3b10*/  UISETP.NE.AND UP0, UPT, UR38, URZ, UPT ;  /* 0x000000ff2600728c */ /* 0x000fd2000bf05270 */
[----:B------:R-:W-:Y:S05]  /*3b20*/  BRA.U UP0, `(.L_x_88) ;  /* 0x0000000100047547 */ /* 0x000fea000b800000 */
[----:B------:R-:W-:Y:S05]  /*3b30*/  BPT.TRAP 0x1 ;  /* 0x000000040000795c */ /* 0x000fea0000300000 */
.L_x_88:
[----:B------:R-:W1:Y:S01]  /*3b40*/  S2R R18, SR_CgaCtaId ;  /* 0x0000000000127919 */ /* 0x000e620000008800 */
[----:B------:R-:W-:Y:S01]  /*3b50*/  IMAD.MOV.U32 R3, RZ, RZ, 0x1 ;  /* 0x00000001ff037424 */ /* 0x000fe200078e00ff */
[----:B------:R-:W-:Y:S02]  /*3b60*/  MOV R5, 0x400 ;  /* 0x0000040000057802 */ /* 0x000fe40000000f00 */
[----:B------:R-:W-:Y:S02]  /*3b70*/  LOP3.LUT P1, R22, R16, 0x7f, RZ, 0xc0, !PT ;  /* 0x0000007f10167812 */ /* 0x000fe4000782c0ff */
[----:B------:R-:W-:Y:S02]  /*3b80*/  SHF.L.U32 R3, R3, 0x1f, RZ ;  /* 0x0000001f03037819 */ /* 0x000fe400000006ff */
[----:B-1----:R-:W-:-:S04]  /*3b90*/  LEA R18, R18, R5, 0x18 ;  /* 0x0000000512127211 */ /* 0x002fc800078ec0ff */
[----:B------:R-:W1:Y:S02]  /*3ba0*/  SYNCS.PHASECHK.TRANS64.TRYWAIT P0, [R18+URZ+0x50c0], R3 ;  /* 0x0050c003120075a7 */ /* 0x000e6400080011ff */
[----:B-1----:R-:W-:Y:S05]  /*3bb0*/  @!P0 BRA `(.L_x_89) ;  /* 0x0000012c00848947 */ /* 0x002fea0003800000 */
.L_x_381:
[----:B------:R-:W-:Y:S04]  /*3bc0*/  BSSY.RECONVERGENT B6, `(.L_x_90) ;  /* 0x000023d000067945 */ /* 0x000fe80003800200 */
[----:B------:R-:W-:Y:S05]  /*3bd0*/  @P1 BRA `(.L_x_91) ;  /* 0x0000002000ec1947 */ /* 0x000fea0003800000 */
[----:B------:R-:W2:Y:S01]  /*3be0*/  S2UR UR4, SR_CTAID.Z ;  /* 0x00000000000479c3 */ /* 0x000ea20000002700 */
[----:B-1----:R-:W1:Y:S01]  /*3bf0*/  S2R R3, SR_CTAID.Y ;  /* 0x0000000000037919 */ /* 0x002e620000002600 */
[----:B------:R-:W2:Y:S01]  /*3c00*/  LDCU UR6, c[0x0][0x370] ;  /* 0x00006e00ff0677ac */ /* 0x000ea20008000800 */
[----:B------:R-:W3:Y:S01]  /*3c10*/  LDCU UR5, c[0x0][0x374] ;  /* 0x00006e80ff0577ac */ /* 0x000ee20008000800 */
[----:B--2---:R-:W-:-:S04]  /*3c20*/  UIMAD UR4, UR6, UR4, URZ ;  /* 0x00000004060472a4 */ /* 0x004fc8000f8e02ff */
[----:B------:R-:W-:-:S04]  /*3c30*/  UIADD3 UR4, UPT, UPT, URZ, -UR4, URZ ;  /* 0x80000004ff047290 */ /* 0x000fc8000fffe0ff */
[----:B---3--:R-:W-:Y:S01]  /*3c40*/  UIMAD UR4, UR4, UR5, URZ ;  /* 0x00000005040472a4 */ /* 0x008fe2000f8e02ff */
[----:B-1----:R-:W-:-:S05]  /*3c50*/  IMAD R3, R3, UR6, R0 ;  /* 0x0000000603037c24 */ /* 0x002fca000f8e0200 */
[----:B------:R-:W-:-:S13]  /*3c60*/  ISETP.NE.AND P0, PT, R3, UR4, PT ;  /* 0x0000000403007c0c */ /* 0x000fda000bf05270 */
[----:B------:R-:W-:Y:S05]  /*3c70*/  @P0 BRA `(.L_x_91) ;  /* 0x0000002000c40947 */ /* 0x000fea0003800000 */
[----:B------:R-:W1:Y:S01]  /*3c80*/  LDC.64 R8, c[0x4][0xa0] ;  /* 0x01002800ff087b82 */ /* 0x000e620000000a00 */
[----:B------:R-:W-:Y:S01]  /*3c90*/  MOV R26, 0x0 ;  /* 0x00000000001a7802 */ /* 0x000fe20000000f00 */
[----:B------:R-:W2:Y:S01]  /*3ca0*/  LDCU.64 UR4, c[0x4][0xd0] ;  /* 0x01001a00ff0477ac */ /* 0x000ea20008000a00 */
[----:B------:R-:W-:Y:S01]  /*3cb0*/  IADD3 R25, P0, PT, R23, 0x8, RZ ;  /* 0x0000000817197810 */ /* 0x000fe20007f1e0ff */
[----:B------:R-:W-:Y:S01]  /*3cc0*/  IMAD.MOV.U32 R6, RZ, RZ, R23 ;  /* 0x000000ffff067224 */ /* 0x000fe200078e0017 */
[----:B------:R-:W-:-:S03]  /*3cd0*/  MOV R7, R19 ;  /* 0x0000001300077202 */ /* 0x000fc60000000f00 */
[----:B------:R3:W4:Y:S01]  /*3ce0*/  LDC.64 R2, c[0x4][R26] ;  /* 0x010000001a027b82 */ /* 0x0007220000000a00 */
[----:B------:R-:W-:Y:S02]  /*3cf0*/  IMAD.X R24, RZ, RZ, R19, P0 ;  /* 0x000000ffff187224 */ /* 0x000fe400000e0613 */
[----:B--2---:R-:W-:Y:S01]  /*3d00*/  IMAD.U32 R4, RZ, RZ, UR4 ;  /* 0x00000004ff047e24 */ /* 0x004fe2000f8e00ff */
[----:B------:R-:W-:Y:S01]  /*3d10*/  MOV R5, UR5 ;  /* 0x0000000500057c02 */ /* 0x000fe20008000f00 */
[----:B-1----:R3:W-:Y:S04]  /*3d20*/  STL.64 [R1], R8 ;  /* 0x0000000801007387 */ /* 0x0027e80000100a00 */
[----:B------:R-:W-:-:S07]  /*3d30*/  LEPC R20, `(.L_x_92) ;  /* 0x000000001014794e */ /* 0x000fce0000000000 */
[----:B---34-:R-:W-:Y:S05]  /*3d40*/  CALL.ABS.NOINC R2 ;  /* 0x0000000002007343 */ /* 0x018fea0003c00000 */
.L_x_92:
[----:B------:R-:W-:Y:S01]  /*3d50*/  HFMA2 R2, -RZ, RZ, 0, 5.9604644775390625e-08 ;  /* 0x00000001ff027431 */ /* 0x000fe200000001ff */
[----:B------:R-:W-:Y:S01]  /*3d60*/  MOV R3, 0x4 ;  /* 0x0000000400037802 */ /* 0x000fe20000000f00 */
[----:B------:R-:W-:Y:S01]  /*3d70*/  IMAD.MOV.U32 R0, RZ, RZ, 0x3 ;  /* 0x00000003ff007424 */ /* 0x000fe200078e00ff */
[----:B------:R1:W2:Y:S01]  /*3d80*/  LDC.64 R8, c[0x4][R26] ;  /* 0x010000001a087b82 */ /* 0x0002a20000000a00 */
[----:B------:R-:W3:Y:S01]  /*3d90*/  LDCU.64 UR4, c[0x4][0xe8] ;  /* 0x01001d00ff0477ac */ /* 0x000ee20008000a00 */
[----:B------:R-:W-:Y:S01]  /*3da0*/  MOV R6, R25 ;  /* 0x0000001900067202 */ /* 0x000fe20000000f00 */
[----:B------:R-:W-:Y:S01]  /*3db0*/  IMAD.MOV.U32 R7, RZ, RZ, R24 ;  /* 0x000000ffff077224 */ /* 0x000fe200078e0018 */
[----:B------:R1:W-:Y:S04]  /*3dc0*/  STL.64 [R1+0x8], R2 ;  /* 0x0000080201007387 */ /* 0x0003e80000100a00 */
[----:B------:R1:W-:Y:S01]  /*3dd0*/  STL [R1+0x10], R0 ;  /* 0x0000100001007387 */ /* 0x0003e20000100800 */
[----:B---3--:R-:W-:Y:S01]  /*3de0*/  MOV R4, UR4 ;  /* 0x0000000400047c02 */ /* 0x008fe20008000f00 */
[----:B------:R-:W-:-:S02]  /*3df0*/  IMAD.U32 R5, RZ, RZ, UR5 ;  /* 0x00000005ff057e24 */ /* 0x000fc4000f8e00ff */
[----:B------:R-:W-:-:S07]  /*3e00*/  LEPC R20, `(.L_x_93) ;  /* 0x000000001014794e */ /* 0x000fce0000000000 */
[----:B-12---:R-:W-:Y:S05]  /*3e10*/  CALL.ABS.NOINC R8 ;  /* 0x0000000008007343 */ /* 0x006fea0003c00000 */
.L_x_93:
[----:B------:R1:W2:Y:S01]  /*3e20*/  LDC.64 R2, c[0x4][R26] ;  /* 0x010000001a027b82 */ /* 0x0002a20000000a00 */
[----:B------:R-:W3:Y:S01]  /*3e30*/  LDCU.64 UR4, c[0x4][0xe0] ;  /* 0x01001c00ff0477ac */ /* 0x000ee20008000a00 */
[----:B------:R-:W-:Y:S01]  /*3e40*/  CS2R R6, SRZ ;  /* 0x0000000000067805 */ /* 0x000fe2000001ff00 */
[----:B---3--:R-:W-:Y:S01]  /*3e50*/  IMAD.U32 R4, RZ, RZ, UR4 ;  /* 0x00000004ff047e24 */ /* 0x008fe2000f8e00ff */
[----:B------:R-:W-:-:S04]  /*3e60*/  MOV R5, UR5 ;  /* 0x0000000500057c02 */ /* 0x000fc80008000f00 */
[----:B------:R-:W-:-:S07]  /*3e70*/  LEPC R20, `(.L_x_94) ;  /* 0x000000001014794e */ /* 0x000fce0000000000 */
[----:B-12---:R-:W-:Y:S05]  /*3e80*/  CALL.ABS.NOINC R2 ;  /* 0x0000000002007343 */ /* 0x006fea0003c00000 */
.L_x_94:
[----:B------:R1:W2:Y:S01]  /*3e90*/  LDC.64 R2, c[0x4][R26] ;  /* 0x010000001a027b82 */ /* 0x0002a20000000a00 */
[----:B------:R-:W3:Y:S01]  /*3ea0*/  LDCU.64 UR4, c[0x4][0xf0] ;  /* 0x01001e00ff0477ac */ /* 0x000ee20008000a00 */
[----:B------:R-:W-:Y:S01]  /*3eb0*/  CS2R R6, SRZ ;  /* 0x0000000000067805 */ /* 0x000fe2000001ff00 */
[----:B---3--:R-:W-:Y:S01]  /*3ec0*/  IMAD.U32 R4, RZ, RZ, UR4 ;  /* 0x00000004ff047e24 */ /* 0x008fe2000f8e00ff */
[----:B------:R-:W-:-:S04]  /*3ed0*/  MOV R5, UR5 ;  /* 0x0000000500057c02 */ /* 0x000fc80008000f00 */
[----:B------:R-:W-:-:S07]  /*3ee0*/  LEPC R20, `(.L_x_95) ;  /* 0x000000001014794e */ /* 0x000fce0000000000 */
[----:B-12---:R-:W-:Y:S05]  /*3ef0*/  CALL.ABS.NOINC R2 ;  /* 0x0000000002007343 */ /* 0x006fea0003c00000 */
.L_x_95:
[----:B------:R1:W2:Y:S01]  /*3f00*/  LDC.64 R2, c[0x4][R26] ;  /* 0x010000001a027b82 */ /* 0x0002a20000000a00 */
[----:B------:R-:W3:Y:S01]  /*3f10*/  LDCU.64 UR4, c[0x4][0xf8] ;  /* 0x01001f00ff0477ac */ /* 0x000ee20008000a00 */
[----:B------:R-:W-:Y:S01]  /*3f20*/  CS2R R6, SRZ ;  /* 0x0000000000067805 */ /* 0x000fe2000001ff00 */
[----:B---3--:R-:W-:Y:S01]  /*3f30*/  IMAD.U32 R4, RZ, RZ, UR4 ;  /* 0x00000004ff047e24 */ /* 0x008fe2000f8e00ff */
[----:B------:R-:W-:-:S04]  /*3f40*/  MOV R5, UR5 ;  /* 0x0000000500057c02 */ /* 0x000fc80008000f00 */
[----:B------:R-:W-:-:S07]  /*3f50*/  LEPC R20, `(.L_x_96) ;  /* 0x000000001014794e */ /* 0x000fce0000000000 */
[----:B-12---:R-:W-:Y:S05]  /*3f60*/  CALL.ABS.NOINC R2 ;  /* 0x0000000002007343 */ /* 0x006fea0003c00000 */
.L_x_96:
[----:B------:R-:W-:Y:S01]  /*3f70*/  HFMA2 R0, -RZ, RZ, 0, 9.5367431640625e-07 ;  /* 0x00000010ff007431 */ /* 0x000fe200000001ff */
[----:B------:R1:W2:Y:S01]  /*3f80*/  LDC.64 R2, c[0x4][R26] ;  /* 0x010000001a027b82 */ /* 0x0002a20000000a00 */
[----:B------:R-:W3:Y:S01]  /*3f90*/  LDCU.64 UR4, c[0x4][0xc8] ;  /* 0x01001900ff0477ac */ /* 0x000ee20008000a00 */
[----:B------:R-:W-:Y:S01]  /*3fa0*/  MOV R6, R23 ;  /* 0x0000001700067202 */ /* 0x000fe20000000f00 */
[----:B------:R-:W-:Y:S01]  /*3fb0*/  IMAD.MOV.U32 R7, RZ, RZ, R19 ;  /* 0x000000ffff077224 */ /* 0x000fe200078e0013 */
[----:B------:R1:W-:Y:S01]  /*3fc0*/  STL [R1], R0 ;  /* 0x0000000001007387 */ /* 0x0003e20000100800 */
[----:B---3--:R-:W-:Y:S01]  /*3fd0*/  MOV R4, UR4 ;  /* 0x0000000400047c02 */ /* 0x008fe20008000f00 */
[----:B------:R-:W-:-:S04]  /*3fe0*/  IMAD.U32 R5, RZ, RZ, UR5 ;  /* 0x00000005ff057e24 */ /* 0x000fc8000f8e00ff */
[----:B------:R-:W-:-:S07]  /*3ff0*/  LEPC R20, `(.L_x_97) ;  /* 0x000000001014794e */ /* 0x000fce0000000000 */
[----:B-12---:R-:W-:Y:S05]  /*4000*/  CALL.ABS.NOINC R2 ;  /* 0x0000000002007343 */ /* 0x006fea0003c00000 */
.L_x_97:
[----:B------:R-:W1:Y:S01]  /*4010*/  S2R R3, SR_SWINHI ;  /* 0x0000000000037919 */ /* 0x000e620000002f00 */
[----:B------:R-:W2:Y:S01]  /*4020*/  LDCU.64 UR4, c[0x4][0x100] ;  /* 0x01002000ff0477ac */ /* 0x000ea20008000a00 */
[----:B------:R-:W-:Y:S02]  /*4030*/  MOV R6, R23 ;  /* 0x0000001700067202 */ /* 0x000fe40000000f00 */
[----:B------:R-:W-:Y:S01]  /*4040*/  MOV R7, R19 ;  /* 0x0000001300077202 */ /* 0x000fe20000000f00 */
[----:B--2---:R-:W-:Y:S02]  /*4050*/  IMAD.U32 R4, RZ, RZ, UR4 ;  /* 0x00000004ff047e24 */ /* 0x004fe4000f8e00ff */
[----:B------:R-:W-:Y:S01]  /*4060*/  IMAD.U32 R5, RZ, RZ, UR5 ;  /* 0x00000005ff057e24 */ /* 0x000fe2000f8e00ff */
[----:B------:R-:W-:Y:S02]  /*4070*/  MOV R8, R18 ;  /* 0x0000001200087202 */ /* 0x000fe40000000f00 */
[----:B-1----:R-:W-:-:S02]  /*4080*/  MOV R9, R3 ;  /* 0x0000000300097202 */ /* 0x002fc40000000f00 */
[----:B------:R1:W2:Y:S03]  /*4090*/  LDC.64 R2, c[0x4][R26] ;  /* 0x010000001a027b82 */ /* 0x0002a60000000a00 */
[----:B------:R1:W-:Y:S02]  /*40a0*/  STL.64 [R1], R8 ;  /* 0x0000000801007387 */ /* 0x0003e40000100a00 */
[----:B------:R-:W-:-:S07]  /*40b0*/  LEPC R20, `(.L_x_98) ;  /* 0x000000001014794e */ /* 0x000fce0000000000 */
[----:B-12---:R-:W-:Y:S05]  /*40c0*/  CALL.ABS.NOINC R2 ;  /* 0x0000000002007343 */ /* 0x006fea0003c00000 */
.L_x_98:
[----:B------:R-:W1:Y:S01]  /*40d0*/  LDC.64 R8, c[0x4][0xd8] ;  /* 0x01003600ff087b82 */ /* 0x000e620000000a00 */
[----:B------:R-:W2:Y:S01]  /*40e0*/  LDCU.64 UR4, c[0x4][0xd0] ;  /* 0x01001a00ff0477ac */ /* 0x000ea20008000a00 */
[----:B------:R-:W-:Y:S02]  /*40f0*/  MOV R6, R23 ;  /* 0x0000001700067202 */ /* 0x000fe40000000f00 */
[----:B------:R-:W-:-:S04]  /*4100*/  MOV R7, R19 ;  /* 0x0000001300077202 */ /* 0x000fc80000000f00 */
[----:B------:R3:W4:Y:S01]  /*4110*/  LDC.64 R2, c[0x4][R26] ;  /* 0x010000001a027b82 */ /* 0x0007220000000a00 */
[----:B--2---:R-:W-:Y:S02]  /*4120*/  IMAD.U32 R4, RZ, RZ, UR4 ;  /* 0x00000004ff047e24 */ /* 0x004fe4000f8e00ff */
[----:B------:R-:W-:Y:S01]  /*4130*/  IMAD.U32 R5, RZ, RZ, UR5 ;  /* 0x00000005ff057e24 */ /* 0x000fe2000f8e00ff */
[----:B-1----:R3:W-:Y:S04]  /*4140*/  STL.64 [R1], R8 ;  /* 0x0000000801007387 */ /* 0x0027e80000100a00 */
[----:B------:R-:W-:-:S07]  /*4150*/  LEPC R20, `(.L_x_99) ;  /* 0x000000001014794e */ /* 0x000fce0000000000 */
[----:B---34-:R-:W-:Y:S05]  /*4160*/  CALL.ABS.NOINC R2 ;  /* 0x0000000002007343 */ /* 0x018fea0003c00000 */
.L_x_99:
[----:B------:R-:W-:Y:S01]  /*4170*/  HFMA2 R0, -RZ, RZ, 0, 2.384185791015625e-06 ;  /* 0x00000028ff007431 */ /* 0x000fe200000001ff */
        /* <DEDUP_REMOVED lines=9> */
.L_x_100:
        /* <DEDUP_REMOVED lines=10> */
.L_x_101:
[----:B------:R1:W2:Y:S01]  /*42b0*/  LDC.64 R2, c[0x4][R26] ;  /* 0x010000001a027b82 */ /* 0x0002a20000000a00 */
[----:B------:R-:W3:Y:S01]  /*42c0*/  LDCU.64 UR4, c[0x4][0xe0] ;  /* 0x01001c00ff0477ac */ /* 0x000ee20008000a00 */
[----:B------:R-:W-:Y:S01]  /*42d0*/  CS2R R6, SRZ ;  /* 0x0000000000067805 */ /* 0x000fe2000001ff00 */
[----:B---3--:R-:W-:Y:S01]  /*42e0*/  IMAD.U32 R4, RZ, RZ, UR4 ;  /* 0x00000004ff047e24 */ /* 0x008fe2000f8e00ff */
[----:B------:R-:W-:-:S04]  /*42f0*/  MOV R5, UR5 ;  /* 0x0000000500057c02 */ /* 0x000fc80008000f00 */
[----:B------:R-:W-:-:S07]  /*4300*/  LEPC R20, `(.L_x_102) ;  /* 0x000000001014794e */ /* 0x000fce0000000000 */
[----:B-12---:R-:W-:Y:S05]  /*4310*/  CALL.ABS.NOINC R2 ;  /* 0x0000000002007343 */ /* 0x006fea0003c00000 */
.L_x_102:
[----:B------:R-:W-:Y:S01]  /*4320*/  HFMA2 R0, -RZ, RZ, 0, 4.76837158203125e-07 ;  /* 0x00000008ff007431 */ /* 0x000fe200000001ff */
        /* <DEDUP_REMOVED lines=9> */
.L_x_103:
[----:B------:R-:W-:Y:S01]  /*43c0*/  HFMA2 R0, -RZ, RZ, 0, 2.6226043701171875e-06 ;  /* 0x0000002cff007431 */ /* 0x000fe200000001ff */
        /* <DEDUP_REMOVED lines=9> */
.L_x_104:
[----:B------:R1:W2:Y:S01]  /*4460*/  LDC.64 R2, c[0x4][R26] ;  /* 0x010000001a027b82 */ /* 0x0002a20000000a00 */
[----:B------:R-:W3:Y:S01]  /*4470*/  LDCU.64 UR4, c[0x4][0xe0] ;  /* 0x01001c00ff0477ac */ /* 0x000ee20008000a00 */
[----:B------:R-:W-:Y:S01]  /*4480*/  CS2R R6, SRZ ;  /* 0x0000000000067805 */ /* 0x000fe2000001ff00 */
[----:B---3--:R-:W-:Y:S01]  /*4490*/  IMAD.U32 R4, RZ, RZ, UR4 ;  /* 0x00000004ff047e24 */ /* 0x008fe2000f8e00ff */
[----:B------:R-:W-:-:S04]  /*44a0*/  MOV R5, UR5 ;  /* 0x0000000500057c02 */ /* 0x000fc80008000f00 */
[----:B------:R-:W-:-:S07]  /*44b0*/  LEPC R20, `(.L_x_105) ;  /* 0x000000001014794e */ /* 0x000fce0000000000 */
[----:B-12---:R-:W-:Y:S05]  /*44c0*/  CALL.ABS.NOINC R2 ;  /* 0x0000000002007343 */ /* 0x006fea0003c00000 */
.L_x_105:
        /* <DEDUP_REMOVED lines=10> */
.L_x_106:
[----:B------:R-:W-:Y:S01]  /*4570*/  HFMA2 R0, -RZ, RZ, 0, 2.443790435791015625e-06 ;  /* 0x00000029ff007431 */ /* 0x000fe200000001ff */
        /* <DEDUP_REMOVED lines=9> */
.L_x_107:
        /* <DEDUP_REMOVED lines=10> */
.L_x_108:
        /* <DEDUP_REMOVED lines=10> */
.L_x_109:
[----:B------:R1:W2:Y:S01]  /*4750*/  LDC.64 R2, c[0x4][R26] ;  /* 0x010000001a027b82 */ /* 0x0002a20000000a00 */
[----:B------:R-:W3:Y:S01]  /*4760*/  LDCU.64 UR4, c[0x4][0xe0] ;  /* 0x01001c00ff0477ac */ /* 0x000ee20008000a00 */
[----:B------:R-:W-:Y:S01]  /*4770*/  CS2R R6, SRZ ;  /* 0x0000000000067805 */ /* 0x000fe2000001ff00 */
[----:B---3--:R-:W-:Y:S01]  /*4780*/  IMAD.U32 R4, RZ, RZ, UR4 ;  /* 0x00000004ff047e24 */ /* 0x008fe2000f8e00ff */
[----:B------:R-:W-:-:S04]  /*4790*/  MOV R5, UR5 ;  /* 0x0000000500057c02 */ /* 0x000fc80008000f00 */
[----:B------:R-:W-:-:S07]  /*47a0*/  LEPC R20, `(.L_x_110) ;  /* 0x000000001014794e */ /* 0x000fce0000000000 */
[----:B-12---:R-:W-:Y:S05]  /*47b0*/  CALL.ABS.NOINC R2 ;  /* 0x0000000002007343 */ /* 0x006fea0003c00000 */
.L_x_110:
        /* <DEDUP_REMOVED lines=10> */
.L_x_111:
        /* <DEDUP_REMOVED lines=10> */
.L_x_112:
[----:B------:R1:W2:Y:S01]  /*4900*/  LDC.64 R2, c[0x4][R26] ;  /* 0x010000001a027b82 */ /* 0x0002a20000000a00 */
[----:B------:R-:W3:Y:S01]  /*4910*/  LDCU.64 UR4, c[0x4][0xe0] ;  /* 0x01001c00ff0477ac */ /* 0x000ee20008000a00 */
[----:B------:R-:W-:Y:S01]  /*4920*/  CS2R R6, SRZ ;  /* 0x0000000000067805 */ /* 0x000fe2000001ff00 */
[----:B---3--:R-:W-:Y:S01]  /*4930*/  IMAD.U32 R4, RZ, RZ, UR4 ;  /* 0x00000004ff047e24 */ /* 0x008fe2000f8e00ff */
[----:B------:R-:W-:-:S04]  /*4940*/  MOV R5, UR5 ;  /* 0x0000000500057c02 */ /* 0x000fc80008000f00 */
[----:B------:R-:W-:-:S07]  /*4950*/  LEPC R20, `(.L_x_113) ;  /* 0x000000001014794e */ /* 0x000fce0000000000 */
[----:B-12---:R-:W-:Y:S05]  /*4960*/  CALL.ABS.NOINC R2 ;  /* 0x0000000002007343 */ /* 0x006fea0003c00000 */
.L_x_113:
[----:B------:R-:W-:Y:S01]  /*4970*/  HFMA2 R0, -RZ, RZ, 0, 5.9604644775390625e-08 ;  /* 0x00000001ff007431 */ /* 0x000fe200000001ff */
        /* <DEDUP_REMOVED lines=9> */
.L_x_114:
        /* <DEDUP_REMOVED lines=10> */
.L_x_115:
        /* <DEDUP_REMOVED lines=10> */
.L_x_116:
        /* <DEDUP_REMOVED lines=10> */
.L_x_117:
[----:B------:R1:W2:Y:S01]  /*4bf0*/  LDC.64 R2, c[0x4][R26] ;  /* 0x010000001a027b82 */ /* 0x0002a20000000a00 */
[----:B------:R-:W3:Y:S01]  /*4c00*/  LDCU.64 UR4, c[0x4][0xe0] ;  /* 0x01001c00ff0477ac */ /* 0x000ee20008000a00 */
[----:B------:R-:W-:Y:S01]  /*4c10*/  CS2R R6, SRZ ;  /* 0x0000000000067805 */ /* 0x000fe2000001ff00 */
[----:B---3--:R-:W-:Y:S01]  /*4c20*/  IMAD.U32 R4, RZ, RZ, UR4 ;  /* 0x00000004ff047e24 */ /* 0x008fe2000f8e00ff */
[----:B------:R-:W-:-:S04]  /*4c30*/  MOV R5, UR5 ;  /* 0x0000000500057c02 */ /* 0x000fc80008000f00 */
[----:B------:R-:W-:-:S07]  /*4c40*/  LEPC R20, `(.L_x_118) ;  /* 0x000000001014794e */ /* 0x000fce0000000000 */
[----:B-12---:R-:W-:Y:S05]  /*4c50*/  CALL.ABS.NOINC R2 ;  /* 0x0000000002007343 */ /* 0x006fea0003c00000 */
.L_x_118:
        /* <DEDUP_REMOVED lines=10> */
.L_x_119:
        /* <DEDUP_REMOVED lines=10> */
.L_x_120:
[----:B------:R1:W2:Y:S01]  /*4da0*/  LDC.64 R2, c[0x4][R26] ;  /* 0x010000001a027b82 */ /* 0x0002a20000000a00 */
[----:B------:R-:W3:Y:S01]  /*4db0*/  LDCU.64 UR4, c[0x4][0xe0] ;  /* 0x01001c00ff0477ac */ /* 0x000ee20008000a00 */
[----:B------:R-:W-:Y:S01]  /*4dc0*/  CS2R R6, SRZ ;  /* 0x0000000000067805 */ /* 0x000fe2000001ff00 */
[----:B---3--:R-:W-:Y:S01]  /*4dd0*/  IMAD.U32 R4, RZ, RZ, UR4 ;  /* 0x00000004ff047e24 */ /* 0x008fe2000f8e00ff */
[----:B------:R-:W-:-:S04]  /*4de0*/  MOV R5, UR5 ;  /* 0x0000000500057c02 */ /* 0x000fc80008000f00 */
[----:B------:R-:W-:-:S07]  /*4df0*/  LEPC R20, `(.L_x_121) ;  /* 0x000000001014794e */ /* 0x000fce0000000000 */
[----:B-12---:R-:W-:Y:S05]  /*4e00*/  CALL.ABS.NOINC R2 ;  /* 0x0000000002007343 */ /* 0x006fea0003c00000 */
.L_x_121:
[----:B------:R-:W-:Y:S01]  /*4e10*/  HFMA2 R0, -RZ, RZ, 0, 1.1920928955078125e-07 ;  /* 0x00000002ff007431 */ /* 0x000fe200000001ff */
        /* <DEDUP_REMOVED lines=9> */
.L_x_122:
        /* <DEDUP_REMOVED lines=10> */
.L_x_123:
        /* <DEDUP_REMOVED lines=10> */
.L_x_124:
        /* <DEDUP_REMOVED lines=10> */
.L_x_125:
        /* <DEDUP_REMOVED lines=10> */
.L_x_126:
        /* <DEDUP_REMOVED lines=10> */
.L_x_127:
[----:B------:R1:W2:Y:S01]  /*51d0*/  LDC.64 R2, c[0x4][R26] ;  /* 0x010000001a027b82 */ /* 0x0002a20000000a00 */
[----:B------:R-:W3:Y:S01]  /*51e0*/  LDCU.64 UR4, c[0x4][0xe0] ;  /* 0x01001c00ff0477ac */ /* 0x000ee20008000a00 */
[----:B------:R-:W-:Y:S01]  /*51f0*/  CS2R R6, SRZ ;  /* 0x0000000000067805 */ /* 0x000fe2000001ff00 */
[----:B---3--:R-:W-:Y:S01]  /*5200*/  IMAD.U32 R4, RZ, RZ, UR4 ;  /* 0x00000004ff047e24 */ /* 0x008fe2000f8e00ff */
[----:B------:R-:W-:-:S04]  /*5210*/  MOV R5, UR5 ;  /* 0x0000000500057c02 */ /* 0x000fc80008000f00 */
[----:B------:R-:W-:-:S07]  /*5220*/  LEPC R20, `(.L_x_128) ;  /* 0x000000001014794e */ /* 0x000fce0000000000 */
[----:B-12---:R-:W-:Y:S05]  /*5230*/  CALL.ABS.NOINC R2 ;  /* 0x0000000002007343 */ /* 0x006fea0003c00000 */
.L_x_128:
        /* <DEDUP_REMOVED lines=10> */
.L_x_129:
        /* <DEDUP_REMOVED lines=10> */
.L_x_130:
[----:B------:R1:W2:Y:S01]  /*5380*/  LDC.64 R2, c[0x4][R26] ;  /* 0x010000001a027b82 */ /* 0x0002a20000000a00 */
[----:B------:R-:W3:Y:S01]  /*5390*/  LDCU.64 UR4, c[0x4][0xe0] ;  /* 0x01001c00ff0477ac */ /* 0x000ee20008000a00 */
[----:B------:R-:W-:Y:S01]  /*53a0*/  CS2R R6, SRZ ;  /* 0x0000000000067805 */ /* 0x000fe2000001ff00 */
[----:B---3--:R-:W-:Y:S01]  /*53b0*/  IMAD.U32 R4, RZ, RZ, UR4 ;  /* 0x00000004ff047e24 */ /* 0x008fe2000f8e00ff */
[----:B------:R-:W-:-:S04]  /*53c0*/  MOV R5, UR5 ;  /* 0x0000000500057c02 */ /* 0x000fc80008000f00 */
[----:B------:R-:W-:-:S07]  /*53d0*/  LEPC R20, `(.L_x_131) ;  /* 0x000000001014794e */ /* 0x000fce0000000000 */
[----:B-12---:R-:W-:Y:S05]  /*53e0*/  CALL.ABS.NOINC R2 ;  /* 0x0000000002007343 */ /* 0x006fea0003c00000 */
.L_x_131:
[----:B------:R-:W-:Y:S01]  /*53f0*/  HFMA2 R0, -RZ, RZ, 0, 7.62939453125e-06 ;  /* 0x00000080ff007431 */ /* 0x000fe200000001ff */
        /* <DEDUP_REMOVED lines=9> */
.L_x_132:
        /* <DEDUP_REMOVED lines=10> */
.L_x_133:
        /* <DEDUP_REMOVED lines=10> */
.L_x_134:
        /* <DEDUP_REMOVED lines=10> */
.L_x_135:
[----:B------:R1:W2:Y:S01]  /*5670*/  LDC.64 R2, c[0x4][R26] ;  /* 0x010000001a027b82 */ /* 0x0002a20000000a00 */
[----:B------:R-:W3:Y:S01]  /*5680*/  LDCU.64 UR4, c[0x4][0xe0] ;  /* 0x01001c00ff0477ac */ /* 0x000ee20008000a00 */
[----:B------:R-:W-:Y:S01]  /*5690*/  CS2R R6, SRZ ;  /* 0x0000000000067805 */ /* 0x000fe2000001ff00 */
[----:B---3--:R-:W-:Y:S01]  /*56a0*/  IMAD.U32 R4, RZ, RZ, UR4 ;  /* 0x00000004ff047e24 */ /* 0x008fe2000f8e00ff */
[----:B------:R-:W-:-:S04]  /*56b0*/  MOV R5, UR5 ;  /* 0x0000000500057c02 */ /* 0x000fc80008000f00 */
[----:B------:R-:W-:-:S07]  /*56c0*/  LEPC R20, `(.L_x_136) ;  /* 0x000000001014794e */ /* 0x000fce0000000000 */
[----:B-12---:R-:W-:Y:S05]  /*56d0*/  CALL.ABS.NOINC R2 ;  /* 0x0000000002007343 */ /* 0x006fea0003c00000 */
.L_x_136:
        /* <DEDUP_REMOVED lines=10> */
.L_x_137:
        /* <DEDUP_REMOVED lines=10> */
.L_x_138:
[----:B------:R1:W2:Y:S01]  /*5820*/  LDC.64 R2, c[0x4][R26] ;  /* 0x010000001a027b82 */ /* 0x0002a20000000a00 */
[----:B------:R-:W3:Y:S01]  /*5830*/  LDCU.64 UR4, c[0x4][0xe0] ;  /* 0x01001c00ff0477ac */ /* 0x000ee20008000a00 */
[----:B------:R-:W-:Y:S01]  /*5840*/  CS2R R6, SRZ ;  /* 0x0000000000067805 */ /* 0x000fe2000001ff00 */
[----:B---3--:R-:W-:Y:S01]  /*5850*/  IMAD.U32 R4, RZ, RZ, UR4 ;  /* 0x00000004ff047e24 */ /* 0x008fe2000f8e00ff */
[----:B------:R-:W-:-:S04]  /*5860*/  MOV R5, UR5 ;  /* 0x0000000500057c02 */ /* 0x000fc80008000f00 */
[----:B------:R-:W-:-:S07]  /*5870*/  LEPC R20, `(.L_x_139) ;  /* 0x000000001014794e */ /* 0x000fce0000000000 */
[----:B-12---:R-:W-:Y:S05]  /*5880*/  CALL.ABS.NOINC R2 ;  /* 0x0000000002007343 */ /* 0x006fea0003c00000 */
.L_x_139:
[----:B------:R1:W-:Y:S01]  /*5890*/  STL [R1], RZ ;  /* 0x000000ff01007387 */ /* 0x0003e20000100800 */
[----:B------:R1:W2:Y:S01]  /*58a0*/  LDC.64 R2, c[0x4][R26] ;  /* 0x010000001a027b82 */ /* 0x0002a20000000a00 */
[----:B------:R-:W3:Y:S01]  /*58b0*/  LDCU.64 UR4, c[0x4][0xc8] ;  /* 0x01001900ff0477ac */ /* 0x000ee20008000a00 */
[----:B------:R-:W-:Y:S02]  /*58c0*/  MOV R6, R23 ;  /* 0x0000001700067202 */ /* 0x000fe40000000f00 */
[----:B------:R-:W-:Y:S01]  /*58d0*/  MOV R7, R19 ;  /* 0x0000001300077202 */ /* 0x000fe20000000f00 */
[----:B---3--:R-:W-:Y:S02]  /*58e0*/  IMAD.U32 R4, RZ, RZ, UR4 ;  /* 0x00000004ff047e24 */ /* 0x008fe4000f8e00ff */
[----:B------:R-:W-:Y:S02]  /*58f0*/  IMAD.U32 R5, RZ, RZ, UR5 ;  /* 0x00000005ff057e24 */ /* 0x000fe4000f8e00ff */
[----:B------:R-:W-:-:S07]  /*5900*/  LEPC R20, `(.L_x_140) ;  /* 0x000000001014794e */ /* 0x000fce0000000000 */
[----:B-12---:R-:W-:Y:S05]  /*5910*/  CALL.ABS.NOINC R2 ;  /* 0x0000000002007343 */ /* 0x006fea0003c00000 */
.L_x_140:
        /* <DEDUP_REMOVED lines=10> */
.L_x_141:
        /* <DEDUP_REMOVED lines=10> */
.L_x_142:
        /* <DEDUP_REMOVED lines=10> */
.L_x_143:
[----:B------:R1:W2:Y:S01]  /*5b00*/  LDC.64 R2, c[0x4][R26] ;  /* 0x010000001a027b82 */ /* 0x0002a20000000a00 */
[----:B------:R-:W3:Y:S01]  /*5b10*/  LDCU.64 UR4, c[0x4][0xe0] ;  /* 0x01001c00ff0477ac */ /* 0x000ee20008000a00 */
[----:B------:R-:W-:Y:S01]  /*5b20*/  CS2R R6, SRZ ;  /* 0x0000000000067805 */ /* 0x000fe2000001ff00 */
[----:B---3--:R-:W-:Y:S01]  /*5b30*/  IMAD.U32 R4, RZ, RZ, UR4 ;  /* 0x00000004ff047e24 */ /* 0x008fe2000f8e00ff */
[----:B------:R-:W-:-:S04]  /*5b40*/  MOV R5, UR5 ;  /* 0x0000000500057c02 */ /* 0x000fc80008000f00 */
[----:B------:R-:W-:-:S07]  /*5b50*/  LEPC R20, `(.L_x_144) ;  /* 0x000000001014794e */ /* 0x000fce0000000000 */
[----:B-12---:R-:W-:Y:S05]  /*5b60*/  CALL.ABS.NOINC R2 ;  /* 0x0000000002007343 */ /* 0x006fea0003c00000 */
.L_x_144:
        /* <DEDUP_REMOVED lines=9> */
.L_x_145:
        /* <DEDUP_REMOVED lines=10> */
.L_x_146:
[----:B------:R1:W2:Y:S01]  /*5ca0*/  LDC.64 R2, c[0x4][R26] ;  /* 0x010000001a027b82 */ /* 0x0002a20000000a00 */
[----:B------:R-:W3:Y:S01]  /*5cb0*/  LDCU.64 UR4, c[0x4][0xe0] ;  /* 0x01001c00ff0477ac */ /* 0x000ee20008000a00 */
[----:B------:R-:W-:Y:S01]  /*5cc0*/  CS2R R6, SRZ ;  /* 0x0000000000067805 */ /* 0x000fe2000001ff00 */
[----:B---3--:R-:W-:Y:S01]  /*5cd0*/  IMAD.U32 R4, RZ, RZ, UR4 ;  /* 0x00000004ff047e24 */ /* 0x008fe2000f8e00ff */
[----:B------:R-:W-:-:S04]  /*5ce0*/  MOV R5, UR5 ;  /* 0x0000000500057c02 */ /* 0x000fc80008000f00 */
[----:B------:R-:W-:-:S07]  /*5cf0*/  LEPC R20, `(.L_x_147) ;  /* 0x000000001014794e */ /* 0x000fce0000000000 */
[----:B-12---:R-:W-:Y:S05]  /*5d00*/  CALL.ABS.NOINC R2 ;  /* 0x0000000002007343 */ /* 0x006fea0003c00000 */
.L_x_147:
[----:B------:R-:W-:Y:S01]  /*5d10*/  HFMA2 R0, -RZ, RZ, 0, 0.0001220703125 ;  /* 0x00000800ff007431 */ /* 0x000fe200000001ff */
        /* <DEDUP_REMOVED lines=9> */
.L_x_148:
        /* <DEDUP_REMOVED lines=10> */
.L_x_149:
        /* <DEDUP_REMOVED lines=10> */
.L_x_150:
[----:B------:R-:W1:Y:S01]  /*5ef0*/  LDC.64 R2, c[0x4][0xa8] ;  /* 0x01002a00ff027b82 */ /* 0x000e620000000a00 */
[----:B------:R-:W2:Y:S01]  /*5f00*/  LDCU.64 UR4, c[0x4][0xd0] ;  /* 0x01001a00ff0477ac */ /* 0x000ea20008000a00 */
[----:B------:R-:W-:Y:S02]  /*5f10*/  MOV R6, R23 ;  /* 0x0000001700067202 */ /* 0x000fe40000000f00 */
[----:B------:R-:W-:-:S04]  /*5f20*/  MOV R7, R19 ;  /* 0x0000001300077202 */ /* 0x000fc80000000f00 */
[----:B------:R-:W3:Y:S01]  /*5f30*/  LDC.64 R26, c[0x4][R26] ;  /* 0x010000001a1a7b82 */ /* 0x000ee20000000a00 */
[----:B--2---:R-:W-:Y:S02]  /*5f40*/  IMAD.U32 R4, RZ, RZ, UR4 ;  /* 0x00000004ff047e24 */ /* 0x004fe4000f8e00ff */
[----:B------:R-:W-:Y:S01]  /*5f50*/  IMAD.U32 R5, RZ, RZ, UR5 ;  /* 0x00000005ff057e24 */ /* 0x000fe2000f8e00ff */
[----:B-1----:R1:W-:Y:S04]  /*5f60*/  STL.64 [R1], R2 ;  /* 0x0000000201007387 */ /* 0x0023e80000100a00 */
[----:B------:R-:W-:-:S07]  /*5f70*/  LEPC R20, `(.L_x_91) ;  /* 0x000000001014794e */ /* 0x000fce0000000000 */
[----:B-1-3--:R-:W-:Y:S05]  /*5f80*/  CALL.ABS.NOINC R26 ;  /* 0x000000001a007343 */ /* 0x00afea0003c00000 */
.L_x_91:
[----:B------:R-:W-:Y:S05]  /*5f90*/  BSYNC.RECONVERGENT B6 ;  /* 0x0000000000067941 */ /* 0x000fea0003800200 */
.L_x_90:
[----:B-1----:R-:W1:Y:S01]  /*5fa0*/  S2R R3, SR_SWINHI ;  /* 0x0000000000037919 */ /* 0x002e620000002f00 */
[----:B------:R-:W-:Y:S01]  /*5fb0*/  IMAD.SHL.U32 R14, R16, 0x2, RZ ;  /* 0x00000002100e7824 */ /* 0x000fe200078e00ff */
[----:B------:R-:W2:Y:S04]  /*5fc0*/  LDCU.64 UR4, c[0x0][0x880] ;  /* 0x00011000ff0477ac */ /* 0x000ea80008000a00 */
[----:B------:R-:W-:Y:S02]  /*5fd0*/  LOP3.LUT R14, R14, 0xfe, RZ, 0xc0, !PT ;  /* 0x000000fe0e0e7812 */ /* 0x000fe400078ec0ff */
[----:B--2---:R-:W-:-:S04]  /*5fe0*/  ISETP.NE.U32.AND P6, PT, RZ, UR4, PT ;  /* 0x00000004ff007c0c */ /* 0x004fc8000bfc5070 */
[----:B------:R-:W-:Y:S02]  /*5ff0*/  ISETP.NE.AND.EX P6, PT, RZ, UR5, PT, P6 ;  /* 0x00000005ff007c0c */ /* 0x000fe4000bfc5360 */
[----:B------:R-:W-:Y:S02]  /*6000*/  MOV R4, R18 ;  /* 0x0000001200047202 */ /* 0x000fe40000000f00 */
[----:B-1----:R-:W-:-:S03]  /*6010*/  MOV R5, R3 ;  /* 0x0000000300057202 */ /* 0x002fc60000000f00 */
[----:B------:R-:W-:-:S03]  /*6020*/  IMAD.WIDE.U32 R14, R14, 0x2, R4 ;  /* 0x000000020e0e7825 */ /* 0x000fc600078e0004 */
[C---:B------:R-:W-:Y:S02]  /*6030*/  IADD3 R3, P2, PT, R14.reuse, 0x200, RZ ;  /* 0x000002000e037810 */ /* 0x040fe40007f5e0ff */
[C---:B------:R-:W-:Y:S02]  /*6040*/  IADD3 R5, P1, PT, R14.reuse, 0x400, RZ ;  /* 0x000004000e057810 */ /* 0x040fe40007f3e0ff */
[C---:B------:R-:W-:Y:S01]  /*6050*/  IADD3 R7, P0, PT, R14.reuse, 0x600, RZ ;  /* 0x000006000e077810 */ /* 0x040fe20007f1e0ff */
[--C-:B------:R-:W-:Y:S01]  /*6060*/  IMAD.X R31, RZ, RZ, R15.reuse, P2 ;  /* 0x000000ffff1f7224 */ /* 0x100fe200010e060f */
[--C-:B------:R-:W-:Y:S01]  /*6070*/  SHF.R.U64 R9, R14, 0x3, R15.reuse ;  /* 0x000000030e097819 */ /* 0x100fe2000000120f */
[--C-:B------:R-:W-:Y:S02]  /*6080*/  IMAD.X R29, RZ, RZ, R15.reuse, P1 ;  /* 0x000000ffff1d7224 */ /* 0x100fe400008e060f */
[----:B------:R-:W-:Y:S01]  /*6090*/  IMAD.X R27, RZ, RZ, R15, P0 ;  /* 0x000000ffff1b7224 */ /* 0x000fe200000e060f */
[----:B------:R-:W-:-:S02]  /*60a0*/  SHF.R.U64 R0, R3, 0x3, R31 ;  /* 0x0000000303007819 */ /* 0x000fc4000000121f */
[----:B------:R-:W-:Y:S02]  /*60b0*/  SHF.R.U64 R2, R5, 0x3, R29 ;  /* 0x0000000305027819 */ /* 0x000fe4000000121d */
[----:B------:R-:W-:Y:S02]  /*60c0*/  SHF.R.U64 R4, R7, 0x3, R27 ;  /* 0x0000000307047819 */ /* 0x000fe4000000121b */
[----:B------:R-:W-:Y:S02]  /*60d0*/  LOP3.LUT R30, R3, 0x10, R0, 0x78, !PT ;  /* 0x00000010031e7812 */ /* 0x000fe400078e7800 */
[----:B------:R-:W-:Y:S02]  /*60e0*/  LOP3.LUT R28, R5, 0x10, R2, 0x78, !PT ;  /* 0x00000010051c7812 */ /* 0x000fe400078e7802 */
[----:B------:R-:W-:Y:S02]  /*60f0*/  IADD3 R0, P3, PT, R14, 0x800, RZ ;  /* 0x000008000e007810 */ /* 0x000fe40007f7e0ff */
[----:B------:R-:W-:-:S02]  /*6100*/  LOP3.LUT R26, R7, 0x10, R4, 0x78, !PT ;  /* 0x00000010071a7812 */ /* 0x000fc400078e7804 */
[C---:B------:R-:W-:Y:S01]  /*6110*/  IADD3 R2, P2, PT, R14.reuse, 0xa00, RZ ;  /* 0x00000a000e027810 */ /* 0x040fe20007f5e0ff */
[--C-:B------:R-:W-:Y:S01]  /*6120*/  IMAD.X R25, RZ, RZ, R15.reuse, P3 ;  /* 0x000000ffff197224 */ /* 0x100fe200018e060f */
[C---:B------:R-:W-:Y:S02]  /*6130*/  IADD3 R4, P1, PT, R14.reuse, 0xc00, RZ ;  /* 0x00000c000e047810 */ /* 0x040fe40007f3e0ff */
[C---:B------:R-:W-:Y:S01]  /*6140*/  IADD3 R11, P0, PT, R14.reuse, 0xe00, RZ ;  /* 0x00000e000e0b7810 */ /* 0x040fe20007f1e0ff */
[----:B------:R-:W-:Y:S01]  /*6150*/  IMAD.X R21, RZ, RZ, R15, P2 ;  /* 0x000000ffff157224 */ /* 0x000fe200010e060f */
[----:B------:R-:W-:Y:S01]  /*6160*/  LOP3.LUT R8, R14, 0x10, R9, 0x78, !PT ;  /* 0x000000100e087812 */ /* 0x000fe200078e7809 */
[----:B------:R-:W-:Y:S01]  /*6170*/  IMAD.MOV.U32 R9, RZ, RZ, R15 ;  /* 0x000000ffff097224 */ /* 0x000fe200078e000f */
[----:B------:R-:W-:Y:S01]  /*6180*/  SHF.R.U64 R3, R0, 0x3, R25 ;  /* 0x0000000300037819 */ /* 0x000fe20000001219 */
[----:B------:R-:W-:Y:S01]  /*6190*/  IMAD.X R13, RZ, RZ, R15, P1 ;  /* 0x000000ffff0d7224 */ /* 0x000fe200008e060f */
[----:B------:R-:W-:Y:S01]  /*61a0*/  SHF.R.U64 R7, R2, 0x3, R21 ;  /* 0x0000000302077819 */ /* 0x000fe20000001215 */
[----:B------:R-:W-:Y:S01]  /*61b0*/  IMAD.X R5, RZ, RZ, R15, P0 ;  /* 0x000000ffff057224 */ /* 0x000fe200000e060f */
[----:B------:R1:W-:Y:S01]  /*61c0*/  ST.E desc[UR42][R8.64], RZ ;  /* 0x000000ff08007985 */ /* 0x0003e2000c10192a */
[----:B------:R-:W-:-:S02]  /*61d0*/  LOP3.LUT R24, R0, 0x10, R3, 0x78, !PT ;  /* 0x0000001000187812 */ /* 0x000fc400078e7803 */
[----:B------:R-:W-:Y:S01]  /*61e0*/  LOP3.LUT R20, R2, 0x10, R7, 0x78, !PT ;  /* 0x0000001002147812 */ /* 0x000fe200078e7807 */
[----:B------:R2:W-:Y:S01]  /*61f0*/  ST.E desc[UR42][R30.64], RZ ;  /* 0x000000ff1e007985 */ /* 0x0005e2000c10192a */
[----:B------:R-:W-:-:S03]  /*6200*/  SHF.R.U64 R6, R11, 0x3, R5 ;  /* 0x000000030b067819 */ /* 0x000fc60000001205 */
[----:B------:R2:W-:Y:S04]  /*6210*/  ST.E desc[UR42][R28.64], RZ ;  /* 0x000000ff1c007985 */ /* 0x0005e8000c10192a */
[----:B------:R2:W-:Y:S04]  /*6220*/  ST.E desc[UR42][R26.64], RZ ;  /* 0x000000ff1a007985 */ /* 0x0005e8000c10192a */
[----:B------:R2:W-:Y:S04]  /*6230*/  ST.E desc[UR42][R24.64], RZ ;  /* 0x000000ff18007985 */ /* 0x0005e8000c10192a */
[----:B------:R2:W-:Y:S01]  /*6240*/  ST.E desc[UR42][R20.64], RZ ;  /* 0x000000ff14007985 */ /* 0x0005e2000c10192a */
[----:B------:R-:W3:Y:S01]  /*6250*/  S2R R2, SR_CTAID.Y ;  /* 0x0000000000027919 */ /* 0x000ee20000002600 */
[C---:B-1----:R-:W-:Y:S01]  /*6260*/  SHF.R.U64 R9, R4.reuse, 0x3, R13 ;  /* 0x0000000304097819 */ /* 0x042fe2000000120d */
[----:B------:R-:W1:Y:S03]  /*6270*/  S2R R0, SR_CTAID.Z ;  /* 0x0000000000007919 */ /* 0x000e660000002700 */
[----:B------:R-:W-:-:S02]  /*6280*/  LOP3.LUT R12, R4, 0x10, R9, 0x78, !PT ;  /* 0x00000010040c7812 */ /* 0x000fc400078e7809 */
[----:B------:R-:W-:-:S03]  /*6290*/  LOP3.LUT R4, R11, 0x10, R6, 0x78, !PT ;  /* 0x000000100b047812 */ /* 0x000fc600078e7806 */
[----:B------:R2:W-:Y:S04]  /*62a0*/  ST.E desc[UR42][R12.64], RZ ;  /* 0x000000ff0c007985 */ /* 0x0005e8000c10192a */
[----:B------:R2:W-:Y:S01]  /*62b0*/  ST.E desc[UR42][R4.64], RZ ;  /* 0x000000ff04007985 */ /* 0x0005e2000c10192a */
[----:B------:R-:W-:Y:S05]  /*62c0*/  @!P6 BRA `(.L_x_151) ;  /* 0x000000000090e947 */ /* 0x000fea0003800000 */
[----:B------:R-:W4:Y:S01]  /*62d0*/  LDCU UR4, c[0x0][0x380] ;  /* 0x00007000ff0477ac */ /* 0x000f220008000800 */
[----:B------:R-:W-:Y:S01]  /*62e0*/  IADD3 R3, PT, PT, R22, R17, RZ ;  /* 0x0000001116037210 */ /* 0x000fe20007ffe0ff */
[----:B------:R-:W-:Y:S03]  /*62f0*/  BSSY.RECONVERGENT B0, `(.L_x_151) ;  /* 0x0000021000007945 */ /* 0x000fe60003800200 */
[----:B----4-:R-:W-:-:S13]  /*6300*/  ISETP.GE.AND P0, PT, R3, UR4, PT ;  /* 0x0000000403007c0c */ /* 0x010fda000bf06270 */
[----:B------:R-:W-:Y:S05]  /*6310*/  @P0 BRA `(.L_x_152) ;  /* 0x0000000000780947 */ /* 0x000fea0003800000 */
[----:B------:R-:W4:Y:S01]  /*6320*/  LDCU UR7, c[0x0][0x38c] ;  /* 0x00007180ff0777ac */ /* 0x000f220008000800 */
[----:B------:R-:W1:Y:S01]  /*6330*/  LDCU UR6, c[0x0][0x890] ;  /* 0x00011200ff0677ac */ /* 0x000e620008000800 */
[----:B------:R-:W5:Y:S01]  /*6340*/  LDCU.64 UR4, c[0x0][0x888] ;  /* 0x00011100ff0477ac */ /* 0x000f620008000a00 */
[----:B----4-:R-:W4:Y:S01]  /*6350*/  I2F.U32.RP R8, UR7 ;  /* 0x0000000700087d06 */ /* 0x010f220008209000 */
[----:B------:R-:W-:-:S07]  /*6360*/  ISETP.NE.U32.AND P0, PT, RZ, UR7, PT ;  /* 0x00000007ff007c0c */ /* 0x000fce000bf05070 */
[----:B----4-:R-:W4:Y:S02]  /*6370*/  MUFU.RCP R6, R8 ;  /* 0x0000000800067308 */ /* 0x010f240000001000 */
[----:B----4-:R-:W-:-:S06]  /*6380*/  IADD3 R6, PT, PT, R6, 0xffffffe, RZ ;  /* 0x0ffffffe06067810 */ /* 0x010fcc0007ffe0ff */
[----:B--2---:R-:W2:Y:S02]  /*6390*/  F2I.FTZ.U32.TRUNC.NTZ R5, R6 ;  /* 0x0000000600057305 */ /* 0x004ea4000021f000 */
[----:B--2---:R-:W-:-:S05]  /*63a0*/  IADD3 R4, PT, PT, RZ, -R5, RZ ;  /* 0x80000005ff047210 */ /* 0x004fca0007ffe0ff */
[----:B------:R-:W-:Y:S02]  /*63b0*/  IMAD R7, R4, UR7, RZ ;  /* 0x0000000704077c24 */ /* 0x000fe4000f8e02ff */
[----:B------:R-:W-:-:S05]  /*63c0*/  HFMA2 R4, -RZ, RZ, 0, 0 ;  /* 0x00000000ff047431 */ /* 0x000fca00000001ff */
[----:B------:R-:W-:-:S04]  /*63d0*/  IMAD.HI.U32 R5, R5, R7, R4 ;  /* 0x0000000705057227 */ /* 0x000fc800078e0004 */
[----:B-1----:R-:W-:Y:S02]  /*63e0*/  IMAD R4, R0, UR6, R3 ;  /* 0x0000000600047c24 */ /* 0x002fe4000f8e0203 */
[----:B---3--:R-:W-:-:S04]  /*63f0*/  IMAD.HI.U32 R5, R5, R2, RZ ;  /* 0x0000000205057227 */ /* 0x008fc800078e00ff */
[----:B------:R-:W-:-:S04]  /*6400*/  IMAD.MOV R7, RZ, RZ, -R5 ;  /* 0x000000ffff077224 */ /* 0x000fc800078e0a05 */
[----:B------:R-:W-:-:S05]  /*6410*/  IMAD R7, R7, UR7, R2 ;  /* 0x0000000707077c24 */ /* 0x000fca000f8e0202 */
[----:B------:R-:W-:-:S13]  /*6420*/  ISETP.GE.U32.AND P2, PT, R7, UR7, PT ;  /* 0x0000000707007c0c */ /* 0x000fda000bf46070 */
[----:B------:R-:W-:Y:S02]  /*6430*/  @P2 IADD3 R7, PT, PT, R7, -UR7, RZ ;  /* 0x8000000707072c10 */ /* 0x000fe4000fffe0ff */
[----:B------:R-:W-:Y:S02]  /*6440*/  @P2 IADD3 R5, PT, PT, R5, 0x1, RZ ;  /* 0x0000000105052810 */ /* 0x000fe40007ffe0ff */
[----:B------:R-:W-:Y:S02]  /*6450*/  ISETP.GE.U32.AND P1, PT, R7, UR7, PT ;  /* 0x0000000707007c0c */ /* 0x000fe4000bf26070 */
[----:B------:R-:W1:Y:S11]  /*6460*/  LDC.64 R6, c[0x0][0x880] ;  /* 0x00022000ff067b82 */ /* 0x000e760000000a00 */
[----:B------:R-:W-:Y:S01]  /*6470*/  @P1 VIADD R5, R5, 0x1 ;  /* 0x0000000105051836 */ /* 0x000fe20000000000 */
[----:B------:R-:W-:-:S04]  /*6480*/  @!P0 LOP3.LUT R5, RZ, UR7, RZ, 0x33, !PT ;  /* 0x00000007ff058c12 */ /* 0x000fc8000f8e33ff */
[C---:B------:R-:W-:Y:S01]  /*6490*/  IADD3 R3, PT, PT, -R5.reuse, RZ, RZ ;  /* 0x000000ff05037210 */ /* 0x040fe20007ffe1ff */
[----:B-----5:R-:W-:-:S04]  /*64a0*/  IMAD R5, R5, UR5, R4 ;  /* 0x0000000505057c24 */ /* 0x020fc8000f8e0204 */
[----:B------:R-:W-:Y:S01]  /*64b0*/  IMAD R4, R3, UR7, R2 ;  /* 0x0000000703047c24 */ /* 0x000fe2000f8e0202 */
[----:B------:R-:W-:-:S03]  /*64c0*/  MOV R3, 0xff800000 ;  /* 0xff80000000037802 */ /* 0x000fc60000000f00 */
[----:B------:R-:W-:-:S04]  /*64d0*/  IMAD R5, R4, UR4, R5 ;  /* 0x0000000404057c24 */ /* 0x000fc8000f8e0205 */
[----:B-1----:R-:W-:-:S05]  /*64e0*/  IMAD.WIDE.U32 R6, R5, 0x4, R6 ;  /* 0x0000000405067825 */ /* 0x002fca00078e0006 */
[----:B------:R4:W-:Y:S02]  /*64f0*/  STG.E desc[UR42][R6.64], R3 ;  /* 0x0000000306007986 */ /* 0x0009e4000c10192a */
.L_x_152:
[----:B------:R-:W-:Y:S05]  /*6500*/  BSYNC.RECONVERGENT B0 ;  /* 0x0000000000007941 */ /* 0x000fea0003800200 */
.L_x_151:
[----:B------:R-:W-:-:S09]  /*6510*/  UISETP.NE.AND UP0, UPT, UR38, URZ, UPT ;  /* 0x000000ff2600728c */ /* 0x000fd2000bf05270 */
[----:B------:R-:W-:Y:S05]  /*6520*/  BRA.U UP0, `(.L_x_153) ;  /* 0x0000000100047547 */ /* 0x000fea000b800000 */
[----:B------:R-:W-:Y:S05]  /*6530*/  BPT.TRAP 0x1 ;  /* 0x000000040000795c */ /* 0x000fea0000300000 */
.L_x_153:
[C---:B----4-:R-:W-:Y:S01]  /*6540*/  IADD3 R3, P1, PT, R14.reuse, 0x1000, RZ ;  /* 0x000010000e037810 */ /* 0x050fe20007f3e0ff */
[----:B------:R4:W-:Y:S01]  /*6550*/  SYNCS.ARRIVE.TRANS64.A1T0 RZ, [R18+URZ+0x50b0], RZ ;  /* 0x0050b0ff12ff79a7 */ /* 0x0009e200081000ff */
[C---:B--2---:R-:W-:Y:S01]  /*6560*/  IADD3 R5, P0, PT, R14.reuse, 0x1200, RZ ;  /* 0x000012000e057810 */ /* 0x044fe20007f1e0ff */
[----:B------:R-:W-:Y:S01]  /*6570*/  UISETP.NE.AND UP0, UPT, UR38, URZ, UPT ;  /* 0x000000ff2600728c */ /* 0x000fe2000bf05270 */
[C---:B------:R-:W-:Y:S01]  /*6580*/  IADD3 R7, P5, PT, R14.reuse, 0x1400, RZ ;  /* 0x000014000e077810 */ /* 0x040fe20007fbe0ff */
[--C-:B------:R-:W-:Y:S01]  /*6590*/  IMAD.X R35, RZ, RZ, R15.reuse, P1 ;  /* 0x000000ffff237224 */ /* 0x100fe200008e060f */
        /* <DEDUP_REMOVED lines=8> */
[----:B------:R-:W-:Y:S01]  /*6620*/  IADD3 R14, P0, PT, R14, 0x1e00, RZ ;  /* 0x00001e000e0e7810 */ /* 0x000fe20007f1e0ff */
[----:B------:R-:W-:Y:S01]  /*6630*/  IMAD.X R25, RZ, RZ, R15, P2 ;  /* 0x000000ffff197224 */ /* 0x000fe200010e060f */
[----:B------:R-:W-:Y:S01]  /*6640*/  SHF.R.U64 R4, R3, 0x3, R35 ;  /* 0x0000000303047819 */ /* 0x000fe20000001223 */
[----:B------:R-:W-:Y:S01]  /*6650*/  IMAD.X R21, RZ, RZ, R15, P1 ;  /* 0x000000ffff157224 */ /* 0x000fe200008e060f */
[----:B------:R-:W-:Y:S01]  /*6660*/  SHF.R.U64 R6, R5, 0x3, R33 ;  /* 0x0000000305067819 */ /* 0x000fe20000001221 */
[----:B------:R-:W-:Y:S01]  /*6670*/  IMAD.X R15, RZ, RZ, R15, P0 ;  /* 0x000000ffff0f7224 */ /* 0x000fe200000e060f */
[----:B------:R-:W-:-:S02]  /*6680*/  SHF.R.U64 R8, R7, 0x3, R31 ;  /* 0x0000000307087819 */ /* 0x000fc4000000121f */
[----:B------:R-:W-:Y:S02]  /*6690*/  SHF.R.U64 R10, R9, 0x3, R29 ;  /* 0x00000003090a7819 */ /* 0x000fe4000000121d */
[----:B------:R-:W-:Y:S02]  /*66a0*/  LOP3.LUT R34, R3, 0x10, R4, 0x78, !PT ;  /* 0x0000001003227812 */ /* 0x000fe400078e7804 */
[----:B------:R-:W-:Y:S02]  /*66b0*/  SHF.R.U64 R4, R11, 0x3, R27 ;  /* 0x000000030b047819 */ /* 0x000fe4000000121b */
[----:B------:R-:W-:Y:S01]  /*66c0*/  LOP3.LUT R32, R5, 0x10, R6, 0x78, !PT ;  /* 0x0000001005207812 */ /* 0x000fe200078e7806 */
[----:B------:R4:W-:Y:S01]  /*66d0*/  ST.E desc[UR42][R34.64], RZ ;  /* 0x000000ff22007985 */ /* 0x0009e2000c10192a */
[----:B------:R-:W-:Y:S02]  /*66e0*/  SHF.R.U64 R3, R12, 0x3, R25 ;  /* 0x000000030c037819 */ /* 0x000fe40000001219 */
[----:B------:R-:W-:Y:S01]  /*66f0*/  LOP3.LUT R30, R7, 0x10, R8, 0x78, !PT ;  /* 0x00000010071e7812 */ /* 0x000fe200078e7808 */
[----:B------:R4:W-:Y:S01]  /*6700*/  ST.E desc[UR42][R32.64], RZ ;  /* 0x000000ff20007985 */ /* 0x0009e2000c10192a */
[----:B------:R-:W-:-:S02]  /*6710*/  SHF.R.U64 R6, R13, 0x3, R21 ;  /* 0x000000030d067819 */ /* 0x000fc40000001215 */
[----:B------:R-:W-:Y:S01]  /*6720*/  LOP3.LUT R28, R9, 0x10, R10, 0x78, !PT ;  /* 0x00000010091c7812 */ /* 0x000fe200078e780a */
[----:B------:R4:W-:Y:S01]  /*6730*/  ST.E desc[UR42][R30.64], RZ ;  /* 0x000000ff1e007985 */ /* 0x0009e2000c10192a */
[----:B------:R-:W-:Y:S02]  /*6740*/  SHF.R.U64 R5, R14, 0x3, R15 ;  /* 0x000000030e057819 */ /* 0x000fe4000000120f */
[----:B------:R-:W-:Y:S01]  /*6750*/  LOP3.LUT R26, R11, 0x10, R4, 0x78, !PT ;  /* 0x000000100b1a7812 */ /* 0x000fe200078e7804 */
[----:B------:R4:W-:Y:S01]  /*6760*/  ST.E desc[UR42][R28.64], RZ ;  /* 0x000000ff1c007985 */ /* 0x0009e2000c10192a */
[----:B------:R-:W-:Y:S02]  /*6770*/  LOP3.LUT R24, R12, 0x10, R3, 0x78, !PT ;  /* 0x000000100c187812 */ /* 0x000fe400078e7803 */
[----:B------:R-:W-:Y:S01]  /*6780*/  LOP3.LUT R20, R13, 0x10, R6, 0x78, !PT ;  /* 0x000000100d147812 */ /* 0x000fe200078e7806 */
[----:B------:R4:W-:Y:S01]  /*6790*/  ST.E desc[UR42][R26.64], RZ ;  /* 0x000000ff1a007985 */ /* 0x0009e2000c10192a */
[----:B------:R-:W-:-:S03]  /*67a0*/  LOP3.LUT R14, R14, 0x10, R5, 0x78, !PT ;  /* 0x000000100e0e7812 */ /* 0x000fc600078e7805 */
[----:B------:R4:W-:Y:S04]  /*67b0*/  ST.E desc[UR42][R24.64], RZ ;  /* 0x000000ff18007985 */ /* 0x0009e8000c10192a */
[----:B------:R4:W-:Y:S04]  /*67c0*/  ST.E desc[UR42][R20.64], RZ ;  /* 0x000000ff14007985 */ /* 0x0009e8000c10192a */
[----:B------:R4:W-:Y:S01]  /*67d0*/  ST.E desc[UR42][R14.64], RZ ;  /* 0x000000ff0e007985 */ /* 0x0009e2000c10192a */
[----:B------:R-:W-:Y:S01]  /*67e0*/  @!PT LDS RZ, [RZ] ;  /* 0x00000000fffff984 */ /* 0x000fe20000000800 */
[----:B------:R-:W-:Y:S01]  /*67f0*/  @!PT LDS RZ, [RZ] ;  /* 0x00000000fffff984 */ /* 0x000fe20000000800 */
[----:B------:R-:W-:Y:S01]  /*6800*/  @!PT LDS RZ, [RZ] ;  /* 0x00000000fffff984 */ /* 0x000fe20000000800 */
[----:B------:R-:W-:Y:S01]  /*6810*/  @!PT LDS RZ, [RZ] ;  /* 0x00000000fffff984 */ /* 0x000fe20000000800 */
[----:B------:R2:W-:Y:S06]  /*6820*/  MEMBAR.ALL.CTA ;  /* 0x0000000000007992 */ /* 0x0005ec0000008000 */
[----:B--2---:R-:W2:Y:S01]  /*6830*/  FENCE.VIEW.ASYNC.S ;  /* 0x00000000000073c6 */ /* 0x004ea20000000000 */
[----:B------:R-:W-:Y:S05]  /*6840*/  BRA.U UP0, `(.L_x_154) ;  /* 0x0000000100047547 */ /* 0x000fea000b800000 */
[----:B------:R-:W-:Y:S05]  /*6850*/  BPT.TRAP 0x1 ;  /* 0x000000040000795c */ /* 0x000fea0000300000 */
.L_x_154:
[----:B------:R-:W-:-:S05]  /*6860*/  HFMA2 R3, -RZ, RZ, 0, 5.9604644775390625e-08 ;  /* 0x00000001ff037431 */ /* 0x000fca00000001ff */
[----:B------:R-:W-:-:S04]  /*6870*/  SHF.L.U32 R3, R3, 0x1f, RZ ;  /* 0x0000001f03037819 */ /* 0x000fc800000006ff */
[----:B--2---:R-:W2:Y:S02]  /*6880*/  SYNCS.PHASECHK.TRANS64.TRYWAIT P0, [R18+URZ+0x50c8], R3 ;  /* 0x0050c803120075a7 */ /* 0x004ea400080011ff */
[----:B--2---:R-:W-:Y:S05]  /*6890*/  @!P0 BRA `(.L_x_155) ;  /* 0x0000010000608947 */ /* 0x004fea0003800000 */
.L_x_382:
[----:B------:R-:W-:Y:S05]  /*68a0*/  @!P6 BRA `(.L_x_156) ;  /* 0x000000000090e947 */ /* 0x000fea0003800000 */
[----:B------:R-:W5:Y:S01]  /*68b0*/  LDCU UR4, c[0x0][0x380] ;  /* 0x00007000ff0477ac */ /* 0x000f620008000800 */
[----:B------:R-:W-:Y:S01]  /*68c0*/  IADD3 R17, PT, PT, R17, 0x80, R22 ;  /* 0x0000008011117810 */ /* 0x000fe20007ffe016 */
[----:B------:R-:W-:Y:S03]  /*68d0*/  BSSY.RECONVERGENT B0, `(.L_x_156) ;  /* 0x0000021000007945 */ /* 0x000fe60003800200 */
[----:B-----5:R-:W-:-:S13]  /*68e0*/  ISETP.GE.AND P0, PT, R17, UR4, PT ;  /* 0x0000000411007c0c */ /* 0x020fda000bf06270 */
[----:B------:R-:W-:Y:S05]  /*68f0*/  @P0 BRA `(.L_x_157) ;  /* 0x0000000000780947 */ /* 0x000fea0003800000 */
[----:B------:R-:W5:Y:S01]  /*6900*/  LDCU UR7, c[0x0][0x38c] ;  /* 0x00007180ff0777ac */ /* 0x000f620008000800 */
[----:B------:R-:W-:Y:S01]  /*6910*/  MOV R4, RZ ;  /* 0x000000ff00047202 */ /* 0x000fe20000000f00 */
[----:B------:R-:W1:Y:S01]  /*6920*/  LDCU UR6, c[0x0][0x890] ;  /* 0x00011200ff0677ac */ /* 0x000e620008000800 */
[----:B------:R-:W4:Y:S01]  /*6930*/  LDCU.64 UR4, c[0x0][0x888] ;  /* 0x00011100ff0477ac */ /* 0x000f220008000a00 */
[----:B-----5:R-:W5:Y:S01]  /*6940*/  I2F.U32.RP R7, UR7 ;  /* 0x0000000700077d06 */ /* 0x020f620008209000 */
[----:B------:R-:W-:Y:S01]  /*6950*/  ISETP.NE.U32.AND P0, PT, RZ, UR7, PT ;  /* 0x00000007ff007c0c */ /* 0x000fe2000bf05070 */
[----:B-1----:R-:W-:-:S06]  /*6960*/  IMAD R0, R0, UR6, R17 ;  /* 0x0000000600007c24 */ /* 0x002fcc000f8e0211 */
[----:B-----5:R-:W1:Y:S02]  /*6970*/  MUFU.RCP R6, R7 ;  /* 0x0000000700067308 */ /* 0x020e640000001000 */
[----:B-1----:R-:W-:-:S06]  /*6980*/  IADD3 R6, PT, PT, R6, 0xffffffe, RZ ;  /* 0x0ffffffe06067810 */ /* 0x002fcc0007ffe0ff */
[----:B------:R-:W2:Y:S02]  /*6990*/  F2I.FTZ.U32.TRUNC.NTZ R5, R6 ;  /* 0x0000000600057305 */ /* 0x000ea4000021f000 */
[----:B--2---:R-:W-:-:S05]  /*69a0*/  IADD3 R3, PT, PT, RZ, -R5, RZ ;  /* 0x80000005ff037210 */ /* 0x004fca0007ffe0ff */
[----:B------:R-:W-:-:S04]  /*69b0*/  IMAD R3, R3, UR7, RZ ;  /* 0x0000000703037c24 */ /* 0x000fc8000f8e02ff */
[----:B------:R-:W-:-:S06]  /*69c0*/  IMAD.HI.U32 R3, R5, R3, R4 ;  /* 0x0000000305037227 */ /* 0x000fcc00078e0004 */
        /* <DEDUP_REMOVED lines=11> */
[----:B----4-:R-:W-:-:S04]  /*6a80*/  IMAD R0, R3, UR5, R0 ;  /* 0x0000000503007c24 */ /* 0x010fc8000f8e0200 */
[----:B------:R-:W-:-:S04]  /*6a90*/  IMAD R7, R7, UR7, R2 ;  /* 0x0000000707077c24 */ /* 0x000fc8000f8e0202 */
[----:B------:R-:W-:Y:S01]  /*6aa0*/  IMAD R7, R7, UR4, R0 ;  /* 0x0000000407077c24 */ /* 0x000fe2000f8e0200 */
[----:B------:R-:W-:-:S03]  /*6ab0*/  MOV R0, 0xff800000 ;  /* 0xff80000000007802 */ /* 0x000fc60000000f00 */
[----:B-1----:R-:W-:-:S05]  /*6ac0*/  IMAD.WIDE.U32 R4, R7, 0x4, R4 ;  /* 0x0000000407047825 */ /* 0x002fca00078e0004 */
[----:B------:R1:W-:Y:S02]  /*6ad0*/  STG.E desc[UR42][R4.64], R0 ;  /* 0x0000000004007986 */ /* 0x0003e4000c10192a */
.L_x_157:
[----:B------:R-:W-:Y:S05]  /*6ae0*/  BSYNC.RECONVERGENT B0 ;  /* 0x0000000000007941 */ /* 0x000fea0003800200 */
.L_x_156:
[----:B------:R-:W-:Y:S01]  /*6af0*/  @!PT LDS RZ, [RZ] ;  /* 0x00000000fffff984 */ /* 0x000fe20000000800 */
[----:B------:R-:W-:Y:S01]  /*6b00*/  @!PT LDS RZ, [RZ] ;  /* 0x00000000fffff984 */ /* 0x000fe20000000800 */
[----:B------:R-:W-:Y:S01]  /*6b10*/  @!PT LDS RZ, [RZ] ;  /* 0x00000000fffff984 */ /* 0x000fe20000000800 */
[----:B------:R-:W-:Y:S01]  /*6b20*/  @!PT LDS RZ, [RZ] ;  /* 0x00000000fffff984 */ /* 0x000fe20000000800 */
[----:B------:R5:W-:Y:S06]  /*6b30*/  MEMBAR.ALL.CTA ;  /* 0x0000000000007992 */ /* 0x000bec0000008000 */
[----:B-----5:R-:W1:Y:S01]  /*6b40*/  FENCE.VIEW.ASYNC.S ;  /* 0x00000000000073c6 */ /* 0x020e620000000000 */
[----:B------:R-:W-:-:S09]  /*6b50*/  UISETP.NE.AND UP0, UPT, UR38, URZ, UPT ;  /* 0x000000ff2600728c */ /* 0x000fd2000bf05270 */
[----:B------:R-:W-:Y:S05]  /*6b60*/  BRA.U UP0, `(.L_x_158) ;  /* 0x0000000100047547 */ /* 0x000fea000b800000 */
[----:B------:R-:W-:Y:S05]  /*6b70*/  BPT.TRAP 0x1 ;  /* 0x000000040000795c */ /* 0x000fea0000300000 */
.L_x_158:
[----:B-1----:R-:W-:Y:S01]  /*6b80*/  SYNCS.ARRIVE.TRANS64.A1T0 RZ, [R18+URZ+0x50b8], RZ ;  /* 0x0050b8ff12ff79a7 */ /* 0x002fe200081000ff */
[----:B------:R-:W-:Y:S05]  /*6b90*/  EXIT ;  /* 0x000000000000794d */ /* 0x000fea0003800000 */
.L_x_87:
[----:B------:R-:W-:Y:S01]  /*6ba0*/  UISETP.NE.AND UP0, UPT, UR37, URZ, UPT ;  /* 0x000000ff2500728c */ /* 0x000fe2000bf05270 */
[C---:B------:R-:W-:Y:S01]  /*6bb0*/  IMAD.U32 R42, R16.reuse, 0x10000, RZ ;  /* 0x00010000102a7824 */ /* 0x040fe200078e00ff */
[C---:B------:R-:W-:Y:S02]  /*6bc0*/  LOP3.LUT R17, R16.reuse, 0x1f, RZ, 0xc0, !PT ;  /* 0x0000001f10117812 */ /* 0x040fe400078ec0ff */
[----:B------:R-:W-:Y:S02]  /*6bd0*/  LOP3.LUT R40, R16, 0x7f, RZ, 0xc0, !PT ;  /* 0x0000007f10287812 */ /* 0x000fe400078ec0ff */
[----:B------:R-:W-:-:S04]  /*6be0*/  LOP3.LUT R42, R42, 0x600000, RZ, 0xc0, !PT ;  /* 0x006000002a2a7812 */ /* 0x000fc800078ec0ff */
[----:B------:R-:W-:Y:S01]  /*6bf0*/  LOP3.LUT R44, R42, 0x80, RZ, 0xfc, !PT ;  /* 0x000000802a2c7812 */ /* 0x000fe200078efcff */
[----:B------:R-:W-:Y:S05]  /*6c00*/  BRA.U !UP0, `(.L_x_159) ;  /* 0x0000000108047547 */ /* 0x000fea000b800000 */
[----:B------:R-:W-:Y:S05]  /*6c10*/  BPT.TRAP 0x1 ;  /* 0x000000040000795c */ /* 0x000fea0000300000 */
.L_x_159:
[----:B------:R-:W1:Y:S01]  /*6c20*/  S2R R22, SR_CgaCtaId ;  /* 0x0000000000167919 */ /* 0x000e620000008800 */
[----:B------:R-:W-:Y:S02]  /*6c30*/  MOV R19, 0x400 ;  /* 0x0000040000137802 */ /* 0x000fe40000000f00 */
[----:B------:R-:W-:Y:S02]  /*6c40*/  SHF.L.U32 R2, RZ, 0x1f, RZ ;  /* 0x0000001fff027819 */ /* 0x000fe400000006ff */
[----:B-1----:R-:W-:-:S04]  /*6c50*/  LEA R19, R22, R19, 0x18 ;  /* 0x0000001316137211 */ /* 0x002fc800078ec0ff */
[----:B------:R-:W1:Y:S02]  /*6c60*/  SYNCS.PHASECHK.TRANS64.TRYWAIT P0, [R19+URZ+0x5070], R2 ;  /* 0x00507002130075a7 */ /* 0x000e6400080011ff */
[----:B-1----:R-:W-:Y:S05]  /*6c70*/  @!P0 BRA `(.L_x_160) ;  /* 0x000000fc007c8947 */ /* 0x002fea0003800000 */
.L_x_383:
[----:B------:R-:W-:-:S09]  /*6c80*/  UISETP.NE.AND UP0, UPT, UR37, URZ, UPT ;  /* 0x000000ff2500728c */ /* 0x000fd2000bf05270 */
[----:B------:R-:W-:Y:S05]  /*6c90*/  BRA.U !UP0, `(.L_x_161) ;  /* 0x0000000108047547 */ /* 0x000fea000b800000 */
[----:B------:R-:W-:Y:S05]  /*6ca0*/  BPT.TRAP 0x1 ;  /* 0x000000040000795c */ /* 0x000fea0000300000 */
.L_x_161:
[----:B------:R-:W-:Y:S01]  /*6cb0*/  IADD3 R49, PT, PT, R19, 0x5078, RZ ;  /* 0x0000507813317810 */ /* 0x000fe20007ffe0ff */
[----:B------:R-:W-:-:S03]  /*6cc0*/  UISETP.NE.AND UP0, UPT, UR36, URZ, UPT ;  /* 0x000000ff2400728c */ /* 0x000fc6000bf05270 */
[----:B------:R-:W-:-:S04]  /*6cd0*/  PRMT R0, R22, 0x654, R49 ;  /* 0x0000065416007816 */ /* 0x000fc80000000031 */
[----:B------:R2:W-:Y:S02]  /*6ce0*/  SYNCS.ARRIVE.TRANS64.RED.A1T0 RZ, [R0+URZ], RZ ;  /* 0x000000ff00ff79a7 */ /* 0x0005e400081004ff */
[----:B------:R-:W-:Y:S05]  /*6cf0*/  BRA.U !UP0, `(.L_x_162) ;  /* 0x0000000108047547 */ /* 0x000fea000b800000 */
[----:B------:R-:W-:Y:S05]  /*6d00*/  BPT.TRAP 0x1 ;  /* 0x000000040000795c */ /* 0x000fea0000300000 */
.L_x_162:
[----:B------:R-:W3:Y:S02]  /*6d10*/  SYNCS.PHASECHK.TRANS64.TRYWAIT P0, [R19+URZ+0x5080], R2 ;  /* 0x00508002130075a7 */ /* 0x000ee400080011ff */
[----:B---3--:R-:W-:Y:S05]  /*6d20*/  @!P0 BRA `(.L_x_163) ;  /* 0x000000fc00648947 */ /* 0x008fea0003800000 */
.L_x_384:
[----:B------:R-:W-:Y:S01]  /*6d30*/  UISETP.GE.AND UP0, UPT, UR5, 0x81, UPT ;  /* 0x000000810500788c */ /* 0x000fe2000bf06270 */
[----:B------:R-:W-:Y:S01]  /*6d40*/  HFMA2 R41, -RZ, RZ, 0, 0 ;  /* 0x00000000ff297431 */ /* 0x000fe200000001ff */
[----:B------:R-:W-:Y:S01]  /*6d50*/  MOV R43, 0x1 ;  /* 0x00000001002b7802 */ /* 0x000fe20000000f00 */
[----:B------:R-:W-:-:S06]  /*6d60*/  HFMA2 R16, -RZ, RZ, 0, 5.9604644775390625e-08 ;  /* 0x00000001ff107431 */ /* 0x000fcc00000001ff */
[----:B------:R-:W-:Y:S05]  /*6d70*/  BRA.U !UP0, `(.L_x_164) ;  /* 0x0000000d08947547 */ /* 0x000fea000b800000 */
[----:B------:R-:W-:Y:S01]  /*6d80*/  UIADD3 UR5, UPT, UPT, UR5, 0x7f, URZ ;  /* 0x0000007f05057890 */ /* 0x000fe2000fffe0ff */
[----:B------:R-:W-:Y:S01]  /*6d90*/  VIADD R47, R42, 0x100 ;  /* 0x000001002a2f7836 */ /* 0x000fe20000000000 */
[----:B------:R-:W-:Y:S01]  /*6da0*/  LOP3.LUT R46, R18, 0x3, RZ, 0xc0, !PT ;  /* 0x00000003122e7812 */ /* 0x000fe200078ec0ff */
[----:B------:R-:W-:Y:S01]  /*6db0*/  VIADD R23, R42, 0x180 ;  /* 0x000001802a177836 */ /* 0x000fe20000000000 */
[----:B------:R-:W-:Y:S01]  /*6dc0*/  USHF.R.S32.HI UR4, URZ, 0x1f, UR5 ;  /* 0x0000001fff047899 */ /* 0x000fe20008011405 */
[----:B------:R-:W-:Y:S01]  /*6dd0*/  SHF.R.U32.HI R45, RZ, 0x15, R44 ;  /* 0x00000015ff2d7819 */ /* 0x000fe2000001162c */
[----:B------:R-:W-:Y:S01]  /*6de0*/  IMAD.MOV.U32 R16, RZ, RZ, 0x1 ;  /* 0x00000001ff107424 */ /* 0x000fe200078e00ff */
[----:B------:R-:W-:Y:S01]  /*6df0*/  MOV R41, RZ ;  /* 0x000000ff00297202 */ /* 0x000fe20000000f00 */
[----:B------:R-:W-:Y:S01]  /*6e00*/  ULEA.HI UR4, UR4, UR5, URZ, 0x7 ;  /* 0x0000000504047291 */ /* 0x000fe2000f8f38ff */
[----:B------:R-:W-:Y:S02]  /*6e10*/  MOV R48, RZ ;  /* 0x000000ff00307202 */ /* 0x000fe40000000f00 */
[----:B------:R-:W-:Y:S01]  /*6e20*/  SHF.R.U32.HI R47, RZ, 0x15, R47 ;  /* 0x00000015ff2f7819 */ /* 0x000fe2000001162f */
[----:B------:R-:W-:Y:S01]  /*6e30*/  USHF.R.S32.HI UR39, URZ, 0x7, UR4 ;  /* 0x00000007ff277899 */ /* 0x000fe20008011404 */
[----:B------:R-:W-:-:S11]  /*6e40*/  SHF.R.U32.HI R23, RZ, 0x15, R23 ;  /* 0x00000015ff177819 */ /* 0x000fd60000011617 */
.L_x_184:
[----:B------:R-:W-:Y:S01]  /*6e50*/  UISETP.NE.AND UP0, UPT, UR37, URZ, UPT ;  /* 0x000000ff2500728c */ /* 0x000fe2000bf05270 */
[----:B------:R-:W-:Y:S01]  /*6e60*/  MOV R43, R48 ;  /* 0x00000030002b7202 */ /* 0x000fe20000000f00 */
[----:B------:R-:W-:Y:S01]  /*6e70*/  UMOV UR4, UR39 ;  /* 0x0000002700047c82 */ /* 0x000fe20008000000 */
[----:B------:R-:W-:Y:S02]  /*6e80*/  UIADD3 UR39, UPT, UPT, UR39, -0x1, URZ ;  /* 0xffffffff27277890 */ /* 0x000fe4000fffe0ff */
[----:B------:R-:W-:-:S04]  /*6e90*/  UISETP.GT.AND UP1, UPT, UR4, 0x2, UPT ;  /* 0x000000020400788c */ /* 0x000fc8000bf24270 */
[----:B------:R-:W-:Y:S01]  /*6ea0*/  UP2UR UR40, UPR, URZ, 0x2 ;  /* 0x00000002ff287883 */ /* 0x000fe20008000000 */
[----:B-1234-:R-:W-:Y:S11]  /*6eb0*/  BRA.U !UP0, `(.L_x_165) ;  /* 0x0000000108047547 */ /* 0x01eff6000b800000 */
[----:B------:R-:W-:Y:S05]  /*6ec0*/  BPT.TRAP 0x1 ;  /* 0x000000040000795c */ /* 0x000fea0000300000 */
.L_x_165:
[----:B--2---:R-:W-:-:S04]  /*6ed0*/  SHF.L.U32 R0, R16, 0x1f, RZ ;  /* 0x0000001f10007819 */ /* 0x004fc800000006ff */
[----:B------:R-:W2:Y:S02]  /*6ee0*/  SYNCS.PHASECHK.TRANS64.TRYWAIT P0, [R19+URZ+0x5070], R0 ;  /* 0x00507000130075a7 */ /* 0x000ea400080011ff */
[----:B--2---:R-:W-:Y:S05]  /*6ef0*/  @!P0 BRA `(.L_x_166) ;  /* 0x000000fc00048947 */ /* 0x004fea0003800000 */
.L_x_385:
[----:B------:R-:W-:Y:S01]  /*6f00*/  R2UR UR4, R42 ;  /* 0x000000002a0472ca */ /* 0x000fe200000e0000 */
[----:B------:R-:W-:Y:S01]  /*6f10*/  UISETP.NE.AND UP0, UPT, UR38, URZ, UPT ;  /* 0x000000ff2600728c */ /* 0x000fe2000bf05270 */
[----:B------:R-:W-:-:S11]  /*6f20*/  PLOP3.LUT P0, PT, PT, PT, PT, 0x80, 0x8 ;  /* 0x000000000008781c */ /* 0x000fd60003f0f070 */
[----:B-1-3--:R-:W1:Y:S02]  /*6f30*/  LDTM.x2 R2, tmem[UR4] ;  /* 0x00000004000279ee */ /* 0x00ae6400080c0000 */
[----:B-1----:R-:W-:-:S13]  /*6f40*/  FSETP.NEU.AND P2, PT, R2, R3, PT ;  /* 0x000000030200720b */ /* 0x002fda0003f4d000 */
[----:B--2---:R-:W1:Y:S01]  /*6f50*/  @P2 LDC R0, c[0x0][0x704] ;  /* 0x0001c100ff002b82 */ /* 0x004e620000000800 */
[----:B------:R-:W-:Y:S01]  /*6f60*/  @P2 FADD R3, R2, -R3 ;  /* 0x8000000302032221 */ /* 0x000fe20000000000 */
[----:B------:R-:W-:-:S03]  /*6f70*/  IMAD.MOV.U32 R2, RZ, RZ, 0x3f800000 ;  /* 0x3f800000ff027424 */ /* 0x000fc600078e00ff */
[----:B-1----:R-:W-:-:S05]  /*6f80*/  @P2 FMUL R3, R3, R0 ;  /* 0x0000000003032220 */ /* 0x002fca0000400000 */
[----:B------:R-:W-:-:S04]  /*6f90*/  @P2 FSETP.GEU.AND P1, PT, R3, -126, PT ;  /* 0xc2fc00000300280b */ /* 0x000fc80003f2e000 */
[----:B------:R-:W-:-:S13]  /*6fa0*/  @P2 PLOP3.LUT P0, PT, P1, PT, PT, 0x80, 0x8 ;  /* 0x000000000008281c */ /* 0x000fda0000f0f070 */
[----:B------:R-:W-:-:S04]  /*6fb0*/  @!P0 FMUL R3, R3, 0.5 ;  /* 0x3f00000003038820 */ /* 0x000fc80000400000 */
[----:B------:R-:W1:Y:S02]  /*6fc0*/  @P2 MUFU.EX2 R0, R3 ;  /* 0x0000000300002308 */ /* 0x000e640000000800 */
[----:B-1----:R-:W-:-:S05]  /*6fd0*/  @!P0 FMUL R0, R0, R0 ;  /* 0x0000000000008220 */ /* 0x002fca0000400000 */
[----:B------:R-:W-:Y:S01]  /*6fe0*/  @P2 MOV R2, R0 ;  /* 0x0000000000022202 */ /* 0x000fe20000000f00 */
[----:B------:R-:W-:Y:S06]  /*6ff0*/  BRA.U UP0, `(.L_x_167) ;  /* 0x0000000100047547 */ /* 0x000fec000b800000 */
[----:B------:R-:W-:Y:S05]  /*7000*/  BPT.TRAP 0x1 ;  /* 0x000000040000795c */ /* 0x000fea0000300000 */
.L_x_167:
[----:B------:R-:W-:Y:S02]  /*7010*/  SHF.L.U32 R0, R41, 0x1f, RZ ;  /* 0x0000001f29007819 */ /* 0x000fe400000006ff */
[----:B------:R-:W-:Y:S02]  /*7020*/  FSETP.NEU.AND P1, PT, R2, 1, PT ;  /* 0x3f8000000200780b */ /* 0x000fe40003f2d000 */
[----:B------:R-:W1:Y:S02]  /*7030*/  SYNCS.PHASECHK.TRANS64.TRYWAIT P0, [R19+URZ+0x5090], R0 ;  /* 0x00509000130075a7 */ /* 0x000e6400080011ff */
[----:B-1----:R-:W-:Y:S09]  /*7040*/  @!P0 BRA `(.L_x_168) ;  /* 0x000000f800c48947 */ /* 0x002ff20003800000 */
.L_x_386:
[----:B------:R-:W-:-:S13]  /*7050*/  VOTE.ANY P1, P1 ;  /* 0x0000000000ff7806 */ /* 0x000fda0000820100 */
[----:B------:R-:W-:Y:S05]  /*7060*/  @!P1 BRA `(.L_x_169) ;  /* 0x0000000000cc9947 */ /* 0x000fea0003800000 */
[----:B------:R-:W-:-:S13]  /*7070*/  ISETP.NE.AND P0, PT, R46, R47, PT ;  /* 0x0000002f2e00720c */ /* 0x000fda0003f05270 */
[----:B------:R-:W-:Y:S05]  /*7080*/  @!P0 BRA `(.L_x_170) ;  /* 0x0000000000408947 */ /* 0x000fea0003800000 */
[----:B------:R-:W-:Y:S01]  /*7090*/  MOV R14, 0x8 ;  /* 0x00000008000e7802 */ /* 0x000fe20000000f00 */
[----:B------:R-:W2:Y:S01]  /*70a0*/  LDCU.64 UR8, c[0x4][0xb0] ;  /* 0x01001600ff0877ac */ /* 0x000ea20008000a00 */
[----:B------:R-:W-:Y:S02]  /*70b0*/  HFMA2 R12, -RZ, RZ, 0, 5.9604644775390625e-08 ;  /* 0x00000001ff0c7431 */ /* 0x000fe400000001ff */
[----:B------:R-:W-:Y:S01]  /*70c0*/  IMAD.MOV.U32 R8, RZ, RZ, 0x192 ;  /* 0x00000192ff087424 */ /* 0x000fe200078e00ff */
[----:B------:R-:W3:Y:S01]  /*70d0*/  LDCU.64 UR6, c[0x4][0xb8] ;  /* 0x01001700ff0677ac */ /* 0x000ee20008000a00 */
[----:B------:R-:W4:Y:S01]  /*70e0*/  LDC.64 R14, c[0x4][R14] ;  /* 0x010000000e0e7b82 */ /* 0x000f220000000a00 */
[----:B------:R-:W-:Y:S01]  /*70f0*/  IMAD.MOV.U32 R13, RZ, RZ, RZ ;  /* 0x000000ffff0d7224 */ /* 0x000fe200078e00ff */
[----:B------:R-:W5:Y:S01]  /*7100*/  LDCU.64 UR4, c[0x4][0x30] ;  /* 0x01000600ff0477ac */ /* 0x000f620008000a00 */
[----:B--2---:R-:W-:Y:S01]  /*7110*/  IMAD.U32 R4, RZ, RZ, UR8 ;  /* 0x00000008ff047e24 */ /* 0x004fe2000f8e00ff */
[----:B------:R-:W-:Y:S01]  /*7120*/  MOV R5, UR9 ;  /* 0x0000000900057c02 */ /* 0x000fe20008000f00 */
[----:B---3--:R-:W-:Y:S01]  /*7130*/  IMAD.U32 R6, RZ, RZ, UR6 ;  /* 0x00000006ff067e24 */ /* 0x008fe2000f8e00ff */
[----:B------:R-:W-:Y:S01]  /*7140*/  MOV R7, UR7 ;  /* 0x0000000700077c02 */ /* 0x000fe20008000f00 */
[----:B-----5:R-:W-:Y:S01]  /*7150*/  IMAD.U32 R10, RZ, RZ, UR4 ;  /* 0x00000004ff0a7e24 */ /* 0x020fe2000f8e00ff */
[----:B------:R-:W-:-:S02]  /*7160*/  MOV R11, UR5 ;  /* 0x00000005000b7c02 */ /* 0x000fc40008000f00 */
[----:B------:R-:W-:-:S07]  /*7170*/  LEPC R20, `(.L_x_170) ;  /* 0x000000001014794e */ /* 0x000fce0000000000 */
[----:B-1--4-:R-:W-:Y:S05]  /*7180*/  CALL.ABS.NOINC R14 ;  /* 0x000000000e007343 */ /* 0x012fea0003c00000 */
.L_x_170:
[----:B------:R-:W-:Y:S05]  /*7190*/  WARPSYNC.ALL ;  /* 0x0000000000007948 */ /* 0x000fea0003800000 */
[----:B------:R-:W-:Y:S02]  /*71a0*/  R2UR UR4, R42 ;  /* 0x000000002a0472ca */ /* 0x000fe400000e0000 */
[----:B------:R-:W-:Y:S02]  /*71b0*/  ISETP.NE.AND P0, PT, R46, R47, PT ;  /* 0x0000002f2e00720c */ /* 0x000fe40003f05270 */
[----:B------:R-:W-:-:S09]  /*71c0*/  FSETP.NEU.AND P1, PT, R2, 1, PT ;  /* 0x3f8000000200780b */ /* 0x000fd20003f2d000 */
[----:B------:R-:W2:Y:S04]  /*71d0*/  LDTM.x16 R24, tmem[UR4+0x100] ;  /* 0x00010004001879ee */ /* 0x000ea80008240000 */
[C---:B--2---:R-:W-:Y:S02]  /*71e0*/  @P1 FMUL2 R24, R2.reuse.F32, R24.F32x2.HI_LO ;  /* 0x000000180218124a */ /* 0x044fe40000040000 */
[C---:B------:R-:W-:Y:S02]  /*71f0*/  @P1 FMUL2 R26, R2.reuse.F32, R26.F32x2.HI_LO ;  /* 0x0000001a021a124a */ /* 0x040fe40000040000 */
[C---:B------:R-:W-:Y:S02]  /*7200*/  @P1 FMUL2 R28, R2.reuse.F32, R28.F32x2.HI_LO ;  /* 0x0000001c021c124a */ /* 0x040fe40000040000 */
[----:B------:R-:W-:-:S02]  /*7210*/  @P1 FMUL2 R30, R2.F32, R30.F32x2.HI_LO ;  /* 0x0000001e021e124a */ /* 0x000fc40000040000 */
[C---:B------:R-:W-:Y:S02]  /*7220*/  @P1 FMUL2 R32, R2.reuse.F32, R32.F32x2.HI_LO ;  /* 0x000000200220124a */ /* 0x040fe40000040000 */
[C---:B------:R-:W-:Y:S02]  /*7230*/  @P1 FMUL2 R34, R2.reuse.F32, R34.F32x2.HI_LO ;  /* 0x000000220222124a */ /* 0x040fe40000040000 */
[C---:B------:R-:W-:Y:S02]  /*7240*/  @P1 FMUL2 R36, R2.reuse.F32, R36.F32x2.HI_LO ;  /* 0x000000240224124a */ /* 0x040fe40000040000 */
[----:B------:R-:W-:Y:S01]  /*7250*/  @P1 FMUL2 R38, R2.F32, R38.F32x2.HI_LO ;  /* 0x000000260226124a */ /* 0x000fe20000040000 */
[----:B------:R-:W-:Y:S06]  /*7260*/  @!P0 BRA `(.L_x_171) ;  /* 0x0000000000408947 */ /* 0x000fec0003800000 */
        /* <DEDUP_REMOVED lines=16> */
.L_x_171:
[----:B------:R-:W-:Y:S05]  /*7370*/  WARPSYNC.ALL ;  /* 0x0000000000007948 */ /* 0x000fea0003800000 */
[----:B------:R-:W-:-:S13]  /*7380*/  R2UR UR4, R42 ;  /* 0x000000002a0472ca */ /* 0x000fda00000e0000 */
[----:B------:R2:W-:Y:S02]  /*7390*/  STTM.x16 tmem[UR4+0x100], R24 ;  /* 0x00010018000079ed */ /* 0x0005e40008240004 */
.L_x_169:
[----:B------:R-:W-:-:S09]  /*73a0*/  UISETP.NE.AND UP0, UPT, UR36, URZ, UPT ;  /* 0x000000ff2400728c */ /* 0x000fd2000bf05270 */
[----:B------:R-:W-:Y:S05]  /*73b0*/  BRA.U !UP0, `(.L_x_172) ;  /* 0x0000000108047547 */ /* 0x000fea000b800000 */
[----:B------:R-:W-:Y:S05]  /*73c0*/  BPT.TRAP 0x1 ;  /* 0x000000040000795c */ /* 0x000fea0000300000 */
.L_x_172:
[----:B------:R-:W-:Y:S01]  /*73d0*/  VIADD R3, R19, 0x5088 ;  /* 0x0000508813037836 */ /* 0x000fe20000000000 */
[----:B------:R-:W-:Y:S01]  /*73e0*/  UISETP.NE.AND UP0, UPT, UR38, URZ, UPT ;  /* 0x000000ff2600728c */ /* 0x000fe2000bf05270 */
[----:B------:R-:W-:-:S03]  /*73f0*/  LOP3.LUT R48, R43, 0x1, RZ, 0x3c, !PT ;  /* 0x000000012b307812 */ /* 0x000fc600078e3cff */
[----:B-1----:R-:W-:-:S04]  /*7400*/  PRMT R0, R22, 0x654, R3 ;  /* 0x0000065416007816 */ /* 0x002fc80000000003 */
[----:B------:R1:W-:Y:S01]  /*7410*/  SYNCS.ARRIVE.TRANS64.RED.A1T0 RZ, [R0+URZ], RZ ;  /* 0x000000ff00ff79a7 */ /* 0x0003e200081004ff */
[----:B------:R-:W3:Y:S01]  /*7420*/  FENCE.VIEW.ASYNC.T ;  /* 0x00000000000073c6 */ /* 0x000ee20000000200 */
[----:B------:R-:W-:Y:S05]  /*7430*/  BRA.U UP0, `(.L_x_173) ;  /* 0x0000000100087547 */ /* 0x000fea000b800000 */
[----:B------:R-:W-:Y:S05]  /*7440*/  BPT.TRAP 0x1 ;  /* 0x000000040000795c */ /* 0x000fea0000300000 */
[----:B------:R-:W-:Y:S05]  /*7450*/  BPT.TRAP 0x1 ;  /* 0x000000040000795c */ /* 0x000fea0000300000 */
.L_x_173:
[----:B------:R-:W-:Y:S01]  /*7460*/  IADD3 R3, PT, PT, R19, 0x50a0, RZ ;  /* 0x000050a013037810 */ /* 0x000fe20007ffe0ff */
[----:B------:R-:W-:-:S03]  /*7470*/  UISETP.NE.AND UP0, UPT, UR36, URZ, UPT ;  /* 0x000000ff2400728c */ /* 0x000fc6000bf05270 */
[----:B-1----:R-:W-:-:S04]  /*7480*/  PRMT R0, R22, 0x654, R3 ;  /* 0x0000065416007816 */ /* 0x002fc80000000003 */
[----:B---3--:R1:W-:Y:S02]  /*7490*/  SYNCS.ARRIVE.TRANS64.RED.A1T0 RZ, [R0+URZ], RZ ;  /* 0x000000ff00ff79a7 */ /* 0x0083e400081004ff */
[----:B------:R-:W-:Y:S05]  /*74a0*/  BRA.U !UP0, `(.L_x_174) ;  /* 0x0000000108047547 */ /* 0x000fea000b800000 */
[----:B------:R-:W-:Y:S05]  /*74b0*/  BPT.TRAP 0x1 ;  /* 0x000000040000795c */ /* 0x000fea0000300000 */
.L_x_174:
[----:B-1----:R-:W-:Y:S02]  /*74c0*/  SHF.L.U32 R0, R48, 0x1f, RZ ;  /* 0x0000001f30007819 */ /* 0x002fe400000006ff */
[----:B------:R-:W-:Y:S02]  /*74d0*/  ISETP.NE.AND P0, PT, R46, R45, PT ;  /* 0x0000002d2e00720c */ /* 0x000fe40003f05270 */
[----:B------:R-:W1:Y:S02]  /*74e0*/  SYNCS.PHASECHK.TRANS64.TRYWAIT P1, [R19+URZ+0x5080], R0 ;  /* 0x00508000130075a7 */ /* 0x000e6400080211ff */
[----:B-1----:R-:W-:Y:S09]  /*74f0*/  @!P1 BRA `(.L_x_175) ;  /* 0x000000f400ac9947 */ /* 0x002ff20003800000 */
.L_x_387:
[----:B------:R-:W-:Y:S05]  /*7500*/  @!P0 BRA `(.L_x_176) ;  /* 0x0000000000408947 */ /* 0x000fea0003800000 */
[----:B------:R-:W-:Y:S01]  /*7510*/  MOV R2, 0x8 ;  /* 0x0000000800027802 */ /* 0x000fe20000000f00 */
[----:B------:R-:W3:Y:S01]  /*7520*/  LDCU.64 UR6, c[0x4][0xb0] ;  /* 0x01001600ff0677ac */ /* 0x000ee20008000a00 */
[----:B------:R-:W-:Y:S02]  /*7530*/  HFMA2 R12, -RZ, RZ, 0, 5.9604644775390625e-08 ;  /* 0x00000001ff0c7431 */ /* 0x000fe400000001ff */
[----:B------:R-:W-:Y:S01]  /*7540*/  IMAD.MOV.U32 R8, RZ, RZ, 0x192 ;  /* 0x00000192ff087424 */ /* 0x000fe200078e00ff */
[----:B------:R-:W4:Y:S01]  /*7550*/  LDCU.64 UR4, c[0x4][0xb8] ;  /* 0x01001700ff0477ac */ /* 0x000f220008000a00 */
[----:B------:R-:W1:Y:S01]  /*7560*/  LDC.64 R2, c[0x4][R2] ;  /* 0x0100000002027b82 */ /* 0x000e620000000a00 */
[----:B------:R-:W-:Y:S01]  /*7570*/  IMAD.MOV.U32 R13, RZ, RZ, RZ ;  /* 0x000000ffff0d7224 */ /* 0x000fe200078e00ff */
[----:B------:R-:W5:Y:S01]  /*7580*/  LDCU.64 UR8, c[0x4][0x28] ;  /* 0x01000500ff0877ac */ /* 0x000f620008000a00 */
[----:B---3--:R-:W-:Y:S01]  /*7590*/  IMAD.U32 R4, RZ, RZ, UR6 ;  /* 0x00000006ff047e24 */ /* 0x008fe2000f8e00ff */
[----:B------:R-:W-:Y:S01]  /*75a0*/  MOV R5, UR7 ;  /* 0x0000000700057c02 */ /* 0x000fe20008000f00 */
[----:B----4-:R-:W-:Y:S01]  /*75b0*/  IMAD.U32 R6, RZ, RZ, UR4 ;  /* 0x00000004ff067e24 */ /* 0x010fe2000f8e00ff */
[----:B------:R-:W-:Y:S01]  /*75c0*/  MOV R7, UR5 ;  /* 0x0000000500077c02 */ /* 0x000fe20008000f00 */
[----:B-----5:R-:W-:Y:S01]  /*75d0*/  IMAD.U32 R10, RZ, RZ, UR8 ;  /* 0x00000008ff0a7e24 */ /* 0x020fe2000f8e00ff */
[----:B------:R-:W-:-:S02]  /*75e0*/  MOV R11, UR9 ;  /* 0x00000009000b7c02 */ /* 0x000fc40008000f00 */
[----:B------:R-:W-:-:S07]  /*75f0*/  LEPC R20, `(.L_x_176) ;  /* 0x000000001014794e */ /* 0x000fce0000000000 */
[----:B-12---:R-:W-:Y:S05]  /*7600*/  CALL.ABS.NOINC R2 ;  /* 0x0000000002007343 */ /* 0x006fea0003c00000 */
.L_x_176:
[----:B------:R-:W-:Y:S05]  /*7610*/  WARPSYNC.ALL ;  /* 0x0000000000007948 */ /* 0x000fea0003800000 */
[----:B------:R-:W-:Y:S01]  /*7620*/  R2UR UR4, R44 ;  /* 0x000000002c0472ca */ /* 0x000fe200000e0000 */
[----:B------:R-:W-:Y:S01]  /*7630*/  UISETP.NE.AND UP0, UPT, UR38, URZ, UPT ;  /* 0x000000ff2600728c */ /* 0x000fe2000bf05270 */
[----:B------:R-:W-:-:S11]  /*7640*/  PLOP3.LUT P0, PT, PT, PT, PT, 0x80, 0x8 ;  /* 0x000000000008781c */ /* 0x000fd60003f0f070 */
[----:B------:R-:W3:Y:S02]  /*7650*/  LDTM.x2 R2, tmem[UR4] ;  /* 0x00000004000279ee */ /* 0x000ee400080c0000 */
[----:B---3--:R-:W-:-:S13]  /*7660*/  FSETP.NEU.AND P2, PT, R2, R3, PT ;  /* 0x000000030200720b */ /* 0x008fda0003f4d000 */
[----:B-1----:R-:W1:Y:S01]  /*7670*/  @P2 LDC R0, c[0x0][0x704] ;  /* 0x0001c100ff002b82 */ /* 0x002e620000000800 */
        /* <DEDUP_REMOVED lines=11> */
.L_x_177:
[----:B------:R-:W-:Y:S02]  /*7730*/  SHF.L.U32 R0, R41, 0x1f, RZ ;  /* 0x0000001f29007819 */ /* 0x000fe400000006ff */
[----:B------:R-:W-:Y:S02]  /*7740*/  FSETP.NEU.AND P1, PT, R2, 1, PT ;  /* 0x3f8000000200780b */ /* 0x000fe40003f2d000 */
[----:B------:R-:W1:Y:S02]  /*7750*/  SYNCS.PHASECHK.TRANS64.TRYWAIT P0, [R19+URZ+0x5098], R0 ;  /* 0x00509800130075a7 */ /* 0x000e6400080011ff */
[----:B-1----:R-:W-:Y:S09]  /*7760*/  @!P0 BRA `(.L_x_178) ;  /* 0x000000f400248947 */ /* 0x002ff20003800000 */
.L_x_388:
[----:B------:R-:W-:-:S13]  /*7770*/  VOTE.ANY P1, P1 ;  /* 0x0000000000ff7806 */ /* 0x000fda0000820100 */
[----:B------:R-:W-:Y:S05]  /*7780*/  @!P1 BRA `(.L_x_179) ;  /* 0x0000000000cc9947 */ /* 0x000fea0003800000 */
[----:B------:R-:W-:-:S13]  /*7790*/  ISETP.NE.AND P0, PT, R46, R23, PT ;  /* 0x000000172e00720c */ /* 0x000fda0003f05270 */
        /* <DEDUP_REMOVED lines=17> */
.L_x_180:
[----:B------:R-:W-:Y:S05]  /*78b0*/  WARPSYNC.ALL ;  /* 0x0000000000007948 */ /* 0x000fea0003800000 */
[----:B------:R-:W-:Y:S02]  /*78c0*/  R2UR UR4, R42 ;  /* 0x000000002a0472ca */ /* 0x000fe400000e0000 */
[----:B------:R-:W-:Y:S02]  /*78d0*/  ISETP.NE.AND P0, PT, R46, R23, PT ;  /* 0x000000172e00720c */ /* 0x000fe40003f05270 */
[----:B------:R-:W-:-:S09]  /*78e0*/  FSETP.NEU.AND P1, PT, R2, 1, PT ;  /* 0x3f8000000200780b */ /* 0x000fd20003f2d000 */
[----:B--2---:R-:W2:Y:S04]  /*78f0*/  LDTM.x16 R24, tmem[UR4+0x180] ;  /* 0x00018004001879ee */ /* 0x004ea80008240000 */
        /* <DEDUP_REMOVED lines=25> */
.L_x_181:
[----:B------:R-:W-:Y:S05]  /*7a90*/  WARPSYNC.ALL ;  /* 0x0000000000007948 */ /* 0x000fea0003800000 */
[----:B------:R-:W-:-:S13]  /*7aa0*/  R2UR UR4, R42 ;  /* 0x000000002a0472ca */ /* 0x000fda00000e0000 */
[----:B------:R3:W-:Y:S02]  /*7ab0*/  STTM.x16 tmem[UR4+0x180], R24 ;  /* 0x00018018000079ed */ /* 0x0007e40008240004 */
.L_x_179:
[----:B------:R-:W-:-:S09]  /*7ac0*/  UISETP.NE.AND UP0, UPT, UR37, URZ, UPT ;  /* 0x000000ff2500728c */ /* 0x000fd2000bf05270 */
[----:B------:R-:W-:Y:S05]  /*7ad0*/  BRA.U !UP0, `(.L_x_182) ;  /* 0x0000000108047547 */ /* 0x000fea000b800000 */
[----:B------:R-:W-:Y:S05]  /*7ae0*/  BPT.TRAP 0x1 ;  /* 0x000000040000795c */ /* 0x000fea0000300000 */
.L_x_182:
[----:B-1----:R-:W-:Y:S01]  /*7af0*/  PRMT R0, R22, 0x654, R49 ;  /* 0x0000065416007816 */ /* 0x002fe20000000031 */
[----:B------:R-:W-:-:S03]  /*7b00*/  UISETP.NE.AND UP0, UPT, UR38, URZ, UPT ;  /* 0x000000ff2600728c */ /* 0x000fc6000bf05270 */
[----:B------:R1:W-:Y:S01]  /*7b10*/  SYNCS.ARRIVE.TRANS64.RED.A1T0 RZ, [R0+URZ], RZ ;  /* 0x000000ff00ff79a7 */ /* 0x0003e200081004ff */
[----:B------:R-:W4:Y:S05]  /*7b20*/  FENCE.VIEW.ASYNC.T ;  /* 0x00000000000073c6 */ /* 0x000f2a0000000200 */
[----:B------:R-:W-:Y:S05]  /*7b30*/  BRA.U UP0, `(.L_x_183) ;  /* 0x0000000100087547 */ /* 0x000fea000b800000 */
[----:B------:R-:W-:Y:S05]  /*7b40*/  BPT.TRAP 0x1 ;  /* 0x000000040000795c */ /* 0x000fea0000300000 */
[----:B------:R-:W-:Y:S05]  /*7b50*/  BPT.TRAP 0x1 ;  /* 0x000000040000795c */ /* 0x000fea0000300000 */
.L_x_183:
[----:B------:R-:W-:Y:S01]  /*7b60*/  VIADD R3, R19, 0x50a8 ;  /* 0x000050a813037836 */ /* 0x000fe20000000000 */
[----:B------:R-:W-:Y:S01]  /*7b70*/  UISETP.NE.AND UP0, UPT, UR40, URZ, UPT ;  /* 0x000000ff2800728c */ /* 0x000fe2000bf05270 */
[----:B------:R-:W-:Y:S02]  /*7b80*/  LOP3.LUT R41, R41, 0x1, RZ, 0x3c, !PT ;  /* 0x0000000129297812 */ /* 0x000fe400078e3cff */
[----:B------:R-:W-:Y:S02]  /*7b90*/  LOP3.LUT R16, R16, 0x1, RZ, 0x3c, !PT ;  /* 0x0000000110107812 */ /* 0x000fe400078e3cff */
[----:B------:R-:W-:-:S04]  /*7ba0*/  PRMT R2, R22, 0x654, R3 ;  /* 0x0000065416027816 */ /* 0x000fc80000000003 */
[----:B----4-:R4:W-:Y:S01]  /*7bb0*/  SYNCS.ARRIVE.TRANS64.RED.A1T0 RZ, [R2+URZ], RZ ;  /* 0x000000ff02ff79a7 */ /* 0x0109e200081004ff */
[----:B------:R-:W-:Y:S05]  /*7bc0*/  BRA.U UP0, `(.L_x_184) ;  /* 0xfffffff100a07547 */ /* 0x000fea000b83ffff */
.L_x_164:
[----:B------:R-:W-:-:S09]  /*7bd0*/  UISETP.NE.AND UP0, UPT, UR36, URZ, UPT ;  /* 0x000000ff2400728c */ /* 0x000fd2000bf05270 */
[----:B------:R-:W-:Y:S05]  /*7be0*/  BRA.U !UP0, `(.L_x_185) ;  /* 0x0000000108047547 */ /* 0x000fea000b800000 */
[----:B------:R-:W-:Y:S05]  /*7bf0*/  BPT.TRAP 0x1 ;  /* 0x000000040000795c */ /* 0x000fea0000300000 */
.L_x_185:
[----:B--23--:R-:W2:Y:S01]  /*7c00*/  S2R R28, SR_CgaCtaId ;  /* 0x00000000001c7919 */ /* 0x00cea20000008800 */
[----:B------:R-:W-:Y:S01]  /*7c10*/  MOV R3, 0x400 ;  /* 0x0000040000037802 */ /* 0x000fe20000000f00 */
[----:B------:R-:W-:-:S03]  /*7c20*/  UISETP.NE.AND UP0, UPT, UR37, URZ, UPT ;  /* 0x000000ff2500728c */ /* 0x000fc6000bf05270 */
[----:B--2---:R-:W-:-:S05]  /*7c30*/  LEA R26, R28, R3, 0x18 ;  /* 0x000000031c1a7211 */ /* 0x004fca00078ec0ff */
[----:B------:R-:W-:-:S05]  /*7c40*/  VIADD R35, R26, 0x5088 ;  /* 0x000050881a237836 */ /* 0x000fca0000000000 */
[----:B-1--4-:R-:W-:-:S04]  /*7c50*/  PRMT R2, R28, 0x654, R35 ;  /* 0x000006541c027816 */ /* 0x012fc80000000023 */
[----:B------:R1:W-:Y:S01]  /*7c60*/  SYNCS.ARRIVE.TRANS64.RED.A1T0 RZ, [R2+URZ], RZ ;  /* 0x000000ff02ff79a7 */ /* 0x0003e200081004ff */
[----:B------:R-:W-:Y:S05]  /*7c70*/  BRA.U !UP0, `(.L_x_186) ;  /* 0x0000000108047547 */ /* 0x000fea000b800000 */
[----:B------:R-:W-:Y:S05]  /*7c80*/  BPT.TRAP 0x1 ;  /* 0x000000040000795c */ /* 0x000fea0000300000 */
.L_x_186:
[----:B------:R-:W-:-:S04]  /*7c90*/  SHF.L.U32 R3, R16, 0x1f, RZ ;  /* 0x0000001f10037819 */ /* 0x000fc800000006ff */
[----:B------:R-:W2:Y:S02]  /*7ca0*/  SYNCS.PHASECHK.TRANS64.TRYWAIT P0, [R26+URZ+0x5070], R3 ;  /* 0x005070031a0075a7 */ /* 0x000ea400080011ff */
[----:B--2---:R-:W-:Y:S05]  /*7cb0*/  @!P0 BRA `(.L_x_187) ;  /* 0x000000ec00e48947 */ /* 0x004fea0003800000 */
.L_x_389:
[----:B------:R-:W-:Y:S01]  /*7cc0*/  R2UR UR4, R42 ;  /* 0x000000002a0472ca */ /* 0x000fe200000e0000 */
[----:B------:R-:W-:-:S12]  /*7cd0*/  UISETP.NE.AND UP0, UPT, UR37, URZ, UPT ;  /* 0x000000ff2500728c */ /* 0x000fd8000bf05270 */
[----:B------:R-:W3:Y:S02]  /*7ce0*/  LDTM.x2 R22, tmem[UR4] ;  /* 0x00000004001679ee */ /* 0x000ee400080c0000 */
[----:B---3--:R-:W-:Y:S05]  /*7cf0*/  BRA.U !UP0, `(.L_x_188) ;  /* 0x0000000108047547 */ /* 0x008fea000b800000 */
[----:B------:R-:W-:Y:S05]  /*7d00*/  BPT.TRAP 0x1 ;  /* 0x000000040000795c */ /* 0x000fea0000300000 */
.L_x_188:
[----:B------:R3:W-:Y:S01]  /*7d10*/  SYNCS.ARRIVE.TRANS64.RED.A1T0 RZ, [R0+URZ], RZ ;  /* 0x000000ff00ff79a7 */ /* 0x0007e200081004ff */
[----:B------:R-:W-:-:S09]  /*7d20*/  UISETP.NE.AND UP0, UPT, UR38, URZ, UPT ;  /* 0x000000ff2600728c */ /* 0x000fd2000bf05270 */
[----:B------:R-:W-:Y:S05]  /*7d30*/  BRA.U UP0, `(.L_x_189) ;  /* 0x0000000100047547 */ /* 0x000fea000b800000 */
[----:B------:R-:W-:Y:S05]  /*7d40*/  BPT.TRAP 0x1 ;  /* 0x000000040000795c */ /* 0x000fea0000300000 */
.L_x_189:
[----:B--2---:R-:W-:-:S04]  /*7d50*/  SHF.L.U32 R3, R41, 0x1f, RZ ;  /* 0x0000001f29037819 */ /* 0x004fc800000006ff */
[----:B------:R-:W2:Y:S02]  /*7d60*/  SYNCS.PHASECHK.TRANS64.TRYWAIT P0, [R26+URZ+0x5090], R3 ;  /* 0x005090031a0075a7 */ /* 0x000ea400080011ff */
[----:B--2---:R-:W-:Y:S05]  /*7d70*/  @!P0 BRA `(.L_x_190) ;  /* 0x000000ec00c88947 */ /* 0x004fea0003800000 */
.L_x_390:
[----:B------:R-:W-:-:S09]  /*7d80*/  UISETP.NE.AND UP0, UPT, UR38, URZ, UPT ;  /* 0x000000ff2600728c */ /* 0x000fd2000bf05270 */
[----:B------:R-:W-:Y:S05]  /*7d90*/  BRA.U UP0, `(.L_x_191) ;  /* 0x0000000100047547 */ /* 0x000fea000b800000 */
[----:B------:R-:W-:Y:S05]  /*7da0*/  BPT.TRAP 0x1 ;  /* 0x000000040000795c */ /* 0x000fea0000300000 */
.L_x_191:
[----:B--2---:R-:W-:Y:S01]  /*7db0*/  IMAD.MOV.U32 R3, RZ, RZ, 0x1 ;  /* 0x00000001ff037424 */ /* 0x004fe200078e00ff */
[----:B------:R-:W-:Y:S01]  /*7dc0*/  LOP3.LUT R33, R18, 0x3, RZ, 0xc0, !PT ;  /* 0x0000000312217812 */ /* 0x000fe200078ec0ff */
[----:B---3--:R-:W-:-:S03]  /*7dd0*/  VIADD R0, R42, 0x100 ;  /* 0x000001002a007836 */ /* 0x008fc60000000000 */
[----:B------:R-:W-:Y:S02]  /*7de0*/  SHF.L.U32 R3, R3, 0x1f, RZ ;  /* 0x0000001f03037819 */ /* 0x000fe400000006ff */
[----:B------:R-:W-:Y:S02]  /*7df0*/  SHF.R.U32.HI R0, RZ, 0x15, R0 ;  /* 0x00000015ff007819 */ /* 0x000fe40000011600 */
[----:B------:R-:W2:Y:S02]  /*7e00*/  SYNCS.PHASECHK.TRANS64.TRYWAIT P1, [R26+URZ+0x50c0], R3 ;  /* 0x0050c0031a0075a7 */ /* 0x000ea400080211ff */
[----:B------:R-:W-:Y:S01]  /*7e10*/  ISETP.NE.AND P0, PT, R33, R0, PT ;  /* 0x000000002100720c */ /* 0x000fe20003f05270 */
[----:B------:R-:W-:-:S05]  /*7e20*/  IMAD.SHL.U32 R0, R18, 0x200, RZ ;  /* 0x0000020012007824 */ /* 0x000fca00078e00ff */
[----:B------:R-:W-:Y:S01]  /*7e30*/  LOP3.LUT R0, R0, 0x600, RZ, 0xc0, !PT ;  /* 0x0000060000007812 */ /* 0x000fe200078ec0ff */
[----:B--2---:R-:W-:Y:S06]  /*7e40*/  @!P1 BRA `(.L_x_192) ;  /* 0x000000ec00a89947 */ /* 0x004fec0003800000 */
.L_x_391:
[----:B------:R-:W-:Y:S01]  /*7e50*/  LEA R17, R17, R0, 0x4 ;  /* 0x0000000011117211 */ /* 0x000fe200078e20ff */
[----:B------:R-:W-:Y:S06]  /*7e60*/  @!P0 BRA `(.L_x_193) ;  /* 0x0000000000408947 */ /* 0x000fec0003800000 */
[----:B-1----:R-:W-:Y:S01]  /*7e70*/  MOV R2, 0x8 ;  /* 0x0000000800027802 */ /* 0x002fe20000000f00 */
[----:B------:R-:W1:Y:S01]  /*7e80*/  LDCU.64 UR6, c[0x4][0xb0] ;  /* 0x01001600ff0677ac */ /* 0x000e620008000a00 */
[----:B------:R-:W-:Y:S02]  /*7e90*/  HFMA2 R12, -RZ, RZ, 0, 5.9604644775390625e-08 ;  /* 0x00000001ff0c7431 */ /* 0x000fe400000001ff */
[----:B------:R-:W-:Y:S01]  /*7ea0*/  IMAD.MOV.U32 R8, RZ, RZ, 0x192 ;  /* 0x00000192ff087424 */ /* 0x000fe200078e00ff */
[----:B------:R-:W3:Y:S01]  /*7eb0*/  LDCU.64 UR4, c[0x4][0xb8] ;  /* 0x01001700ff0477ac */ /* 0x000ee20008000a00 */
[----:B--2---:R-:W2:Y:S01]  /*7ec0*/  LDC.64 R2, c[0x4][R2] ;  /* 0x0100000002027b82 */ /* 0x004ea20000000a00 */
[----:B------:R-:W-:Y:S01]  /*7ed0*/  IMAD.MOV.U32 R13, RZ, RZ, RZ ;  /* 0x000000ffff0d7224 */ /* 0x000fe200078e00ff */
[----:B------:R-:W4:Y:S01]  /*7ee0*/  LDCU.64 UR8, c[0x4][0x40] ;  /* 0x01000800ff0877ac */ /* 0x000f220008000a00 */
[----:B-1----:R-:W-:Y:S01]  /*7ef0*/  IMAD.U32 R4, RZ, RZ, UR6 ;  /* 0x00000006ff047e24 */ /* 0x002fe2000f8e00ff */
[----:B------:R-:W-:Y:S01]  /*7f00*/  MOV R5, UR7 ;  /* 0x0000000700057c02 */ /* 0x000fe20008000f00 */
[----:B---3--:R-:W-:Y:S01]  /*7f10*/  IMAD.U32 R6, RZ, RZ, UR4 ;  /* 0x00000004ff067e24 */ /* 0x008fe2000f8e00ff */
[----:B------:R-:W-:Y:S01]  /*7f20*/  MOV R7, UR5 ;  /* 0x0000000500077c02 */ /* 0x000fe20008000f00 */
[----:B----4-:R-:W-:Y:S01]  /*7f30*/  IMAD.U32 R10, RZ, RZ, UR8 ;  /* 0x00000008ff0a7e24 */ /* 0x010fe2000f8e00ff */
[----:B------:R-:W-:-:S02]  /*7f40*/  MOV R11, UR9 ;  /* 0x00000009000b7c02 */ /* 0x000fc40008000f00 */
[----:B------:R-:W-:-:S07]  /*7f50*/  LEPC R20, `(.L_x_193) ;  /* 0x000000001014794e */ /* 0x000fce0000000000 */
[----:B--2---:R-:W-:Y:S05]  /*7f60*/  CALL.ABS.NOINC R2 ;  /* 0x0000000002007343 */ /* 0x004fea0003c00000 */
.L_x_193:
[----:B--2---:R-:W2:Y:S01]  /*7f70*/  S2R R3, SR_SWINHI ;  /* 0x0000000000037919 */ /* 0x004ea20000002f00 */
[----:B------:R-:W-:Y:S05]  /*7f80*/  WARPSYNC.ALL ;  /* 0x0000000000007948 */ /* 0x000fea0003800000 */
[----:B------:R-:W3:Y:S01]  /*7f90*/  S2R R27, SR_CTAID.X ;  /* 0x00000000001b7919 */ /* 0x000ee20000002500 */
[----:B------:R-:W4:Y:S01]  /*7fa0*/  S2R R25, SR_CTAID.Y ;  /* 0x0000000000197919 */ /* 0x000f220000002600 */
[----:B------:R-:W1:Y:S01]  /*7fb0*/  S2R R24, SR_CTAID.Z ;  /* 0x0000000000187919 */ /* 0x000e620000002700 */
[----:B------:R-:W-:Y:S02]  /*7fc0*/  MOV R30, R26 ;  /* 0x0000001a001e7202 */ /* 0x000fe40000000f00 */
[----:B--2---:R-:W-:-:S02]  /*7fd0*/  MOV R31, R3 ;  /* 0x00000003001f7202 */ /* 0x004fc40000000f00 */
[----:B------:R-:W-:-:S05]  /*7fe0*/  LEA R29, P0, R17, R30, 0x1 ;  /* 0x0000001e111d7211 */ /* 0x000fca00078008ff */
[----:B------:R-:W-:Y:S01]  /*7ff0*/  IMAD.X R31, RZ, RZ, R31, P0 ;  /* 0x000000ffff1f7224 */ /* 0x000fe200000e061f */
[----:B------:R-:W2:Y:S01]  /*8000*/  LDCU UR5, c[0x0][0x708] ;  /* 0x0000e100ff0577ac */ /* 0x000ea20008000800 */
[----:B------:R-:W1:Y:S01]  /*8010*/  MUFU.RCP R3, R22 ;  /* 0x0000001600037308 */ /* 0x000e620000001000 */
[----:B------:R-:W3:Y:S01]  /*8020*/  LDC R32, c[0x0][0x708] ;  /* 0x0001c200ff207b82 */ /* 0x000ee20000000800 */
[----:B------:R-:W-:Y:S01]  /*8030*/  R2UR UR4, R42 ;  /* 0x000000002a0472ca */ /* 0x000fe200000e0000 */
[----:B------:R-:W-:-:S12]  /*8040*/  BSSY.RECONVERGENT B2, `(.L_x_194) ;  /* 0x000000c000027945 */ /* 0x000fd80003800200 */
[----:B------:R-:W3:Y:S01]  /*8050*/  LDTM.x16 R4, tmem[UR4+0x100] ;  /* 0x00010004000479ee */ /* 0x000ee20008240000 */
[----:B--2---:R-:W-:Y:S01]  /*8060*/  MOV R21, UR5 ;  /* 0x0000000500157c02 */ /* 0x004fe20008000f00 */
[----:B-1----:R-:W-:-:S03]  /*8070*/  FFMA R2, -R22, R3, 1 ;  /* 0x3f80000016027423 */ /* 0x002fc60000000103 */
[----:B------:R-:W1:Y:S01]  /*8080*/  FCHK P0, R21, R22 ;  /* 0x0000001615007302 */ /* 0x000e620000000000 */
[----:B------:R-:W-:-:S04]  /*8090*/  FFMA R2, R3, R2, R3 ;  /* 0x0000000203027223 */ /* 0x000fc80000000003 */
[----:B------:R-:W-:-:S04]  /*80a0*/  FFMA R3, R2, UR5, RZ ;  /* 0x0000000502037c23 */ /* 0x000fc800080000ff */
[----:B------:R-:W-:-:S04]  /*80b0*/  FFMA R0, -R22, R3, UR5 ;  /* 0x0000000516007e23 */ /* 0x000fc80008000103 */
[----:B------:R-:W-:Y:S01]  /*80c0*/  FFMA R0, R2, R0, R3 ;  /* 0x0000000002007223 */ /* 0x000fe20000000003 */
[----:B-1-34-:R-:W-:Y:S05]  /*80d0*/  @!P0 BRA `(.L_x_195) ;  /* 0x0000000000088947 */ /* 0x01afea0003800000 */
[----:B------:R-:W-:Y:S02]  /*80e0*/  MOV R20, 0x8100 ;  /* 0x0000810000147802 */ /* 0x000fe40000000f00 */
[----:B------:R-:W-:Y:S05]  /*80f0*/  CALL.REL.NOINC `($__internal_3_$__cuda_sm3x_div_rn_noftz_f32_slowpath) ;  /* 0x000000f400e07944 */ /* 0x000fea0003c00000 */
.L_x_195:
[----:B------:R-:W-:Y:S05]  /*8100*/  BSYNC.RECONVERGENT B2 ;  /* 0x0000000000027941 */ /* 0x000fea0003800200 */
.L_x_194:
[C---:B------:R-:W-:Y:S01]  /*8110*/  FMUL2 R4, R0.reuse.F32, R4.F32x2.HI_LO ;  /* 0x000000040004724a */ /* 0x040fe20000040000 */
[----:B------:R-:W1:Y:S01]  /*8120*/  LDCU.64 UR4, c[0x0][0x880] ;  /* 0x00011000ff0477ac */ /* 0x000e620008000a00 */
[C---:B------:R-:W-:Y:S02]  /*8130*/  FMUL2 R6, R0.reuse.F32, R6.F32x2.HI_LO ;  /* 0x000000060006724a */ /* 0x040fe40000040000 */
[C---:B------:R-:W-:Y:S01]  /*8140*/  FMUL2 R2, R0.reuse.F32, R8.F32x2.HI_LO ;  /* 0x000000080002724a */ /* 0x040fe20000040000 */
[----:B------:R-:W-:Y:S01]  /*8150*/  F2FP.F16.F32.PACK_AB R8, R5, R4 ;  /* 0x000000040508723e */ /* 0x000fe200000000ff */
[C---:B------:R-:W-:Y:S01]  /*8160*/  FMUL2 R20, R0.reuse.F32, R10.F32x2.HI_LO ;  /* 0x0000000a0014724a */ /* 0x040fe20000040000 */
[----:B------:R-:W-:Y:S01]  /*8170*/  F2FP.F16.F32.PACK_AB R9, R7, R6 ;  /* 0x000000060709723e */ /* 0x000fe200000000ff */
[C---:B------:R-:W-:Y:S01]  /*8180*/  FMUL2 R12, R0.reuse.F32, R12.F32x2.HI_LO ;  /* 0x0000000c000c724a */ /* 0x040fe20000040000 */
[----:B------:R-:W-:Y:S01]  /*8190*/  F2FP.F16.F32.PACK_AB R10, R3, R2 ;  /* 0x00000002030a723e */ /* 0x000fe200000000ff */
[C---:B------:R-:W-:Y:S01]  /*81a0*/  FMUL2 R14, R0.reuse.F32, R14.F32x2.HI_LO ;  /* 0x0000000e000e724a */ /* 0x040fe20000040000 */
[----:B------:R-:W-:Y:S01]  /*81b0*/  SHF.R.U64 R2, R29, 0x3, R31 ;  /* 0x000000031d027819 */ /* 0x000fe2000000121f */
[C---:B------:R-:W-:Y:S01]  /*81c0*/  FMUL2 R16, R0.reuse.F32, R16.F32x2.HI_LO ;  /* 0x000000100010724a */ /* 0x040fe20000040000 */
[----:B------:R-:W-:Y:S01]  /*81d0*/  F2FP.F16.F32.PACK_AB R11, R21, R20 ;  /* 0x00000014150b723e */ /* 0x000fe200000000ff */
[----:B------:R-:W-:Y:S01]  /*81e0*/  FMUL2 R18, R0.F32, R18.F32x2.HI_LO ;  /* 0x000000120012724a */ /* 0x000fe20000040000 */
[----:B------:R-:W-:-:S02]  /*81f0*/  IADD3 R0, P0, PT, R29, 0x10, RZ ;  /* 0x000000101d007810 */ /* 0x000fc40007f1e0ff */
[----:B------:R-:W-:Y:S02]  /*8200*/  LOP3.LUT R30, R29, 0x10, R2, 0x78, !PT ;  /* 0x000000101d1e7812 */ /* 0x000fe400078e7802 */
[----:B------:R-:W-:Y:S01]  /*8210*/  F2FP.F16.F32.PACK_AB R4, R13, R12 ;  /* 0x0000000c0d04723e */ /* 0x000fe200000000ff */
[----:B------:R-:W-:Y:S01]  /*8220*/  IMAD.X R3, RZ, RZ, R31, P0 ;  /* 0x000000ffff037224 */ /* 0x000fe200000e061f */
[----:B------:R-:W-:Y:S01]  /*8230*/  F2FP.F16.F32.PACK_AB R5, R15, R14 ;  /* 0x0000000e0f05723e */ /* 0x000fe200000000ff */
[----:B------:R2:W-:Y:S01]  /*8240*/  ST.E.128 desc[UR42][R30.64], R8 ;  /* 0x000000081e007985 */ /* 0x0005e2000c101d2a */
[----:B------:R-:W-:Y:S01]  /*8250*/  F2FP.F16.F32.PACK_AB R6, R17, R16 ;  /* 0x000000101106723e */ /* 0x000fe200000000ff */
[----:B-1----:R-:W-:Y:S01]  /*8260*/  UISETP.NE.U32.AND UP0, UPT, UR4, URZ, UPT ;  /* 0x000000ff0400728c */ /* 0x002fe2000bf05070 */
[----:B------:R-:W-:-:S03]  /*8270*/  SHF.R.U64 R7, R0, 0x3, R3 ;  /* 0x0000000300077819 */ /* 0x000fc60000001203 */
[----:B------:R-:W-:Y:S01]  /*8280*/  UISETP.NE.AND.EX UP0, UPT, UR5, URZ, UPT, UP0 ;  /* 0x000000ff0500728c */ /* 0x000fe2000bf05300 */
[----:B------:R-:W-:Y:S02]  /*8290*/  LOP3.LUT R2, R0, 0x10, R7, 0x78, !PT ;  /* 0x0000001000027812 */ /* 0x000fe400078e7807 */
[----:B------:R-:W-:-:S05]  /*82a0*/  F2FP.F16.F32.PACK_AB R7, R19, R18 ;  /* 0x000000121307723e */ /* 0x000fca00000000ff */
[----:B------:R2:W-:Y:S01]  /*82b0*/  ST.E.128 desc[UR42][R2.64], R4 ;  /* 0x0000000402007985 */ /* 0x0005e2000c101d2a */
[----:B------:R-:W-:Y:S01]  /*82c0*/  @!PT LDS RZ, [RZ] ;  /* 0x00000000fffff984 */ /* 0x000fe20000000800 */
[----:B------:R-:W-:Y:S01]  /*82d0*/  @!PT LDS RZ, [RZ] ;  /* 0x00000000fffff984 */ /* 0x000fe20000000800 */
[----:B------:R-:W-:Y:S01]  /*82e0*/  @!PT LDS RZ, [RZ] ;  /* 0x00000000fffff984 */ /* 0x000fe20000000800 */
[----:B------:R-:W-:Y:S01]  /*82f0*/  @!PT LDS RZ, [RZ] ;  /* 0x00000000fffff984 */ /* 0x000fe20000000800 */
[----:B------:R1:W-:Y:S06]  /*8300*/  MEMBAR.ALL.CTA ;  /* 0x0000000000007992 */ /* 0x0003ec0000008000 */
[----:B-1----:R-:W1:Y:S01]  /*8310*/  FENCE.VIEW.ASYNC.S ;  /* 0x00000000000073c6 */ /* 0x002e620000000000 */
[----:B------:R-:W-:Y:S05]  /*8320*/  BRA.U !UP0, `(.L_x_196) ;  /* 0x0000000108fc7547 */ /* 0x000fea000b800000 */
[C---:B------:R-:W-:Y:S01]  /*8330*/  FSETP.GEU.AND P0, PT, R22.reuse, 1.175494350822287508e-38, PT ;  /* 0x008000001600780b */ /* 0x040fe20003f0e000 */
[----:B------:R-:W-:Y:S01]  /*8340*/  HFMA2 R0, -RZ, RZ, 1.5048828125, 33.21875 ;  /* 0x3e055027ff007431 */ /* 0x000fe200000001ff */
[----:B------:R-:W3:Y:S01]  /*8350*/  LDCU UR4, c[0x0][0x380] ;  /* 0x00007000ff0477ac */ /* 0x000ee20008000800 */
[----:B------:R-:W-:Y:S01]  /*8360*/  BSSY.RECONVERGENT B0, `(.L_x_196) ;  /* 0x000003b000007945 */ /* 0x000fe20003800200 */
[----:B--2---:R-:W-:Y:S01]  /*8370*/  FSEL R5, RZ, -23, P0 ;  /* 0xc1b80000ff057808 */ /* 0x004fe20000000000 */
[----:B------:R-:W2:Y:S08]  /*8380*/  LDCU UR5, c[0x0][0x700] ;  /* 0x0000e000ff0577ac */ /* 0x000eb00008000800 */
[----:B------:R-:W-:-:S05]  /*8390*/  @!P0 FMUL R22, R22, 8388608 ;  /* 0x4b00000016168820 */ /* 0x000fca0000400000 */
[C---:B------:R-:W-:Y:S02]  /*83a0*/  IADD3 R7, PT, PT, R22.reuse, -0x3f2aaaab, RZ ;  /* 0xc0d5555516077810 */ /* 0x040fe40007ffe0ff */
[C---:B------:R-:W-:Y:S02]  /*83b0*/  ISETP.GT.U32.AND P0, PT, R22.reuse, 0x7f7fffff, PT ;  /* 0x7f7fffff1600780c */ /* 0x040fe40003f04070 */
[----:B------:R-:W-:Y:S02]  /*83c0*/  LOP3.LUT R7, R7, 0xff800000, RZ, 0xc0, !PT ;  /* 0xff80000007077812 */ /* 0x000fe400078ec0ff */
[C---:B------:R-:W-:Y:S02]  /*83d0*/  FSETP.NEU.AND P1, PT, R22.reuse, RZ, PT ;  /* 0x000000ff1600720b */ /* 0x040fe40003f2d000 */
[-C--:B------:R-:W-:Y:S02]  /*83e0*/  IADD3 R3, PT, PT, R22, -R7.reuse, RZ ;  /* 0x8000000716037210 */ /* 0x080fe40007ffe0ff */
[----:B------:R-:W-:-:S03]  /*83f0*/  I2FP.F32.S32 R2, R7 ;  /* 0x0000000700027245 */ /* 0x000fc60000201400 */
[----:B------:R-:W-:Y:S02]  /*8400*/  FADD R3, R3, -1 ;  /* 0xbf80000003037421 */ /* 0x000fe40000000000 */
[----:B------:R-:W-:Y:S02]  /*8410*/  FFMA R2, R2, 1.1920928955078125e-07, R5 ;  /* 0x3400000002027823 */ /* 0x000fe40000000005 */
[----:B------:R-:W-:-:S04]  /*8420*/  FFMA R0, R3, -R0, 0.14084610342979431152 ;  /* 0x3e1039f603007423 */ /* 0x000fc80000000800 */
[----:B------:R-:W-:-:S04]  /*8430*/  FFMA R0, R3, R0, -0.12148627638816833496 ;  /* 0xbdf8cdcc03007423 */ /* 0x000fc80000000000 */
[----:B------:R-:W-:-:S04]  /*8440*/  FFMA R0, R3, R0, 0.13980610668659210205 ;  /* 0x3e0f295503007423 */ /* 0x000fc80000000000 */
[----:B------:R-:W-:-:S04]  /*8450*/  FFMA R0, R3, R0, -0.16684235632419586182 ;  /* 0xbe2ad8b903007423 */ /* 0x000fc80000000000 */
[----:B------:R-:W-:-:S04]  /*8460*/  FFMA R0, R3, R0, 0.20012299716472625732 ;  /* 0x3e4ced0b03007423 */ /* 0x000fc80000000000 */
[----:B------:R-:W-:-:S04]  /*8470*/  FFMA R0, R3, R0, -0.24999669194221496582 ;  /* 0xbe7fff2203007423 */ /* 0x000fc80000000000 */
[----:B------:R-:W-:-:S04]  /*8480*/  FFMA R0, R3, R0, 0.33333182334899902344 ;  /* 0x3eaaaa7803007423 */ /* 0x000fc80000000000 */
[----:B------:R-:W-:-:S04]  /*8490*/  FFMA R0, R3, R0, -0.5 ;  /* 0xbf00000003007423 */ /* 0x000fc80000000000 */
[----:B------:R-:W-:-:S04]  /*84a0*/  FMUL R0, R3, R0 ;  /* 0x0000000003007220 */ /* 0x000fc80000400000 */
[----:B------:R-:W-:Y:S01]  /*84b0*/  FFMA R5, R3, R0, R3 ;  /* 0x0000000003057223 */ /* 0x000fe20000000003 */
[----:B------:R-:W-:-:S03]  /*84c0*/  MOV R3, 0x7f800000 ;  /* 0x7f80000000037802 */ /* 0x000fc60000000f00 */
[----:B------:R-:W-:Y:S02]  /*84d0*/  FFMA R2, R2, 0.69314718246459960938, R5 ;  /* 0x3f31721802027823 */ /* 0x000fe40000000005 */
[----:B------:R-:W-:Y:S01]  /*84e0*/  @P0 FFMA R2, R22, R3, +INF ;  /* 0x7f80000016020423 */ /* 0x000fe20000000003 */
[----:B------:R-:W-:-:S04]  /*84f0*/  LEA R3, R27, R40, 0x8 ;  /* 0x000000281b037211 */ /* 0x000fc800078e40ff */
[----:B---3--:R-:W-:Y:S02]  /*8500*/  ISETP.GE.AND P0, PT, R3, UR4, PT ;  /* 0x0000000403007c0c */ /* 0x008fe4000bf06270 */
[----:B------:R-:W-:-:S05]  /*8510*/  FSEL R2, R2, -INF , P1 ;  /* 0xff80000002027808 */ /* 0x000fca0000800000 */
[----:B--2---:R-:W-:-:S06]  /*8520*/  FFMA R23, R23, UR5, R2 ;  /* 0x0000000517177c23 */ /* 0x004fcc0008000002 */
[----:B------:R-:W-:Y:S05]  /*8530*/  @P0 BRA `(.L_x_197) ;  /* 0x0000000000740947 */ /* 0x000fea0003800000 */
[----:B------:R-:W2:Y:S01]  /*8540*/  LDCU UR7, c[0x0][0x38c] ;  /* 0x00007180ff0777ac */ /* 0x000ea20008000800 */
[----:B------:R-:W3:Y:S01]  /*8550*/  LDCU UR6, c[0x0][0x890] ;  /* 0x00011200ff0677ac */ /* 0x000ee20008000800 */
[----:B------:R-:W4:Y:S01]  /*8560*/  LDCU.64 UR4, c[0x0][0x888] ;  /* 0x00011100ff0477ac */ /* 0x000f220008000a00 */
[----:B--2---:R-:W2:Y:S01]  /*8570*/  I2F.U32.RP R6, UR7 ;  /* 0x0000000700067d06 */ /* 0x004ea20008209000 */
[----:B------:R-:W-:Y:S01]  /*8580*/  ISETP.NE.U32.AND P0, PT, RZ, UR7, PT ;  /* 0x00000007ff007c0c */ /* 0x000fe2000bf05070 */
[----:B---3--:R-:W-:-:S06]  /*8590*/  IMAD R3, R24, UR6, R3 ;  /* 0x0000000618037c24 */ /* 0x008fcc000f8e0203 */
[----:B--2---:R-:W2:Y:S02]  /*85a0*/  MUFU.RCP R4, R6 ;  /* 0x0000000600047308 */ /* 0x004ea40000001000 */
[----:B--2---:R-:W-:-:S06]  /*85b0*/  IADD3 R4, PT, PT, R4, 0xffffffe, RZ ;  /* 0x0ffffffe04047810 */ /* 0x004fcc0007ffe0ff */
[----:B------:R-:W2:Y:S02]  /*85c0*/  F2I.FTZ.U32.TRUNC.NTZ R5, R4 ;  /* 0x0000000400057305 */ /* 0x000ea4000021f000 */
[----:B--2---:R-:W-:Y:S02]  /*85d0*/  IADD3 R0, PT, PT, RZ, -R5, RZ ;  /* 0x80000005ff007210 */ /* 0x004fe40007ffe0ff */
[----:B------:R-:W-:-:S03]  /*85e0*/  MOV R4, RZ ;  /* 0x000000ff00047202 */ /* 0x000fc60000000f00 */
[----:B------:R-:W-:-:S04]  /*85f0*/  IMAD R7, R0, UR7, RZ ;  /* 0x0000000700077c24 */ /* 0x000fc8000f8e02ff */
[----:B------:R-:W-:Y:S02]  /*8600*/  IMAD.HI.U32 R0, R5, R7, R4 ;  /* 0x0000000705007227 */ /* 0x000fe400078e0004 */
[----:B------:R-:W2:Y:S04]  /*8610*/  LDC.64 R4, c[0x0][0x880] ;  /* 0x00022000ff047b82 */ /* 0x000ea80000000a00 */
[----:B------:R-:W-:-:S05]  /*8620*/  IMAD.HI.U32 R0, R0, R25, RZ ;  /* 0x0000001900007227 */ /* 0x000fca00078e00ff */
[----:B------:R-:W-:-:S05]  /*8630*/  IADD3 R2, PT, PT, -R0, RZ, RZ ;  /* 0x000000ff00027210 */ /* 0x000fca0007ffe1ff */
[----:B------:R-:W-:-:S05]  /*8640*/  IMAD R2, R2, UR7, R25 ;  /* 0x0000000702027c24 */ /* 0x000fca000f8e0219 */
[----:B------:R-:W-:-:S13]  /*8650*/  ISETP.GE.U32.AND P2, PT, R2, UR7, PT ;  /* 0x0000000702007c0c */ /* 0x000fda000bf46070 */
[----:B------:R-:W-:Y:S02]  /*8660*/  @P2 IADD3 R2, PT, PT, R2, -UR7, RZ ;  /* 0x8000000702022c10 */ /* 0x000fe4000fffe0ff */
[----:B------:R-:W-:Y:S02]  /*8670*/  @P2 IADD3 R0, PT, PT, R0, 0x1, RZ ;  /* 0x0000000100002810 */ /* 0x000fe40007ffe0ff */
[----:B------:R-:W-:-:S13]  /*8680*/  ISETP.GE.U32.AND P1, PT, R2, UR7, PT ;  /* 0x0000000702007c0c */ /* 0x000fda000bf26070 */
[----:B------:R-:W-:Y:S02]  /*8690*/  @P1 IADD3 R0, PT, PT, R0, 0x1, RZ ;  /* 0x0000000100001810 */ /* 0x000fe40007ffe0ff */
[----:B------:R-:W-:-:S04]  /*86a0*/  @!P0 LOP3.LUT R0, RZ, UR7, RZ, 0x33, !PT ;  /* 0x00000007ff008c12 */ /* 0x000fc8000f8e33ff */
[C---:B------:R-:W-:Y:S01]  /*86b0*/  IADD3 R2, PT, PT, -R0.reuse, RZ, RZ ;  /* 0x000000ff00027210 */ /* 0x040fe20007ffe1ff */
[----:B----4-:R-:W-:-:S04]  /*86c0*/  IMAD R3, R0, UR5, R3 ;  /* 0x0000000500037c24 */ /* 0x010fc8000f8e0203 */
[----:B------:R-:W-:-:S04]  /*86d0*/  IMAD R2, R2, UR7, R25 ;  /* 0x0000000702027c24 */ /* 0x000fc8000f8e0219 */
[----:B------:R-:W-:-:S04]  /*86e0*/  IMAD R3, R2, UR4, R3 ;  /* 0x0000000402037c24 */ /* 0x000fc8000f8e0203 */
[----:B--2---:R-:W-:-:S05]  /*86f0*/  IMAD.WIDE.U32 R4, R3, 0x4, R4 ;  /* 0x0000000403047825 */ /* 0x004fca00078e0004 */
[----:B------:R2:W-:Y:S02]  /*8700*/  STG.E desc[UR42][R4.64], R23 ;  /* 0x0000001704007986 */ /* 0x0005e4000c10192a */
.L_x_197:
[----:B------:R-:W-:Y:S05]  /*8710*/  BSYNC.RECONVERGENT B0 ;  /* 0x0000000000007941 */ /* 0x000fea0003800200 */
.L_x_196:
[----:B------:R-:W-:Y:S01]  /*8720*/  UISETP.NE.AND UP0, UPT, UR38, URZ, UPT ;  /* 0x000000ff2600728c */ /* 0x000fe2000bf05270 */
[----:B------:R-:W-:-:S08]  /*8730*/  NOP ;  /* 0x0000000000007918 */ /* 0x000fd00000000000 */
[----:B------:R-:W-:Y:S05]  /*8740*/  BRA.U UP0, `(.L_x_198) ;  /* 0x0000000100087547 */ /* 0x000fea000b800000 */
[----:B------:R-:W-:Y:S05]  /*8750*/  BPT.TRAP 0x1 ;  /* 0x000000040000795c */ /* 0x000fea0000300000 */
[----:B------:R-:W-:Y:S05]  /*8760*/  BPT.TRAP 0x1 ;  /* 0x000000040000795c */ /* 0x000fea0000300000 */
.L_x_198:
[----:B--2---:R-:W-:Y:S01]  /*8770*/  IADD3 R3, PT, PT, R26, 0x50a0, RZ ;  /* 0x000050a01a037810 */ /* 0x004fe20007ffe0ff */
[----:B------:R-:W-:-:S03]  /*8780*/  UISETP.NE.AND UP0, UPT, UR38, URZ, UPT ;  /* 0x000000ff2600728c */ /* 0x000fc6000bf05270 */
[----:B------:R-:W-:-:S04]  /*8790*/  PRMT R0, R28, 0x654, R3 ;  /* 0x000006541c007816 */ /* 0x000fc80000000003 */
[----:B-1----:R1:W-:Y:S02]  /*87a0*/  SYNCS.ARRIVE.TRANS64.RED.A1T0 RZ, [R0+URZ], RZ ;  /* 0x000000ff00ff79a7 */ /* 0x0023e400081004ff */
[----:B------:R-:W-:Y:S05]  /*87b0*/  BRA.U UP0, `(.L_x_199) ;  /* 0x0000000100047547 */ /* 0x000fea000b800000 */
[----:B------:R-:W-:Y:S05]  /*87c0*/  BPT.TRAP 0x1 ;  /* 0x000000040000795c */ /* 0x000fea0000300000 */
.L_x_199:
[----:B------:R2:W-:Y:S01]  /*87d0*/  SYNCS.ARRIVE.TRANS64.A1T0 RZ, [R26+URZ+0x50b0], RZ ;  /* 0x0050b0ff1aff79a7 */ /* 0x0005e200081000ff */
[----:B------:R-:W-:-:S09]  /*87e0*/  UISETP.NE.AND UP0, UPT, UR36, URZ, UPT ;  /* 0x000000ff2400728c */ /* 0x000fd2000bf05270 */
[----:B------:R-:W-:Y:S05]  /*87f0*/  BRA.U !UP0, `(.L_x_200) ;  /* 0x0000000108047547 */ /* 0x000fea000b800000 */
[----:B------:R-:W-:Y:S05]  /*8800*/  BPT.TRAP 0x1 ;  /* 0x000000040000795c */ /* 0x000fea0000300000 */
.L_x_200:
[----:B------:R-:W-:Y:S02]  /*8810*/  SHF.L.U32 R43, R43, 0x1f, RZ ;  /* 0x0000001f2b2b7819 */ /* 0x000fe400000006ff */
[----:B-1----:R-:W-:Y:S02]  /*8820*/  SHF.R.U32.HI R0, RZ, 0x15, R44 ;  /* 0x00000015ff007819 */ /* 0x002fe4000001162c */
[----:B------:R-:W1:Y:S02]  /*8830*/  SYNCS.PHASECHK.TRANS64.TRYWAIT P1, [R26+URZ+0x5080], R43 ;  /* 0x0050802b1a0075a7 */ /* 0x000e6400080211ff */
[----:B------:R-:W-:Y:S01]  /*8840*/  ISETP.NE.AND P0, PT, R33, R0, PT ;  /* 0x000000002100720c */ /* 0x000fe20003f05270 */
[----:B-1----:R-:W-:-:S12]  /*8850*/  @!P1 BRA `(.L_x_201) ;  /* 0x000000e400389947 */ /* 0x002fd80003800000 */
.L_x_392:
        /* <DEDUP_REMOVED lines=17> */
.L_x_202:
[----:B------:R-:W-:Y:S05]  /*8970*/  WARPSYNC.ALL ;  /* 0x0000000000007948 */ /* 0x000fea0003800000 */
[----:B------:R-:W-:Y:S01]  /*8980*/  R2UR UR4, R44 ;  /* 0x000000002c0472ca */ /* 0x000fe200000e0000 */
[----:B------:R-:W-:-:S12]  /*8990*/  UISETP.NE.AND UP0, UPT, UR36, URZ, UPT ;  /* 0x000000ff2400728c */ /* 0x000fd8000bf05270 */
[----:B------:R-:W3:Y:S02]  /*89a0*/  LDTM.x2 R22, tmem[UR4] ;  /* 0x00000004001679ee */ /* 0x000ee400080c0000 */
[----:B---3--:R-:W-:Y:S05]  /*89b0*/  BRA.U !UP0, `(.L_x_203) ;  /* 0x0000000108047547 */ /* 0x008fea000b800000 */
[----:B------:R-:W-:Y:S05]  /*89c0*/  BPT.TRAP 0x1 ;  /* 0x000000040000795c */ /* 0x000fea0000300000 */
.L_x_203:
[----:B------:R-:W-:Y:S01]  /*89d0*/  PRMT R35, R28, 0x654, R35 ;  /* 0x000006541c237816 */ /* 0x000fe20000000023 */
[----:B------:R-:W-:-:S03]  /*89e0*/  UISETP.NE.AND UP0, UPT, UR38, URZ, UPT ;  /* 0x000000ff2600728c */ /* 0x000fc6000bf05270 */
[----:B------:R3:W-:Y:S06]  /*89f0*/  SYNCS.ARRIVE.TRANS64.RED.A1T0 RZ, [R35+URZ], RZ ;  /* 0x000000ff23ff79a7 */ /* 0x0007ec00081004ff */
[----:B------:R-:W-:Y:S05]  /*8a00*/  BRA.U UP0, `(.L_x_204) ;  /* 0x0000000100047547 */ /* 0x000fea000b800000 */
[----:B------:R-:W-:Y:S05]  /*8a10*/  BPT.TRAP 0x1 ;  /* 0x000000040000795c */ /* 0x000fea0000300000 */
.L_x_204:
[----:B------:R-:W-:-:S04]  /*8a20*/  SHF.L.U32 R41, R41, 0x1f, RZ ;  /* 0x0000001f29297819 */ /* 0x000fc800000006ff */
[----:B------:R-:W4:Y:S02]  /*8a30*/  SYNCS.PHASECHK.TRANS64.TRYWAIT P0, [R26+URZ+0x5098], R41 ;  /* 0x005098291a0075a7 */ /* 0x000f2400080011ff */
[----:B----4-:R-:W-:Y:S05]  /*8a40*/  @!P0 BRA `(.L_x_205) ;  /* 0x000000e000d08947 */ /* 0x010fea0003800000 */
.L_x_393:
[----:B------:R-:W-:-:S09]  /*8a50*/  UISETP.NE.AND UP0, UPT, UR38, URZ, UPT ;  /* 0x000000ff2600728c */ /* 0x000fd2000bf05270 */
[----:B------:R-:W-:Y:S05]  /*8a60*/  BRA.U UP0, `(.L_x_206) ;  /* 0x0000000100047547 */ /* 0x000fea000b800000 */
[----:B------:R-:W-:Y:S05]  /*8a70*/  BPT.TRAP 0x1 ;  /* 0x000000040000795c */ /* 0x000fea0000300000 */
.L_x_206:
[----:B------:R-:W-:Y:S02]  /*8a80*/  IMAD.MOV.U32 R3, RZ, RZ, 0x1 ;  /* 0x00000001ff037424 */ /* 0x000fe400078e00ff */
[----:B------:R-:W-:-:S03]  /*8a90*/  VIADD R0, R42, 0x180 ;  /* 0x000001802a007836 */ /* 0x000fc60000000000 */
[----:B------:R-:W-:Y:S02]  /*8aa0*/  SHF.L.U32 R3, R3, 0x1f, RZ ;  /* 0x0000001f03037819 */ /* 0x000fe400000006ff */
[----:B------:R-:W-:Y:S02]  /*8ab0*/  SHF.R.U32.HI R0, RZ, 0x15, R0 ;  /* 0x00000015ff007819 */ /* 0x000fe40000011600 */
[----:B------:R-:W5:Y:S02]  /*8ac0*/  SYNCS.PHASECHK.TRANS64.TRYWAIT P1, [R26+URZ+0x50c8], R3 ;  /* 0x0050c8031a0075a7 */ /* 0x000f6400080211ff */
[----:B------:R-:W-:Y:S01]  /*8ad0*/  ISETP.NE.AND P0, PT, R33, R0, PT ;  /* 0x000000002100720c */ /* 0x000fe20003f05270 */
[----:B-----5:R-:W-:-:S12]  /*8ae0*/  @!P1 BRA `(.L_x_207) ;  /* 0x000000e000bc9947 */ /* 0x020fd80003800000 */
.L_x_394:
[----:B------:R-:W-:Y:S05]  /*8af0*/  @!P0 BRA `(.L_x_208) ;  /* 0x0000000000408947 */ /* 0x000fea0003800000 */
[----:B------:R-:W-:Y:S01]  /*8b00*/  MOV R2, 0x8 ;  /* 0x0000000800027802 */ /* 0x000fe20000000f00 */
[----:B------:R-:W5:Y:S01]  /*8b10*/  LDCU.64 UR8, c[0x4][0xb0] ;  /* 0x01001600ff0877ac */ /* 0x000f620008000a00 */
[----:B------:R-:W-:Y:S02]  /*8b20*/  HFMA2 R12, -RZ, RZ, 0, 5.9604644775390625e-08 ;  /* 0x00000001ff0c7431 */ /* 0x000fe400000001ff */
[----:B------:R-:W-:Y:S01]  /*8b30*/  IMAD.MOV.U32 R8, RZ, RZ, 0x192 ;  /* 0x00000192ff087424 */ /* 0x000fe200078e00ff */
[----:B------:R-:W1:Y:S01]  /*8b40*/  LDCU.64 UR6, c[0x4][0xb8] ;  /* 0x01001700ff0677ac */ /* 0x000e620008000a00 */
[----:B------:R-:W2:Y:S01]  /*8b50*/  LDC.64 R2, c[0x4][R2] ;  /* 0x0100000002027b82 */ /* 0x000ea20000000a00 */
[----:B------:R-:W-:Y:S01]  /*8b60*/  IMAD.MOV.U32 R13, RZ, RZ, RZ ;  /* 0x000000ffff0d7224 */ /* 0x000fe200078e00ff */
[----:B------:R-:W3:Y:S01]  /*8b70*/  LDCU.64 UR4, c[0x4][0x40] ;  /* 0x01000800ff0477ac */ /* 0x000ee20008000a00 */
[----:B-----5:R-:W-:Y:S01]  /*8b80*/  IMAD.U32 R4, RZ, RZ, UR8 ;  /* 0x00000008ff047e24 */ /* 0x020fe2000f8e00ff */
[----:B------:R-:W-:Y:S01]  /*8b90*/  MOV R5, UR9 ;  /* 0x0000000900057c02 */ /* 0x000fe20008000f00 */
[----:B-1----:R-:W-:Y:S01]  /*8ba0*/  IMAD.U32 R6, RZ, RZ, UR6 ;  /* 0x00000006ff067e24 */ /* 0x002fe2000f8e00ff */
[----:B------:R-:W-:Y:S01]  /*8bb0*/  MOV R7, UR7 ;  /* 0x0000000700077c02 */ /* 0x000fe20008000f00 */
[----:B---3--:R-:W-:Y:S01]  /*8bc0*/  IMAD.U32 R10, RZ, RZ, UR4 ;  /* 0x00000004ff0a7e24 */ /* 0x008fe2000f8e00ff */
[----:B------:R-:W-:-:S02]  /*8bd0*/  MOV R11, UR5 ;  /* 0x00000005000b7c02 */ /* 0x000fc40008000f00 */
[----:B------:R-:W-:-:S07]  /*8be0*/  LEPC R20, `(.L_x_208) ;  /* 0x000000001014794e */ /* 0x000fce0000000000 */
[----:B--2-4-:R-:W-:Y:S05]  /*8bf0*/  CALL.ABS.NOINC R2 ;  /* 0x0000000002007343 */ /* 0x014fea0003c00000 */
.L_x_208:
[----:B------:R-:W5:Y:S01]  /*8c00*/  LDCU.64 UR4, c[0x0][0x880] ;  /* 0x00011000ff0477ac */ /* 0x000f620008000a00 */
[----:B------:R-:W1:Y:S01]  /*8c10*/  MUFU.RCP R3, R22 ;  /* 0x0000001600037308 */ /* 0x000e620000001000 */
[----:B-----5:R-:W-:Y:S01]  /*8c20*/  ISETP.NE.U32.AND P1, PT, RZ, UR4, PT ;  /* 0x00000004ff007c0c */ /* 0x020fe2000bf25070 */
[----:B-1----:R-:W-:-:S03]  /*8c30*/  FFMA R0, -R22, R3, 1 ;  /* 0x3f80000016007423 */ /* 0x002fc60000000103 */
[----:B------:R-:W-:Y:S01]  /*8c40*/  ISETP.NE.AND.EX P1, PT, RZ, UR5, PT, P1 ;  /* 0x00000005ff007c0c */ /* 0x000fe2000bf25310 */
[----:B------:R-:W-:Y:S05]  /*8c50*/  WARPSYNC.ALL ;  /* 0x0000000000007948 */ /* 0x000fea0003800000 */
[----:B------:R-:W1:Y:S01]  /*8c60*/  LDCU UR5, c[0x0][0x708] ;  /* 0x0000e100ff0577ac */ /* 0x000e620008000800 */
[----:B------:R-:W-:Y:S01]  /*8c70*/  FFMA R0, R3, R0, R3 ;  /* 0x0000000003007223 */ /* 0x000fe20000000003 */
[----:B------:R-:W-:Y:S01]  /*8c80*/  R2UR UR4, R42 ;  /* 0x000000002a0472ca */ /* 0x000fe200000e0000 */
[----:B------:R-:W-:-:S12]  /*8c90*/  BSSY.RECONVERGENT B2, `(.L_x_209) ;  /* 0x000000a000027945 */ /* 0x000fd80003800200 */
[----:B------:R-:W2:Y:S01]  /*8ca0*/  LDTM.x16 R4, tmem[UR4+0x180] ;  /* 0x00018004000479ee */ /* 0x000ea20008240000 */
[----:B-1----:R-:W-:Y:S01]  /*8cb0*/  MOV R3, UR5 ;  /* 0x0000000500037c02 */ /* 0x002fe20008000f00 */
[----:B------:R-:W-:-:S03]  /*8cc0*/  FFMA R21, R0, UR5, RZ ;  /* 0x0000000500157c23 */ /* 0x000fc600080000ff */
[----:B------:R-:W1:Y:S01]  /*8cd0*/  FCHK P0, R3, R22 ;  /* 0x0000001603007302 */ /* 0x000e620000000000 */
[----:B------:R-:W-:-:S04]  /*8ce0*/  FFMA R2, -R22, R21, UR5 ;  /* 0x0000000516027e23 */ /* 0x000fc80008000115 */
[----:B------:R-:W-:Y:S01]  /*8cf0*/  FFMA R0, R0, R2, R21 ;  /* 0x0000000200007223 */ /* 0x000fe20000000015 */
[----:B-12---:R-:W-:Y:S05]  /*8d00*/  @!P0 BRA `(.L_x_210) ;  /* 0x0000000000088947 */ /* 0x006fea0003800000 */
[----:B------:R-:W-:Y:S02]  /*8d10*/  MOV R20, 0x8d30 ;  /* 0x00008d3000147802 */ /* 0x000fe40000000f00 */
[----:B---34-:R-:W-:Y:S05]  /*8d20*/  CALL.REL.NOINC `($__internal_3_$__cuda_sm3x_div_rn_noftz_f32_slowpath) ;  /* 0x000000e800d47944 */ /* 0x018fea0003c00000 */
.L_x_210:
[----:B------:R-:W-:Y:S05]  /*8d30*/  BSYNC.RECONVERGENT B2 ;  /* 0x0000000000027941 */ /* 0x000fea0003800200 */
.L_x_209:
[C---:B------:R-:W-:Y:S02]  /*8d40*/  FMUL2 R4, R0.reuse.F32, R4.F32x2.HI_LO ;  /* 0x000000040004724a */ /* 0x040fe40000040000 */
        /* <DEDUP_REMOVED lines=11> */
[----:B------:R-:W-:Y:S01]  /*8e00*/  FMUL2 R18, R0.F32, R18.F32x2.HI_LO ;  /* 0x000000120012724a */ /* 0x000fe20000040000 */
[----:B------:R-:W-:-:S02]  /*8e10*/  IADD3 R0, P2, PT, R29, 0x1000, RZ ;  /* 0x000010001d007810 */ /* 0x000fc40007f5e0ff */
[----:B------:R-:W-:Y:S02]  /*8e20*/  IADD3 R29, P0, PT, R29, 0x1010, RZ ;  /* 0x000010101d1d7810 */ /* 0x000fe40007f1e0ff */
[----:B------:R-:W-:Y:S01]  /*8e30*/  F2FP.F16.F32.PACK_AB R5, R15, R14 ;  /* 0x0000000e0f05723e */ /* 0x000fe200000000ff */
[--C-:B------:R-:W-:Y:S01]  /*8e40*/  IMAD.X R33, RZ, RZ, R31.reuse, P2 ;  /* 0x000000ffff217224 */ /* 0x100fe200010e061f */
[----:B------:R-:W-:Y:S01]  /*8e50*/  F2FP.F16.F32.PACK_AB R6, R17, R16 ;  /* 0x000000101106723e */ /* 0x000fe200000000ff */
[----:B------:R-:W-:Y:S01]  /*8e60*/  IMAD.X R31, RZ, RZ, R31, P0 ;  /* 0x000000ffff1f7224 */ /* 0x000fe200000e061f */
[----:B------:R-:W-:Y:S02]  /*8e70*/  F2FP.F16.F32.PACK_AB R7, R19, R18 ;  /* 0x000000121307723e */ /* 0x000fe400000000ff */
[----:B------:R-:W-:Y:S02]  /*8e80*/  SHF.R.U64 R3, R0, 0x3, R33 ;  /* 0x0000000300037819 */ /* 0x000fe40000001221 */
[----:B------:R-:W-:-:S02]  /*8e90*/  SHF.R.U64 R2, R29, 0x3, R31 ;  /* 0x000000031d027819 */ /* 0x000fc4000000121f */
[----:B------:R-:W-:Y:S02]  /*8ea0*/  LOP3.LUT R32, R0, 0x10, R3, 0x78, !PT ;  /* 0x0000001000207812 */ /* 0x000fe400078e7803 */
[----:B------:R-:W-:-:S03]  /*8eb0*/  LOP3.LUT R30, R29, 0x10, R2, 0x78, !PT ;  /* 0x000000101d1e7812 */ /* 0x000fc600078e7802 */
[----:B------:R1:W-:Y:S04]  /*8ec0*/  ST.E.128 desc[UR42][R32.64], R8 ;  /* 0x0000000820007985 */ /* 0x0003e8000c101d2a */
[----:B------:R1:W-:Y:S01]  /*8ed0*/  ST.E.128 desc[UR42][R30.64], R4 ;  /* 0x000000041e007985 */ /* 0x0003e2000c101d2a */
[----:B------:R-:W-:Y:S01]  /*8ee0*/  @!PT LDS RZ, [RZ] ;  /* 0x00000000fffff984 */ /* 0x000fe20000000800 */
[----:B------:R-:W-:Y:S01]  /*8ef0*/  @!PT LDS RZ, [RZ] ;  /* 0x00000000fffff984 */ /* 0x000fe20000000800 */
[----:B------:R-:W-:Y:S01]  /*8f00*/  @!PT LDS RZ, [RZ] ;  /* 0x00000000fffff984 */ /* 0x000fe20000000800 */
[----:B------:R-:W-:Y:S01]  /*8f10*/  @!PT LDS RZ, [RZ] ;  /* 0x00000000fffff984 */ /* 0x000fe20000000800 */
[----:B------:R2:W-:Y:S06]  /*8f20*/  MEMBAR.ALL.CTA ;  /* 0x0000000000007992 */ /* 0x0005ec0000008000 */
[----:B--2---:R-:W2:Y:S01]  /*8f30*/  FENCE.VIEW.ASYNC.S ;  /* 0x00000000000073c6 */ /* 0x004ea20000000000 */
[----:B------:R-:W-:Y:S05]  /*8f40*/  @!P1 BRA `(.L_x_211) ;  /* 0x0000000400009947 */ /* 0x000fea0003800000 */
[----:B------:R-:W-:Y:S01]  /*8f50*/  FSETP.GEU.AND P0, PT, R22, 1.175494350822287508e-38, PT ;  /* 0x008000001600780b */ /* 0x000fe20003f0e000 */
[----:B------:R-:W5:Y:S01]  /*8f60*/  LDCU UR4, c[0x0][0x380] ;  /* 0x00007000ff0477ac */ /* 0x000f620008000800 */
[----:B------:R-:W-:Y:S01]  /*8f70*/  MOV R0, 0x3e055027 ;  /* 0x3e05502700007802 */ /* 0x000fe20000000f00 */
[----:B------:R-:W-:Y:S01]  /*8f80*/  BSSY.RECONVERGENT B0, `(.L_x_211) ;  /* 0x000003c000007945 */ /* 0x000fe20003800200 */
[----:B-1----:R-:W-:Y:S01]  /*8f90*/  FSEL R5, RZ, -23, P0 ;  /* 0xc1b80000ff057808 */ /* 0x002fe20000000000 */
[----:B------:R-:W1:Y:S01]  /*8fa0*/  LDCU UR5, c[0x0][0x700] ;  /* 0x0000e000ff0577ac */ /* 0x000e620008000800 */
[----:B------:R-:W-:-:S07]  /*8fb0*/  LEA R27, R27, R40, 0x8 ;  /* 0x000000281b1b7211 */ /* 0x000fce00078e40ff */
        /* <DEDUP_REMOVED lines=22> */
[----:B------:R-:W-:-:S04]  /*9120*/  IADD3 R3, PT, PT, R27, 0x80, RZ ;  /* 0x000000801b037810 */ /* 0x000fc80007ffe0ff */
[----:B-----5:R-:W-:Y:S02]  /*9130*/  ISETP.GE.AND P0, PT, R3, UR4, PT ;  /* 0x0000000403007c0c */ /* 0x020fe4000bf06270 */
[----:B------:R-:W-:-:S05]  /*9140*/  FSEL R2, R2, -INF , P1 ;  /* 0xff80000002027808 */ /* 0x000fca0000800000 */
[----:B-1----:R-:W-:-:S06]  /*9150*/  FFMA R23, R23, UR5, R2 ;  /* 0x0000000517177c23 */ /* 0x002fcc0008000002 */
[----:B------:R-:W-:Y:S05]  /*9160*/  @P0 BRA `(.L_x_212) ;  /* 0x0000000000740947 */ /* 0x000fea0003800000 */
[----:B------:R-:W1:Y:S01]  /*9170*/  LDCU UR7, c[0x0][0x38c] ;  /* 0x00007180ff0777ac */ /* 0x000e620008000800 */
[----:B------:R-:W5:Y:S01]  /*9180*/  LDCU UR6, c[0x0][0x890] ;  /* 0x00011200ff0677ac */ /* 0x000f620008000800 */
[----:B------:R-:W2:Y:S01]  /*9190*/  LDCU.64 UR4, c[0x0][0x888] ;  /* 0x00011100ff0477ac */ /* 0x000ea20008000a00 */
[----:B-1----:R-:W1:Y:S01]  /*91a0*/  I2F.U32.RP R6, UR7 ;  /* 0x0000000700067d06 */ /* 0x002e620008209000 */
[----:B------:R-:W-:Y:S01]  /*91b0*/  ISETP.NE.U32.AND P0, PT, RZ, UR7, PT ;  /* 0x00000007ff007c0c */ /* 0x000fe2000bf05070 */
[----:B-----5:R-:W-:-:S06]  /*91c0*/  IMAD R3, R24, UR6, R3 ;  /* 0x0000000618037c24 */ /* 0x020fcc000f8e0203 */
[----:B-1----:R-:W1:Y:S02]  /*91d0*/  MUFU.RCP R4, R6 ;  /* 0x0000000600047308 */ /* 0x002e640000001000 */
[----:B-1----:R-:W-:-:S06]  /*91e0*/  IADD3 R4, PT, PT, R4, 0xffffffe, RZ ;  /* 0x0ffffffe04047810 */ /* 0x002fcc0007ffe0ff */
[----:B------:R1:W5:Y:S02]  /*91f0*/  F2I.FTZ.U32.TRUNC.NTZ R5, R4 ;  /* 0x0000000400057305 */ /* 0x000364000021f000 */
[----:B-1----:R-:W-:Y:S01]  /*9200*/  HFMA2 R4, -RZ, RZ, 0, 0 ;  /* 0x00000000ff047431 */ /* 0x002fe200000001ff */
[----:B-----5:R-:W-:-:S05]  /*9210*/  IADD3 R0, PT, PT, RZ, -R5, RZ ;  /* 0x80000005ff007210 */ /* 0x020fca0007ffe0ff */
[----:B------:R-:W-:-:S04]  /*9220*/  IMAD R7, R0, UR7, RZ ;  /* 0x0000000700077c24 */ /* 0x000fc8000f8e02ff */
[----:B------:R-:W-:Y:S02]  /*9230*/  IMAD.HI.U32 R0, R5, R7, R4 ;  /* 0x0000000705007227 */ /* 0x000fe400078e0004 */
[----:B------:R-:W1:Y:S04]  /*9240*/  LDC.64 R4, c[0x0][0x880] ;  /* 0x00022000ff047b82 */ /* 0x000e680000000a00 */
        /* <DEDUP_REMOVED lines=10> */
[----:B--2---:R-:W-:-:S04]  /*92f0*/  IMAD R3, R0, UR5, R3 ;  /* 0x0000000500037c24 */ /* 0x004fc8000f8e0203 */
[----:B------:R-:W-:-:S04]  /*9300*/  IMAD R2, R2, UR7, R25 ;  /* 0x0000000702027c24 */ /* 0x000fc8000f8e0219 */
[----:B------:R-:W-:-:S04]  /*9310*/  IMAD R3, R2, UR4, R3 ;  /* 0x0000000402037c24 */ /* 0x000fc8000f8e0203 */
[----:B-1----:R-:W-:-:S05]  /*9320*/  IMAD.WIDE.U32 R4, R3, 0x4, R4 ;  /* 0x0000000403047825 */ /* 0x002fca00078e0004 */
[----:B------:R1:W-:Y:S02]  /*9330*/  STG.E desc[UR42][R4.64], R23 ;  /* 0x0000001704007986 */ /* 0x0003e4000c10192a */
.L_x_212:
[----:B------:R-:W-:Y:S05]  /*9340*/  BSYNC.RECONVERGENT B0 ;  /* 0x0000000000007941 */ /* 0x000fea0003800200 */
.L_x_211:
[----:B------:R-:W-:Y:S01]  /*9350*/  UISETP.NE.AND UP0, UPT, UR38, URZ, UPT ;  /* 0x000000ff2600728c */ /* 0x000fe2000bf05270 */
[----:B------:R-:W-:-:S08]  /*9360*/  NOP ;  /* 0x0000000000007918 */ /* 0x000fd00000000000 */
[----:B------:R-:W-:Y:S05]  /*9370*/  BRA.U UP0, `(.L_x_213) ;  /* 0x0000000100087547 */ /* 0x000fea000b800000 */
[----:B------:R-:W-:Y:S05]  /*9380*/  BPT.TRAP 0x1 ;  /* 0x000000040000795c */ /* 0x000fea0000300000 */
[----:B------:R-:W-:Y:S05]  /*9390*/  BPT.TRAP 0x1 ;  /* 0x000000040000795c */ /* 0x000fea0000300000 */
.L_x_213:
[----:B------:R-:W-:Y:S01]  /*93a0*/  IADD3 R3, PT, PT, R26, 0x50a8, RZ ;  /* 0x000050a81a037810 */ /* 0x000fe20007ffe0ff */
[----:B------:R-:W-:-:S03]  /*93b0*/  UISETP.NE.AND UP0, UPT, UR38, URZ, UPT ;  /* 0x000000ff2600728c */ /* 0x000fc6000bf05270 */
[----:B------:R-:W-:-:S04]  /*93c0*/  PRMT R3, R28, 0x654, R3 ;  /* 0x000006541c037816 */ /* 0x000fc80000000003 */
[----:B--2---:R2:W-:Y:S02]  /*93d0*/  SYNCS.ARRIVE.TRANS64.RED.A1T0 RZ, [R3+URZ], RZ ;  /* 0x000000ff03ff79a7 */ /* 0x0045e400081004ff */
[----:B------:R-:W-:Y:S05]  /*93e0*/  BRA.U UP0, `(.L_x_214) ;  /* 0x0000000100047547 */ /* 0x000fea000b800000 */
[----:B------:R-:W-:Y:S05]  /*93f0*/  BPT.TRAP 0x1 ;  /* 0x000000040000795c */ /* 0x000fea0000300000 */
.L_x_214:
[----:B------:R-:W-:Y:S01]  /*9400*/  SYNCS.ARRIVE.TRANS64.A1T0 RZ, [R26+URZ+0x50b8], RZ ;  /* 0x0050b8ff1aff79a7 */ /* 0x000fe200081000ff */
[----:B------:R-:W-:Y:S05]  /*9410*/  EXIT ;  /* 0x000000000000794d */ /* 0x000fea0003800000 */
.L_x_27:
[----:B------:R-:W-:-:S08]  /*9420*/  NOP ;  /* 0x0000000000007918 */ /* 0x000fd00000000000 */
[----:B------:R-:W1:Y:S02]  /*9430*/  USETMAXREG.TRY_ALLOC.CTAPOOL UP0, 0xc0 ;  /* 0x000000c0000079c8 */ /* 0x000e640008000600 */
[----:B-1----:R-:W-:Y:S05]  /*9440*/  BRA.U !UP0, `(.L_x_27) ;  /* 0xfffffffd08f47547 */ /* 0x002fea000b83ffff */
[----:B------:R-:W1:Y:S01]  /*9450*/  S2UR UR8, SR_CTAID.X ;  /* 0x00000000000879c3 */ /* 0x000e620000002500 */
[----:B------:R-:W2:Y:S02]  /*9460*/  LDCU.64 UR4, c[0x0][0x380] ;  /* 0x00007000ff0477ac */ /* 0x000ea40008000a00 */
[----:B--2---:R-:W-:Y:S02]  /*9470*/  UISETP.NE.AND UP0, UPT, UR5, URZ, UPT ;  /* 0x000000ff0500728c */ /* 0x004fe4000bf05270 */
[----:B-1----:R-:W-:-:S04]  /*9480*/  USHF.L.U32 UR8, UR8, 0x8, URZ ;  /* 0x0000000808087899 */ /* 0x002fc800080006ff */
[----:B------:R-:W-:-:S06]  /*9490*/  UISETP.GE.U32.OR UP0, UPT, UR8, UR4, !UP0 ;  /* 0x000000040800728c */ /* 0x000fcc000c706470 */
[----:B------:R-:W-:-:S13]  /*94a0*/  PLOP3.LUT P0, PT, PT, PT, UP0, 0x80, 0x8 ;  /* 0x000000000008781c */ /* 0x000fda0003f0f008 */
[----:B------:R-:W-:Y:S05]  /*94b0*/  @P0 EXIT ;  /* 0x000000000000094d */ /* 0x000fea0003800000 */
[----:B------:R-:W-:Y:S02]  /*94c0*/  UIADD3 UR8, UPT, UPT, UR5, 0x7f, URZ ;  /* 0x0000007f05087890 */ /* 0x000fe4000fffe0ff */
[----:B------:R-:W-:Y:S02]  /*94d0*/  ULOP3.LUT UP0, URZ, UR5, 0x7f, URZ, 0xc0, !UPT ;  /* 0x0000007f05ff7892 */ /* 0x000fe4000f80c0ff */
[----:B------:R-:W-:Y:S02]  /*94e0*/  UISETP.NE.AND UP1, UPT, UR51, URZ, UPT ;  /* 0x000000ff3300728c */ /* 0x000fe4000bf25270 */
[----:B------:R-:W-:Y:S02]  /*94f0*/  USHF.R.S32.HI UR4, URZ, 0x1f, UR8 ;  /* 0x0000001fff047899 */ /* 0x000fe40008011408 */
[----:B------:R-:W-:Y:S02]  /*9500*/  USEL UR41, UR7, UR6, UP1 ;  /* 0x0000000607297287 */ /* 0x000fe40008800000 */
[----:B------:R-:W-:-:S02]  /*9510*/  ULEA.HI UR4, UR4, UR8, URZ, 0x7 ;  /* 0x0000000804047291 */ /* 0x000fc4000f8f38ff */
[----:B------:R-:W-:Y:S02]  /*9520*/  ULOP3.LUT UR41, UR41, 0x1, URZ, 0xc0, !UPT ;  /* 0x0000000129297892 */ /* 0x000fe4000f8ec0ff */
[----:B------:R-:W-:Y:S02]  /*9530*/  @UP0 ULEA.HI.SX32 UR45, UR4, 0xffffffff, 0x19 ;  /* 0xffffffff042d0891 */ /* 0x000fe4000f8fcaff */
[----:B------:R-:W-:Y:S02]  /*9540*/  @!UP0 USHF.R.S32.HI UR45, URZ, 0x7, UR4 ;  /* 0x00000007ff2d8899 */ /* 0x000fe40008011404 */
[----:B------:R-:W-:-:S09]  /*9550*/  UISETP.NE.U32.AND UP0, UPT, UR41, 0x1, UPT ;  /* 0x000000012900788c */ /* 0x000fd2000bf05070 */
[----:B------:R-:W-:Y:S05]  /*9560*/  BRA.U !UP0, `(.L_x_215) ;  /* 0x0000000108047547 */ /* 0x000fea000b800000 */
[----:B------:R-:W-:Y:S05]  /*9570*/  BPT.TRAP 0x1 ;  /* 0x000000040000795c */ /* 0x000fea0000300000 */
.L_x_215:
[----:B------:R-:W1:Y:S01]  /*9580*/  S2UR UR5, SR_CgaCtaId ;  /* 0x00000000000579c3 */ /* 0x000e620000008800 */
[----:B------:R-:W-:Y:S01]  /*9590*/  UISETP.NE.AND UP0, UPT, UR51, URZ, UPT ;  /* 0x000000ff3300728c */ /* 0x000fe2000bf05270 */
[----:B------:R-:W-:Y:S01]  /*95a0*/  MOV R3, 0x1 ;  /* 0x0000000100037802 */ /* 0x000fe20000000f00 */
[----:B------:R-:W-:Y:S01]  /*95b0*/  UMOV UR4, 0x400 ;  /* 0x0000040000047882 */ /* 0x000fe20000000000 */
[----:B------:R-:W-:Y:S02]  /*95c0*/  UMOV UR49, 0x1 ;  /* 0x0000000100317882 */ /* 0x000fe40000000000 */
[----:B------:R-:W-:Y:S01]  /*95d0*/  SHF.L.U32 R3, R3, 0x1f, RZ ;  /* 0x0000001f03037819 */ /* 0x000fe200000006ff */
[----:B-1----:R-:W-:-:S04]  /*95e0*/  ULEA UR5, UR5, UR4, 0x18 ;  /* 0x0000000405057291 */ /* 0x002fc8000f8ec0ff */
[----:B------:R-:W-:Y:S02]  /*95f0*/  UIADD3 UR4, UPT, UPT, UR5, 0x5078, URZ ;  /* 0x0000507805047890 */ /* 0x000fe4000fffe0ff */
[----:B------:R-:W-:-:S09]  /*9600*/  @!UP0 UIADD3 UR4, UPT, UPT, UR5, 0x5088, URZ ;  /* 0x0000508805048890 */ /* 0x000fd2000fffe0ff */
[----:B------:R-:W1:Y:S02]  /*9610*/  SYNCS.PHASECHK.TRANS64.TRYWAIT P0, [UR4], R3 ;  /* 0x00000003ff0075a7 */ /* 0x000e640008001104 */
[----:B-1----:R-:W-:Y:S05]  /*9620*/  @!P0 BRA `(.L_x_216) ;  /* 0x000000d800008947 */ /* 0x002fea0003800000 */
.L_x_396:
[----:B------:R-:W-:Y:S01]  /*9630*/  UISETP.GE.AND UP0, UPT, UR45, 0x1, UPT ;  /* 0x000000012d00788c */ /* 0x000fe2000bf06270 */
[----:B------:R-:W-:Y:S01]  /*9640*/  HFMA2 R2, -RZ, RZ, 0, 0 ;  /* 0x00000000ff027431 */ /* 0x000fe200000001ff */
[----:B------:R-:W-:Y:S01]  /*9650*/  MOV R17, 0xff800000 ;  /* 0xff80000000117802 */ /* 0x000fe20000000f00 */
[----:B------:R-:W-:Y:S01]  /*9660*/  HFMA2 R16, -RZ, RZ, 0, 0 ;  /* 0x00000000ff107431 */ /* 0x000fe200000001ff */
[----:B------:R-:W-:Y:S01]  /*9670*/  UMOV UR46, 0x1 ;  /* 0x00000001002e7882 */ /* 0x000fe20000000000 */
[----:B------:R-:W-:Y:S01]  /*9680*/  UMOV UR48, URZ ;  /* 0x000000ff00307c82 */ /* 0x000fe20008000000 */
[----:B------:R-:W-:-:S03]  /*9690*/  UMOV UR47, URZ ;  /* 0x000000ff002f7c82 */ /* 0x000fc60008000000 */
[----:B------:R-:W-:Y:S05]  /*96a0*/  BRA.U !UP0, `(.L_x_217) ;  /* 0x0000004508987547 */ /* 0x000fea000b800000 */
[----:B------:R-:W-:Y:S01]  /*96b0*/  USHF.L.U32 UR4, UR45, 0x7, URZ ;  /* 0x000000072d047899 */ /* 0x000fe200080006ff */
[----:B------:R-:W-:Y:S01]  /*96c0*/  MOV R16, RZ ;  /* 0x000000ff00107202 */ /* 0x000fe20000000f00 */
[----:B------:R-:W2:Y:S01]  /*96d0*/  LDCU UR37, c[0x0][0x704] ;  /* 0x0000e080ff2577ac */ /* 0x000ea20008000800 */
[----:B------:R-:W-:-:S03]  /*96e0*/  MOV R156, 0xff800000 ;  /* 0xff800000009c7802 */ /* 0x000fc60000000f00 */
[----:B------:R-:W-:Y:S01]  /*96f0*/  MOV R2, UR4 ;  /* 0x0000000400027c02 */ /* 0x000fe20008000f00 */
[----:B------:R-:W3:Y:S01]  /*9700*/  LDCU UR36, c[0x0][0x384] ;  /* 0x00007080ff2477ac */ /* 0x000ee20008000800 */
[----:B------:R-:W-:Y:S01]  /*9710*/  UIADD3 UR45, UPT, UPT, UR45, -0x1, URZ ;  /* 0xffffffff2d2d7890 */ /* 0x000fe2000fffe0ff */
[----:B------:R-:W-:Y:S01]  /*9720*/  UMOV UR47, URZ ;  /* 0x000000ff002f7c82 */ /* 0x000fe20008000000 */
[----:B------:R-:W-:Y:S01]  /*9730*/  UMOV UR46, 0x1 ;  /* 0x00000001002e7882 */ /* 0x000fe20000000000 */
[----:B------:R-:W-:Y:S01]  /*9740*/  UMOV UR49, 0x1 ;  /* 0x0000000100317882 */ /* 0x000fe20000000000 */
[----:B------:R-:W-:-:S08]  /*9750*/  UMOV UR48, URZ ;  /* 0x000000ff00307c82 */ /* 0x000fd00008000000 */
.L_x_238:
[----:B------:R-:W4:Y:S01]  /*9760*/  S2R R56, SR_TID.X ;  /* 0x0000000000387919 */ /* 0x000f220000002100 */
[----:B------:R-:W-:Y:S01]  /*9770*/  UISETP.NE.AND UP0, UPT, UR51, URZ, UPT ;  /* 0x000000ff3300728c */ /* 0x000fe2000bf05270 */
[----:B------:R-:W-:-:S03]  /*9780*/  UMOV UR4, 0x20 ;  /* 0x0000002000047882 */ /* 0x000fc60000000000 */
[----:B------:R-:W-:Y:S02]  /*9790*/  USEL UR4, UR4, 0xa0, UP0 ;  /* 0x000000a004047887 */ /* 0x000fe40008000000 */
[----:B------:R-:W-:Y:S01]  /*97a0*/  USEL UR5, UR44, UR43, UP0 ;  /* 0x0000002b2c057287 */ /* 0x000fe20008000000 */
[----:B----4-:R-:W-:-:S05]  /*97b0*/  IMAD.U32 R18, R56, 0x10000, RZ ;  /* 0x0001000038127824 */ /* 0x010fca00078e00ff */
[----:B------:R-:W-:-:S05]  /*97c0*/  LOP3.LUT R18, R18, 0x600000, RZ, 0xc0, !PT ;  /* 0x0060000012127812 */ /* 0x000fca00078ec0ff */
[----:B-1----:R-:W-:Y:S01]  /*97d0*/  VIADD R0, R18, UR4 ;  /* 0x0000000412007c36 */ /* 0x002fe20008000000 */
[----:B------:R-:W-:Y:S02]  /*97e0*/  USEL UR4, UR48, UR47, UP0 ;  /* 0x0000002f30047287 */ /* 0x000fe40008000000 */
[----:B------:R-:W-:-:S03]  /*97f0*/  UISETP.GT.U32.AND UP0, UPT, UR5, 0x1, UPT ;  /* 0x000000010500788c */ /* 0x000fc6000bf04070 */
[----:B------:R-:W1:Y:S02]  /*9800*/  SHFL.IDX PT, R0, R0, RZ, 0x1f ;  /* 0x00001fff00007589 */ /* 0x000e6400000e0000 */
[----:B-1----:R-:W-:-:S04]  /*9810*/  R2UR UR40, R0 ;  /* 0x00000000002872ca */ /* 0x002fc800000e0000 */
[----:B--2---:R-:W-:Y:S11]  /*9820*/  BRA.U UP0, `(.L_x_218) ;  /* 0x0000000100047547 */ /* 0x004ff6000b800000 */
[----:B--23--:R-:W-:Y:S05]  /*9830*/  BPT.TRAP 0x1 ;  /* 0x000000040000795c */ /* 0x00cfea0000300000 */
.L_x_218:
[----:B------:R-:W1:Y:S01]  /*9840*/  S2UR UR38, SR_CgaCtaId ;  /* 0x00000000002679c3 */ /* 0x000e620000008800 */
[----:B------:R-:W-:Y:S01]  /*9850*/  UISETP.NE.AND UP0, UPT, UR51, URZ, UPT ;  /* 0x000000ff3300728c */ /* 0x000fe2000bf05270 */
[----:B------:R-:W-:Y:S01]  /*9860*/  IMAD.U32 R3, RZ, RZ, UR4 ;  /* 0x00000004ff037e24 */ /* 0x000fe2000f8e00ff */
[----:B------:R-:W-:Y:S01]  /*9870*/  UMOV UR5, 0x400 ;  /* 0x0000040000057882 */ /* 0x000fe20000000000 */
[----:B------:R-:W-:Y:S01]  /*9880*/  SHF.R.U32.HI R56, RZ, 0x5, R56 ;  /* 0x00000005ff387819 */ /* 0x000fe20000011638 */
[----:B------:R-:W-:Y:S01]  /*9890*/  USEL UR4, URZ, 0x80, UP0 ;  /* 0x00000080ff047887 */ /* 0x000fe20008000000 */
[----:B------:R-:W-:Y:S02]  /*98a0*/  SHF.R.U32.HI R22, RZ, 0x15, R18 ;  /* 0x00000015ff167819 */ /* 0x000fe40000011612 */
[----:B------:R-:W-:Y:S02]  /*98b0*/  SHF.L.U32 R3, R3, 0x1f, RZ ;  /* 0x0000001f03037819 */ /* 0x000fe400000006ff */
[----:B------:R-:W-:-:S02]  /*98c0*/  LOP3.LUT R19, R56, 0x3, RZ, 0xc0, !PT ;  /* 0x0000000338137812 */ /* 0x000fc400078ec0ff */
[----:B------:R-:W-:Y:S02]  /*98d0*/  LOP3.LUT R18, R18, UR4, RZ, 0xfc, !PT ;  /* 0x0000000412127c12 */ /* 0x000fe4000f8efcff */
[----:B------:R-:W-:Y:S01]  /*98e0*/  ISETP.NE.AND P0, PT, R19, R22, PT ;  /* 0x000000161300720c */ /* 0x000fe20003f05270 */
[----:B-1----:R-:W-:-:S04]  /*98f0*/  ULEA UR38, UR38, UR5, 0x18 ;  /* 0x0000000526267291 */ /* 0x002fc8000f8ec0ff */
[----:B------:R-:W-:Y:S02]  /*9900*/  UIADD3 UR5, UPT, UPT, UR38, 0x5060, URZ ;  /* 0x0000506026057890 */ /* 0x000fe4000fffe0ff */
[----:B------:R-:W-:-:S09]  /*9910*/  @UP0 UIADD3 UR5, UPT, UPT, UR38, 0x5050, URZ ;  /* 0x0000505026050890 */ /* 0x000fd2000fffe0ff */
[----:B------:R-:W1:Y:S02]  /*9920*/  SYNCS.PHASECHK.TRANS64.TRYWAIT P1, [UR5], R3 ;  /* 0x00000003ff0075a7 */ /* 0x000e640008021105 */
[----:B-1----:R-:W-:Y:S05]  /*9930*/  @!P1 BRA `(.L_x_219) ;  /* 0x000000d400549947 */ /* 0x002fea0003800000 */
.L_x_398:
[----:B------:R-:W-:Y:S05]  /*9940*/  @!P0 BRA `(.L_x_220) ;  /* 0x0000000000408947 */ /* 0x000fea0003800000 */
[----:B------:R-:W-:Y:S01]  /*9950*/  MOV R14, 0x8 ;  /* 0x00000008000e7802 */ /* 0x000fe20000000f00 */
[----:B------:R-:W4:Y:S01]  /*9960*/  LDCU.64 UR6, c[0x4][0xb0] ;  /* 0x01001600ff0677ac */ /* 0x000f220008000a00 */
[----:B------:R-:W-:Y:S02]  /*9970*/  HFMA2 R12, -RZ, RZ, 0, 5.9604644775390625e-08 ;  /* 0x00000001ff0c7431 */ /* 0x000fe400000001ff */
[----:B------:R-:W-:Y:S01]  /*9980*/  IMAD.MOV.U32 R8, RZ, RZ, 0x192 ;  /* 0x00000192ff087424 */ /* 0x000fe200078e00ff */
[----:B------:R-:W5:Y:S01]  /*9990*/  LDCU.64 UR4, c[0x4][0xb8] ;  /* 0x01001700ff0477ac */ /* 0x000f620008000a00 */
[----:B------:R-:W1:Y:S01]  /*99a0*/  LDC.64 R14, c[0x4][R14] ;  /* 0x010000000e0e7b82 */ /* 0x000e620000000a00 */
[----:B------:R-:W-:Y:S01]  /*99b0*/  IMAD.MOV.U32 R13, RZ, RZ, RZ ;  /* 0x000000ffff0d7224 */ /* 0x000fe200078e00ff */
[----:B------:R-:W2:Y:S01]  /*99c0*/  LDCU.64 UR8, c[0x4][0x10] ;  /* 0x01000200ff0877ac */ /* 0x000ea20008000a00 */
[----:B----4-:R-:W-:Y:S01]  /*99d0*/  IMAD.U32 R4, RZ, RZ, UR6 ;  /* 0x00000006ff047e24 */ /* 0x010fe2000f8e00ff */
[----:B------:R-:W-:Y:S01]  /*99e0*/  MOV R5, UR7 ;  /* 0x0000000700057c02 */ /* 0x000fe20008000f00 */
[----:B-----5:R-:W-:Y:S01]  /*99f0*/  IMAD.U32 R6, RZ, RZ, UR4 ;  /* 0x00000004ff067e24 */ /* 0x020fe2000f8e00ff */
[----:B------:R-:W-:Y:S01]  /*9a00*/  MOV R7, UR5 ;  /* 0x0000000500077c02 */ /* 0x000fe20008000f00 */
[----:B--2---:R-:W-:Y:S01]  /*9a10*/  IMAD.U32 R10, RZ, RZ, UR8 ;  /* 0x00000008ff0a7e24 */ /* 0x004fe2000f8e00ff */
[----:B------:R-:W-:-:S02]  /*9a20*/  MOV R11, UR9 ;  /* 0x00000009000b7c02 */ /* 0x000fc40008000f00 */
[----:B------:R-:W-:-:S07]  /*9a30*/  LEPC R20, `(.L_x_220) ;  /* 0x000000001014794e */ /* 0x000fce0000000000 */
[----:B-1-3--:R-:W-:Y:S05]  /*9a40*/  CALL.ABS.NOINC R14 ;  /* 0x000000000e007343 */ /* 0x00afea0003c00000 */
.L_x_220:
[C---:B-1----:R-:W-:Y:S01]  /*9a50*/  VIADD R0, R18.reuse, 0x20 ;  /* 0x0000002012007836 */ /* 0x042fe20000000000 */
[----:B------:R-:W-:Y:S05]  /*9a60*/  WARPSYNC.ALL ;  /* 0x0000000000007948 */ /* 0x000fea0003800000 */
[----:B------:R-:W-:Y:S02]  /*9a70*/  SHF.R.U32.HI R0, RZ, 0x15, R0 ;  /* 0x00000015ff007819 */ /* 0x000fe40000011600 */
[----:B------:R-:W-:Y:S02]  /*9a80*/  R2UR UR4, R18 ;  /* 0x00000000120472ca */ /* 0x000fe400000e0000 */
[----:B------:R-:W-:-:S11]  /*9a90*/  ISETP.NE.AND P0, PT, R19, R0, PT ;  /* 0x000000001300720c */ /* 0x000fd60003f05270 */
[----:B------:R-:W1:Y:S02]  /*9aa0*/  LDTM.x32 R124, tmem[UR4] ;  /* 0x00000004007c79ee */ /* 0x000e6400082c0000 */
[----:B-1----:R-:W-:Y:S05]  /*9ab0*/  @!P0 BRA `(.L_x_221) ;  /* 0x0000000000408947 */ /* 0x002fea0003800000 */
[----:B------:R-:W-:Y:S01]  /*9ac0*/  MOV R14, 0x8 ;  /* 0x00000008000e7802 */ /* 0x000fe20000000f00 */
[----:B------:R-:W1:Y:S01]  /*9ad0*/  LDCU.64 UR8, c[0x4][0xb0] ;  /* 0x01001600ff0877ac */ /* 0x000e620008000a00 */
[----:B------:R-:W-:Y:S02]  /*9ae0*/  HFMA2 R12, -RZ, RZ, 0, 5.9604644775390625e-08 ;  /* 0x00000001ff0c7431 */ /* 0x000fe400000001ff */
[----:B------:R-:W-:Y:S01]  /*9af0*/  IMAD.MOV.U32 R8, RZ, RZ, 0x192 ;  /* 0x00000192ff087424 */ /* 0x000fe200078e00ff */
[----:B------:R-:W4:Y:S01]  /*9b00*/  LDCU.64 UR6, c[0x4][0xb8] ;  /* 0x01001700ff0677ac */ /* 0x000f220008000a00 */
[----:B------:R-:W2:Y:S01]  /*9b10*/  LDC.64 R14, c[0x4][R14] ;  /* 0x010000000e0e7b82 */ /* 0x000ea20000000a00 */
[----:B------:R-:W-:Y:S01]  /*9b20*/  IMAD.MOV.U32 R13, RZ, RZ, RZ ;  /* 0x000000ffff0d7224 */ /* 0x000fe200078e00ff */
[----:B------:R-:W5:Y:S01]  /*9b30*/  LDCU.64 UR4, c[0x4][0x10] ;  /* 0x01000200ff0477ac */ /* 0x000f620008000a00 */
[----:B-1----:R-:W-:Y:S01]  /*9b40*/  IMAD.U32 R4, RZ, RZ, UR8 ;  /* 0x00000008ff047e24 */ /* 0x002fe2000f8e00ff */
[----:B------:R-:W-:Y:S01]  /*9b50*/  MOV R5, UR9 ;  /* 0x0000000900057c02 */ /* 0x000fe20008000f00 */
[----:B----4-:R-:W-:Y:S01]  /*9b60*/  IMAD.U32 R6, RZ, RZ, UR6 ;  /* 0x00000006ff067e24 */ /* 0x010fe2000f8e00ff */
[----:B------:R-:W-:Y:S01]  /*9b70*/  MOV R7, UR7 ;  /* 0x0000000700077c02 */ /* 0x000fe20008000f00 */
[----:B-----5:R-:W-:Y:S01]  /*9b80*/  IMAD.U32 R10, RZ, RZ, UR4 ;  /* 0x00000004ff0a7e24 */ /* 0x020fe2000f8e00ff */
[----:B------:R-:W-:-:S02]  /*9b90*/  MOV R11, UR5 ;  /* 0x00000005000b7c02 */ /* 0x000fc40008000f00 */
[----:B------:R-:W-:-:S07]  /*9ba0*/  LEPC R20, `(.L_x_221) ;  /* 0x000000001014794e */ /* 0x000fce0000000000 */
[----:B--23--:R-:W-:Y:S05]  /*9bb0*/  CALL.ABS.NOINC R14 ;  /* 0x000000000e007343 */ /* 0x00cfea0003c00000 */
.L_x_221:
[C---:B------:R-:W-:Y:S01]  /*9bc0*/  VIADD R0, R18.reuse, 0x40 ;  /* 0x0000004012007836 */ /* 0x040fe20000000000 */
[----:B------:R-:W-:Y:S05]  /*9bd0*/  WARPSYNC.ALL ;  /* 0x0000000000007948 */ /* 0x000fea0003800000 */
[----:B------:R-:W-:Y:S02]  /*9be0*/  SHF.R.U32.HI R0, RZ, 0x15, R0 ;  /* 0x00000015ff007819 */ /* 0x000fe40000011600 */
[----:B------:R-:W-:Y:S02]  /*9bf0*/  R2UR UR4, R18 ;  /* 0x00000000120472ca */ /* 0x000fe400000e0000 */
[----:B------:R-:W-:-:S11]  /*9c00*/  ISETP.NE.AND P0, PT, R19, R0, PT ;  /* 0x000000001300720c */ /* 0x000fd60003f05270 */
[----:B------:R-:W1:Y:S02]  /*9c10*/  LDTM.x32 R92, tmem[UR4+0x20] ;  /* 0x00002004005c79ee */ /* 0x000e6400082c0000 */
        /* <DEDUP_REMOVED lines=17> */
.L_x_222:
        /* <DEDUP_REMOVED lines=23> */
.L_x_223:
[C---:B------:R-:W-:Y:S01]  /*9ea0*/  FMNMX3 R3, R156.reuse, R124, R128, !PT ;  /* 0x0000007c9c037276 */ /* 0x040fe20007800080 */
[----:B------:R-:W-:Y:S05]  /*9eb0*/  WARPSYNC.ALL ;  /* 0x0000000000007948 */ /* 0x000fea0003800000 */
[C---:B------:R-:W-:Y:S02]  /*9ec0*/  FMNMX3 R0, R156.reuse, R125, R129, !PT ;  /* 0x0000007d9c007276 */ /* 0x040fe40007800081 */
[----:B------:R-:W-:Y:S02]  /*9ed0*/  FMNMX3 R5, R156, R126, R130, !PT ;  /* 0x0000007e9c057276 */ /* 0x000fe40007800082 */
[----:B------:R-:W-:-:S02]  /*9ee0*/  FMNMX3 R3, R3, R132, R136, !PT ;  /* 0x0000008403037276 */ /* 0x000fc40007800088 */
[----:B------:R-:W-:Y:S02]  /*9ef0*/  FMNMX3 R0, R0, R133, R137, !PT ;  /* 0x0000008500007276 */ /* 0x000fe40007800089 */
[----:B------:R-:W-:Y:S02]  /*9f00*/  FMNMX3 R6, R156, R127, R131, !PT ;  /* 0x0000007f9c067276 */ /* 0x000fe40007800083 */
[----:B------:R-:W-:Y:S02]  /*9f10*/  FMNMX3 R5, R5, R134, R138, !PT ;  /* 0x0000008605057276 */ /* 0x000fe4000780008a */
[----:B------:R-:W-:Y:S02]  /*9f20*/  FMNMX3 R3, R3, R140, R144, !PT ;  /* 0x0000008c03037276 */ /* 0x000fe40007800090 */
[----:B------:R-:W-:Y:S02]  /*9f30*/  FMNMX3 R0, R0, R141, R145, !PT ;  /* 0x0000008d00007276 */ /* 0x000fe40007800091 */
[----:B------:R-:W-:-:S02]  /*9f40*/  FMNMX3 R6, R6, R135, R139, !PT ;  /* 0x0000008706067276 */ /* 0x000fc4000780008b */
[----:B------:R-:W-:Y:S02]  /*9f50*/  FMNMX3 R5, R5, R142, R146, !PT ;  /* 0x0000008e05057276 */ /* 0x000fe40007800092 */
[----:B------:R-:W-:Y:S02]  /*9f60*/  R2UR UR4, R18 ;  /* 0x00000000120472ca */ /* 0x000fe400000e0000 */
[----:B------:R-:W-:Y:S02]  /*9f70*/  FMNMX3 R3, R3, R148, R152, !PT ;  /* 0x0000009403037276 */ /* 0x000fe40007800098 */
[----:B------:R-:W-:Y:S02]  /*9f80*/  FMNMX3 R0, R0, R149, R153, !PT ;  /* 0x0000009500007276 */ /* 0x000fe40007800099 */
[----:B------:R-:W-:Y:S02]  /*9f90*/  FMNMX3 R6, R6, R143, R147, !PT ;  /* 0x0000008f06067276 */ /* 0x000fe40007800093 */
[----:B------:R-:W-:-:S02]  /*9fa0*/  FMNMX3 R5, R5, R150, R154, !PT ;  /* 0x0000009605057276 */ /* 0x000fc4000780009a */
[----:B------:R-:W-:Y:S02]  /*9fb0*/  FMNMX3 R3, R3, R92, R96, !PT ;  /* 0x0000005c03037276 */ /* 0x000fe40007800060 */
[----:B------:R-:W-:Y:S01]  /*9fc0*/  FMNMX3 R0, R0, R93, R97, !PT ;  /* 0x0000005d00007276 */ /* 0x000fe20007800061 */
[----:B------:R-:W1:Y:S01]  /*9fd0*/  LDTM.x32 R60, tmem[UR4+0x60] ;  /* 0x00006004003c79ee */ /* 0x000e6200082c0000 */
[----:B------:R-:W-:Y:S02]  /*9fe0*/  FMNMX3 R6, R6, R151, R155, !PT ;  /* 0x0000009706067276 */ /* 0x000fe4000780009b */
[----:B------:R-:W-:Y:S02]  /*9ff0*/  FMNMX3 R5, R5, R94, R98, !PT ;  /* 0x0000005e05057276 */ /* 0x000fe40007800062 */
        /* <DEDUP_REMOVED lines=28> */
[----:B-1----:R-:W-:Y:S02]  /*a1c0*/  FMNMX3 R3, R3, R60, R64, !PT ;  /* 0x0000003c03037276 */ /* 0x002fe40007800040 */
        /* <DEDUP_REMOVED lines=15> */
[----:B------:R-:W-:Y:S02]  /*a2c0*/  ISETP.NE.AND P0, PT, R19, R22, PT ;  /* 0x000000161300720c */ /* 0x000fe40003f05270 */
[----:B------:R-:W-:Y:S02]  /*a2d0*/  FMNMX3 R17, R6, R87, R91, !PT ;  /* 0x0000005706117276 */ /* 0x000fe4000780005b */
[----:B------:R-:W-:-:S04]  /*a2e0*/  FMNMX3 R0, R4, R3, R0, !PT ;  /* 0x0000000304007276 */ /* 0x000fc80007800000 */
[----:B------:R-:W-:-:S04]  /*a2f0*/  FMNMX R17, R17, R0, !PT ;  /* 0x0000000011117209 */ /* 0x000fc80007800000 */
[----:B------:R-:W-:-:S04]  /*a300*/  FSETP.NEU.AND P1, PT, R17, -INF , PT ;  /* 0xff8000001100780b */ /* 0x000fc80003f2d000 */
[----:B------:R-:W-:Y:S01]  /*a310*/  FSEL R157, R17, RZ, P1 ;  /* 0x000000ff119d7208 */ /* 0x000fe20000800000 */
[----:B------:R-:W-:Y:S08]  /*a320*/  @!P0 BRA `(.L_x_224) ;  /* 0x0000000000408947 */ /* 0x000ff00003800000 */
        /* <DEDUP_REMOVED lines=16> */
.L_x_224:
[----:B------:R-:W-:Y:S05]  /*a430*/  WARPSYNC.ALL ;  /* 0x0000000000007948 */ /* 0x000fea0003800000 */
[----:B------:R-:W-:Y:S02]  /*a440*/  R2UR UR4, R18 ;  /* 0x00000000120472ca */ /* 0x000fe400000e0000 */
[----:B------:R-:W-:-:S11]  /*a450*/  ISETP.NE.AND P0, PT, RZ, UR41, PT ;  /* 0x00000029ff007c0c */ /* 0x000fd6000bf05270 */
[----:B------:R1:W-:Y:S02]  /*a460*/  STTM.x2 tmem[UR4], R156 ;  /* 0x0000009c000079ed */ /* 0x0003e400080c0004 */
[----:B------:R-:W-:Y:S05]  /*a470*/  @P0 BRA `(.L_x_225) ;  /* 0x0000000000040947 */ /* 0x000fea0003800000 */
[----:B--23--:R-:W-:Y:S05]  /*a480*/  BPT.TRAP 0x1 ;  /* 0x000000040000795c */ /* 0x00cfea0000300000 */
.L_x_225:
[----:B------:R-:W-:Y:S01]  /*a490*/  UISETP.NE.AND UP0, UPT, UR51, URZ, UPT ;  /* 0x000000ff3300728c */ /* 0x000fe2000bf05270 */
[----:B------:R-:W-:Y:S01]  /*a4a0*/  MOV R3, UR50 ;  /* 0x0000003200037c02 */ /* 0x000fe20008000f00 */
[----:B------:R-:W-:Y:S01]  /*a4b0*/  USHF.L.U32 UR5, UR42, 0x3, URZ ;  /* 0x000000032a057899 */ /* 0x000fe200080006ff */
[----:B------:R-:W-:Y:S01]  /*a4c0*/  FSETP.NEU.AND P0, PT, R17, -INF , PT ;  /* 0xff8000001100780b */ /* 0x000fe20003f0d000 */
[----:B------:R-:W-:Y:S01]  /*a4d0*/  UIADD3 UR6, UPT, UPT, UR38, 0x5080, URZ ;  /* 0x0000508026067890 */ /* 0x000fe2000fffe0ff */
[----:B------:R-:W-:Y:S01]  /*a4e0*/  SHF.L.U32 R3, R3, 0x1f, RZ ;  /* 0x0000001f03037819 */ /* 0x000fe200000006ff */
[----:B------:R-:W-:Y:S01]  /*a4f0*/  UIADD3 UR4, UPT, UPT, UR5, 0x50d0, UR38 ;  /* 0x000050d005047890 */ /* 0x000fe2000fffe026 */
[----:B------:R-:W-:Y:S01]  /*a500*/  FSEL R0, R17, RZ, P0 ;  /* 0x000000ff11007208 */ /* 0x000fe20000000000 */
[----:B------:R-:W-:Y:S02]  /*a510*/  USEL UR39, UR49, UR46, UP0 ;  /* 0x0000002e31277287 */ /* 0x000fe40008000000 */
[----:B------:R-:W-:-:S02]  /*a520*/  ULOP3.LUT UR5, UR5, 0x8, URZ, 0x3c, !UPT ;  /* 0x0000000805057892 */ /* 0x000fc4000f8e3cff */
[----:B------:R-:W-:Y:S01]  /*a530*/  @UP0 UIADD3 UR6, UPT, UPT, UR38, 0x5070, URZ ;  /* 0x0000507026060890 */ /* 0x000fe2000fffe0ff */
[----:B--2---:R-:W-:Y:S01]  /*a540*/  FMUL R0, R0, -UR37 ;  /* 0x8000002500007c20 */ /* 0x004fe20008400000 */
[----:B------:R-:W-:Y:S02]  /*a550*/  ULOP3.LUT UR39, UR39, 0x1, URZ, 0x3c, !UPT ;  /* 0x0000000127277892 */ /* 0x000fe4000f8e3cff */
[----:B------:R-:W-:Y:S01]  /*a560*/  UIADD3 UR5, UPT, UPT, UR5, 0x50d0, UR38 ;  /* 0x000050d005057890 */ /* 0x000fe2000fffe026 */
[--C-:B------:R-:W-:Y:S02]  /*a570*/  FFMA2 R18, R124.F32x2.HI_LO, UR37.F32, R0.reuse.F32 ;  /* 0x000000257c127c49 */ /* 0x100fe40009200000 */
[--C-:B------:R-:W-:Y:S02]  /*a580*/  FFMA2 R22, R126.F32x2.HI_LO, UR37.F32, R0.reuse.F32 ;  /* 0x000000257e167c49 */ /* 0x100fe40009200000 */
[----:B------:R-:W-:Y:S01]  /*a590*/  SYNCS.ARRIVE.TRANS64.A1T0 RZ, [UR6], RZ ;  /* 0x000000ffffff79a7 */ /* 0x000fe20008100006 */
[----:B------:R-:W-:Y:S01]  /*a5a0*/  FSETP.GEU.AND P4, PT, R18, -126, PT ;  /* 0xc2fc00001200780b */ /* 0x000fe20003f8e000 */
[--C-:B------:R-:W-:Y:S01]  /*a5b0*/  FFMA2 R124, R128.F32x2.HI_LO, UR37.F32, R0.reuse.F32 ;  /* 0x00000025807c7c49 */ /* 0x100fe20009200000 */
[----:B------:R-:W-:Y:S01]  /*a5c0*/  FSETP.GEU.AND P3, PT, R19, -126, PT ;  /* 0xc2fc00001300780b */ /* 0x000fe20003f6e000 */
[----:B------:R-:W-:Y:S01]  /*a5d0*/  FFMA2 R126, R130.F32x2.HI_LO, UR37.F32, R0.F32 ;  /* 0x00000025827e7c49 */ /* 0x000fe20009200000 */
[----:B------:R-:W-:-:S02]  /*a5e0*/  FSETP.GEU.AND P2, PT, R22, -126, PT ;  /* 0xc2fc00001600780b */ /* 0x000fc40003f4e000 */
[----:B------:R-:W-:Y:S01]  /*a5f0*/  FSETP.GEU.AND P1, PT, R23, -126, PT ;  /* 0xc2fc00001700780b */ /* 0x000fe20003f2e000 */
[----:B------:R-:W2:Y:S01]  /*a600*/  SYNCS.PHASECHK.TRANS64.TRYWAIT P5, [UR4], R3 ;  /* 0x00000003ff0075a7 */ /* 0x000ea200080a1104 */
[----:B------:R-:W-:Y:S02]  /*a610*/  FSETP.GEU.AND P0, PT, R124, -126, PT ;  /* 0xc2fc00007c00780b */ /* 0x000fe40003f0e000 */
[----:B------:R-:W-:-:S03]  /*a620*/  FSETP.GEU.AND P6, PT, R125, -126, PT ;  /* 0xc2fc00007d00780b */ /* 0x000fc60003fce000 */
[----:B------:R-:W-:Y:S02]  /*a630*/  @!P4 FMUL R18, R18, 0.5 ;  /* 0x3f0000001212c820 */ /* 0x000fe40000400000 */
[----:B------:R-:W-:Y:S02]  /*a640*/  @!P3 FMUL R19, R19, 0.5 ;  /* 0x3f0000001313b820 */ /* 0x000fe40000400000 */
[----:B------:R-:W-:Y:S02]  /*a650*/  @!P2 FMUL R22, R22, 0.5 ;  /* 0x3f0000001616a820 */ /* 0x000fe40000400000 */
[----:B------:R-:W-:Y:S01]  /*a660*/  @!P1 FMUL R23, R23, 0.5 ;  /* 0x3f00000017179820 */ /* 0x000fe20000400000 */
[----:B------:R-:W4:Y:S08]  /*a670*/  MUFU.EX2 R18, R18 ;  /* 0x0000001200127308 */ /* 0x000f300000000800 */
[----:B------:R-:W1:Y:S08]  /*a680*/  MUFU.EX2 R19, R19 ;  /* 0x0000001300137308 */ /* 0x000e700000000800 */
[----:B------:R-:W1:Y:S08]  /*a690*/  MUFU.EX2 R22, R22 ;  /* 0x0000001600167308 */ /* 0x000e700000000800 */
[----:B------:R-:W1:Y:S02]  /*a6a0*/  MUFU.EX2 R23, R23 ;  /* 0x0000001700177308 */ /* 0x000e640000000800 */
[----:B-12-4-:R-:W-:Y:S05]  /*a6b0*/  @!P5 BRA `(.L_x_226) ;  /* 0x000000c8000cd947 */ /* 0x016fea0003800000 */
.L_x_400:
[----:B------:R-:W-:Y:S01]  /*a6c0*/  @!P0 FMUL R124, R124, 0.5 ;  /* 0x3f0000007c7c8820 */ /* 0x000fe20000400000 */
[--C-:B------:R-:W-:Y:S01]  /*a6d0*/  FFMA2 R128, R132.F32x2.HI_LO, UR37.F32, R0.reuse.F32 ;  /* 0x0000002584807c49 */ /* 0x100fe20009200000 */
[----:B------:R-:W-:Y:S01]  /*a6e0*/  FSETP.GEU.AND P5, PT, R126, -126, PT ;  /* 0xc2fc00007e00780b */ /* 0x000fe20003fae000 */
[----:B------:R-:W-:Y:S01]  /*a6f0*/  @!P4 FMUL R18, R18, R18 ;  /* 0x000000121212c220 */ /* 0x000fe20000400000 */
[--C-:B------:R-:W-:Y:S01]  /*a700*/  FFMA2 R130, R134.F32x2.HI_LO, UR37.F32, R0.reuse.F32 ;  /* 0x0000002586827c49 */ /* 0x100fe20009200000 */
[----:B------:R-:W-:Y:S01]  /*a710*/  FSETP.GEU.AND P4, PT, R127, -126, PT ;  /* 0xc2fc00007f00780b */ /* 0x000fe20003f8e000 */
[----:B------:R-:W2:Y:S01]  /*a720*/  MUFU.EX2 R124, R124 ;  /* 0x0000007c007c7308 */ /* 0x000ea20000000800 */
[----:B------:R-:W-:Y:S01]  /*a730*/  @!P3 FMUL R19, R19, R19 ;  /* 0x000000131313b220 */ /* 0x000fe20000400000 */
[----:B------:R-:W-:Y:S01]  /*a740*/  FSETP.GEU.AND P3, PT, R128, -126, PT ;  /* 0xc2fc00008000780b */ /* 0x000fe20003f6e000 */
[----:B------:R-:W-:Y:S01]  /*a750*/  @!P2 FMUL R22, R22, R22 ;  /* 0x000000161616a220 */ /* 0x000fe20000400000 */
[----:B------:R-:W-:Y:S01]  /*a760*/  @!P1 FMUL R23, R23, R23 ;  /* 0x0000001717179220 */ /* 0x000fe20000400000 */
[----:B------:R-:W-:Y:S01]  /*a770*/  FSETP.GEU.AND P2, PT, R129, -126, PT ;  /* 0xc2fc00008100780b */ /* 0x000fe20003f4e000 */
[----:B------:R-:W-:Y:S01]  /*a780*/  @!P6 FMUL R125, R125, 0.5 ;  /* 0x3f0000007d7de820 */ /* 0x000fe20000400000 */
[----:B------:R-:W-:Y:S01]  /*a790*/  FSETP.GEU.AND P1, PT, R130, -126, PT ;  /* 0xc2fc00008200780b */ /* 0x000fe20003f2e000 */
[--C-:B------:R-:W-:Y:S01]  /*a7a0*/  FFMA2 R132, R136.F32x2.HI_LO, UR37.F32, R0.reuse.F32 ;  /* 0x0000002588847c49 */ /* 0x100fe20009200000 */
[----:B------:R-:W-:Y:S01]  /*a7b0*/  USHF.R.U32.HI UR4, URZ, 0x15, UR40 ;  /* 0x00000015ff047899 */ /* 0x000fe20008011628 */
[----:B------:R-:W-:Y:S01]  /*a7c0*/  @!P5 FMUL R126, R126, 0.5 ;  /* 0x3f0000007e7ed820 */ /* 0x000fe20000400000 */
[--C-:B------:R-:W-:Y:S01]  /*a7d0*/  FFMA2 R134, R138.F32x2.HI_LO, UR37.F32, R0.reuse.F32 ;  /* 0x000000258a867c49 */ /* 0x100fe20009200000 */
[----:B------:R-:W4:Y:S01]  /*a7e0*/  MUFU.EX2 R125, R125 ;  /* 0x0000007d007d7308 */ /* 0x000f220000000800 */
[----:B------:R-:W-:Y:S01]  /*a7f0*/  @!P4 FMUL R127, R127, 0.5 ;  /* 0x3f0000007f7fc820 */ /* 0x000fe20000400000 */
[--C-:B------:R-:W-:Y:S01]  /*a800*/  FFMA2 R136, R140.F32x2.HI_LO, UR37.F32, R0.reuse.F32 ;  /* 0x000000258c887c49 */ /* 0x100fe20009200000 */
[----:B-1----:R-:W-:Y:S01]  /*a810*/  MOV R3, UR4 ;  /* 0x0000000400037c02 */ /* 0x002fe20008000f00 */
[----:B------:R-:W-:Y:S01]  /*a820*/  @!P3 FMUL R128, R128, 0.5 ;  /* 0x3f0000008080b820 */ /* 0x000fe20000400000 */
[----:B--2---:R-:W-:Y:S01]  /*a830*/  @!P0 FMUL R124, R124, R124 ;  /* 0x0000007c7c7c8220 */ /* 0x004fe20000400000 */
[----:B------:R-:W-:Y:S01]  /*a840*/  FSETP.GEU.AND P0, PT, R131, -126, PT ;  /* 0xc2fc00008300780b */ /* 0x000fe20003f0e000 */
[----:B------:R-:W-:Y:S01]  /*a850*/  @!P2 FMUL R129, R129, 0.5 ;  /* 0x3f0000008181a820 */ /* 0x000fe20000400000 */
[----:B------:R-:W-:Y:S01]  /*a860*/  @!P1 FMUL R130, R130, 0.5 ;  /* 0x3f00000082829820 */ /* 0x000fe20000400000 */
[----:B------:R-:W1:Y:S01]  /*a870*/  MUFU.EX2 R126, R126 ;  /* 0x0000007e007e7308 */ /* 0x000e620000000800 */
[--C-:B------:R-:W-:Y:S01]  /*a880*/  FFMA2 R138, R142.F32x2.HI_LO, UR37.F32, R0.reuse.F32 ;  /* 0x000000258e8a7c49 */ /* 0x100fe20009200000 */
[----:B------:R-:W-:Y:S01]  /*a890*/  UISETP.NE.AND UP0, UPT, UR51, URZ, UPT ;  /* 0x000000ff3300728c */ /* 0x000fe2000bf05270 */
[--C-:B------:R-:W-:Y:S01]  /*a8a0*/  FFMA2 R140, R144.F32x2.HI_LO, UR37.F32, R0.reuse.F32 ;  /* 0x00000025908c7c49 */ /* 0x100fe20009200000 */
[----:B------:R-:W-:Y:S01]  /*a8b0*/  ULOP3.LUT UR50, UR50, 0x1, URZ, 0x3c, !UPT ;  /* 0x0000000132327892 */ /* 0x000fe2000f8e3cff */
[--C-:B------:R-:W-:Y:S01]  /*a8c0*/  FFMA2 R142, R146.F32x2.HI_LO, UR37.F32, R0.reuse.F32 ;  /* 0x00000025928e7c49 */ /* 0x100fe20009200000 */
[----:B------:R-:W-:Y:S01]  /*a8d0*/  USEL UR49, UR39, UR49, UP0 ;  /* 0x0000003127317287 */ /* 0x000fe20008000000 */
[--C-:B------:R-:W-:Y:S01]  /*a8e0*/  FFMA2 R144, R148.F32x2.HI_LO, UR37.F32, R0.reuse.F32 ;  /* 0x0000002594907c49 */ /* 0x100fe20009200000 */
[----:B------:R-:W2:Y:S01]  /*a8f0*/  MUFU.EX2 R127, R127 ;  /* 0x0000007f007f7308 */ /* 0x000ea20000000800 */
[----:B----4-:R-:W-:Y:S01]  /*a900*/  @!P6 FMUL R125, R125, R125 ;  /* 0x0000007d7d7de220 */ /* 0x010fe20000400000 */
[----:B------:R-:W-:Y:S01]  /*a910*/  @!P0 FMUL R131, R131, 0.5 ;  /* 0x3f00000083838820 */ /* 0x000fe20000400000 */
[----:B------:R-:W-:Y:S01]  /*a920*/  FSETP.GEU.AND P6, PT, R132, -126, PT ;  /* 0xc2fc00008400780b */ /* 0x000fe20003fce000 */
[--C-:B------:R-:W-:Y:S01]  /*a930*/  FFMA2 R146, R150.F32x2.HI_LO, UR37.F32, R0.reuse.F32 ;  /* 0x0000002596927c49 */ /* 0x100fe20009200000 */
[----:B------:R-:W-:Y:S01]  /*a940*/  USEL UR46, UR46, UR39, UP0 ;  /* 0x000000272e2e7287 */ /* 0x000fe20008000000 */
[--C-:B------:R-:W-:Y:S01]  /*a950*/  FFMA2 R148, R152.F32x2.HI_LO, UR37.F32, R0.reuse.F32 ;  /* 0x0000002598947c49 */ /* 0x100fe20009200000 */
[----:B------:R-:W-:Y:S01]  /*a960*/  SYNCS.ARRIVE.TRANS64.A1T0 RZ, [UR5], RZ ;  /* 0x000000ffffff79a7 */ /* 0x000fe20008100005 */
[----:B------:R-:W4:Y:S01]  /*a970*/  MUFU.EX2 R128, R128 ;  /* 0x0000008000807308 */ /* 0x000f220000000800 */
[----:B-1----:R-:W-:Y:S01]  /*a980*/  @!P5 FMUL R126, R126, R126 ;  /* 0x0000007e7e7ed220 */ /* 0x002fe20000400000 */
[----:B------:R-:W-:Y:S01]  /*a990*/  FSETP.GEU.AND P5, PT, R133, -126, PT ;  /* 0xc2fc00008500780b */ /* 0x000fe20003fae000 */
[--C-:B------:R-:W-:Y:S01]  /*a9a0*/  FFMA2 R154, R154.F32x2.HI_LO, UR37.F32, R0.reuse.F32 ;  /* 0x000000259a9a7c49 */ /* 0x100fe20009200000 */
[----:B------:R-:W-:Y:S01]  /*a9b0*/  F2FP.BF16.F32.PACK_AB R57, R23, R22 ;  /* 0x000000161739723e */ /* 0x000fe200000010ff */
[--C-:B------:R-:W-:Y:S01]  /*a9c0*/  FFMA2 R8, R92.F32x2.HI_LO, UR37.F32, R0.reuse.F32 ;  /* 0x000000255c087c49 */ /* 0x100fe20009200000 */
[----:B------:R-:W-:Y:S01]  /*a9d0*/  F2FP.BF16.F32.PACK_AB R58, R125, R124 ;  /* 0x0000007c7d3a723e */ /* 0x000fe200000010ff */
[--C-:B------:R-:W-:Y:S01]  /*a9e0*/  FFMA2 R6, R94.F32x2.HI_LO, UR37.F32, R0.reuse.F32 ;  /* 0x000000255e067c49 */ /* 0x100fe20009200000 */
[----:B------:R-:W1:Y:S01]  /*a9f0*/  MUFU.EX2 R129, R129 ;  /* 0x0000008100817308 */ /* 0x000e620000000800 */
[----:B--2---:R-:W-:Y:S01]  /*aa00*/  @!P4 FMUL R127, R127, R127 ;  /* 0x0000007f7f7fc220 */ /* 0x004fe20000400000 */
[----:B------:R-:W-:Y:S01]  /*aa10*/  FSETP.GEU.AND P4, PT, R134, -126, PT ;  /* 0xc2fc00008600780b */ /* 0x000fe20003f8e000 */
[----:B------:R-:W-:Y:S01]  /*aa20*/  @!P6 FMUL R132, R132, 0.5 ;  /* 0x3f0000008484e820 */ /* 0x000fe20000400000 */
[----:B------:R-:W-:-:S02]  /*aa30*/  FFMA2 R4, R96.F32x2.HI_LO, UR37.F32, R0.F32 ;  /* 0x0000002560047c49 */ /* 0x000fc40009200000 */
[--C-:B------:R-:W-:Y:S01]  /*aa40*/  FFMA2 R10, R98.F32x2.HI_LO, UR37.F32, R0.reuse.F32 ;  /* 0x00000025620a7c49 */ /* 0x100fe20009200000 */
[----:B------:R-:W-:Y:S01]  /*aa50*/  F2FP.BF16.F32.PACK_AB R59, R127, R126 ;  /* 0x0000007e7f3b723e */ /* 0x000fe200000010ff */
[----:B------:R-:W2:Y:S01]  /*aa60*/  MUFU.EX2 R130, R130 ;  /* 0x0000008200827308 */ /* 0x000ea20000000800 */
[----:B----4-:R-:W-:Y:S01]  /*aa70*/  @!P3 FMUL R128, R128, R128 ;  /* 0x000000808080b220 */ /* 0x010fe20000400000 */
[----:B------:R-:W-:Y:S01]  /*aa80*/  FSETP.GEU.AND P3, PT, R135, -126, PT ;  /* 0xc2fc00008700780b */ /* 0x000fe20003f6e000 */
[----:B------:R-:W-:Y:S01]  /*aa90*/  @!P5 FMUL R133, R133, 0.5 ;  /* 0x3f0000008585d820 */ /* 0x000fe20000400000 */
[--C-:B------:R-:W-:Y:S02]  /*aaa0*/  FFMA2 R150, R122.F32x2.HI_LO, UR37.F32, R0.reuse.F32 ;  /* 0x000000257a967c49 */ /* 0x100fe40009200000 */
[--C-:B------:R-:W-:Y:S02]  /*aab0*/  FFMA2 R24, R24.F32x2.HI_LO, UR37.F32, R0.reuse.F32 ;  /* 0x0000002518187c49 */ /* 0x100fe40009200000 */
[----:B------:R-:W4:Y:S01]  /*aac0*/  MUFU.EX2 R131, R131 ;  /* 0x0000008300837308 */ /* 0x000f220000000800 */
[----:B-1----:R-:W-:Y:S01]  /*aad0*/  @!P2 FMUL R129, R129, R129 ;  /* 0x000000818181a220 */ /* 0x002fe20000400000 */
[----:B------:R-:W-:Y:S01]  /*aae0*/  FSETP.GEU.AND P2, PT, R136, -126, PT ;  /* 0xc2fc00008800780b */ /* 0x000fe20003f4e000 */
[----:B------:R-:W-:Y:S01]  /*aaf0*/  @!P4 FMUL R134, R134, 0.5 ;  /* 0x3f0000008686c820 */ /* 0x000fe20000400000 */
[----:B------:R-:W-:-:S02]  /*ab00*/  FFMA2 R26, R26.F32x2.HI_LO, UR37.F32, R0.F32 ;  /* 0x000000251a1a7c49 */ /* 0x000fc40009200000 */
[--C-:B------:R-:W-:Y:S02]  /*ab10*/  FFMA2 R28, R28.F32x2.HI_LO, UR37.F32, R0.reuse.F32 ;  /* 0x000000251c1c7c49 */ /* 0x100fe40009200000 */
[----:B------:R-:W-:Y:S01]  /*ab20*/  @!P3 FMUL R135, R135, 0.5 ;  /* 0x3f0000008787b820 */ /* 0x000fe20000400000 */
[----:B--2---:R-:W-:Y:S01]  /*ab30*/  @!P1 FMUL R130, R130, R130 ;  /* 0x0000008282829220 */ /* 0x004fe20000400000 */
[----:B------:R-:W-:Y:S01]  /*ab40*/  FSETP.GEU.AND P1, PT, R137, -126, PT ;  /* 0xc2fc00008900780b */ /* 0x000fe20003f2e000 */
[----:B------:R-:W1:Y:S01]  /*ab50*/  MUFU.EX2 R132, R132 ;  /* 0x0000008400847308 */ /* 0x000e620000000800 */
[--C-:B------:R-:W-:Y:S02]  /*ab60*/  FFMA2 R30, R30.F32x2.HI_LO, UR37.F32, R0.reuse.F32 ;  /* 0x000000251e1e7c49 */ /* 0x100fe40009200000 */
[--C-:B------:R-:W-:Y:S02]  /*ab70*/  FFMA2 R32, R32.F32x2.HI_LO, UR37.F32, R0.reuse.F32 ;  /* 0x0000002520207c49 */ /* 0x100fe40009200000 */
[----:B------:R-:W-:Y:S01]  /*ab80*/  @!P2 FMUL R136, R136, 0.5 ;  /* 0x3f0000008888a820 */ /* 0x000fe20000400000 */
[----:B----4-:R-:W-:Y:S01]  /*ab90*/  @!P0 FMUL R131, R131, R131 ;  /* 0x0000008383838220 */ /* 0x010fe20000400000 */
[----:B------:R-:W-:Y:S01]  /*aba0*/  FSETP.GEU.AND P0, PT, R138, -126, PT ;  /* 0xc2fc00008a00780b */ /* 0x000fe20003f0e000 */
[----:B------:R-:W2:Y:S01]  /*abb0*/  MUFU.EX2 R133, R133 ;  /* 0x0000008500857308 */ /* 0x000ea20000000800 */
[----:B------:R-:W-:-:S02]  /*abc0*/  FFMA2 R34, R34.F32x2.HI_LO, UR37.F32, R0.F32 ;  /* 0x0000002522227c49 */ /* 0x000fc40009200000 */
[--C-:B------:R-:W-:Y:S02]  /*abd0*/  FFMA2 R36, R36.F32x2.HI_LO, UR37.F32, R0.reuse.F32 ;  /* 0x0000002524247c49 */ /* 0x100fe40009200000 */
[----:B------:R-:W-:Y:S01]  /*abe0*/  @!P1 FMUL R137, R137, 0.5 ;  /* 0x3f00000089899820 */ /* 0x000fe20000400000 */
[--C-:B------:R-:W-:Y:S02]  /*abf0*/  FFMA2 R38, R38.F32x2.HI_LO, UR37.F32, R0.reuse.F32 ;  /* 0x0000002526267c49 */ /* 0x100fe40009200000 */
[----:B------:R-:W4:Y:S01]  /*ac00*/  MUFU.EX2 R134, R134 ;  /* 0x0000008600867308 */ /* 0x000f220000000800 */
[----:B-1----:R-:W-:Y:S01]  /*ac10*/  @!P6 FMUL R132, R132, R132 ;  /* 0x000000848484e220 */ /* 0x002fe20000400000 */
[----:B------:R-:W-:Y:S01]  /*ac20*/  FSETP.GEU.AND P6, PT, R139, -126, PT ;  /* 0xc2fc00008b00780b */ /* 0x000fe20003fce000 */
[--C-:B------:R-:W-:Y:S02]  /*ac30*/  FFMA2 R40, R40.F32x2.HI_LO, UR37.F32, R0.reuse.F32 ;  /* 0x0000002528287c49 */ /* 0x100fe40009200000 */
[----:B------:R-:W-:Y:S01]  /*ac40*/  @!P0 FMUL R138, R138, 0.5 ;  /* 0x3f0000008a8a8820 */ /* 0x000fe20000400000 */
[----:B------:R-:W-:-:S02]  /*ac50*/  FFMA2 R42, R42.F32x2.HI_LO, UR37.F32, R0.F32 ;  /* 0x000000252a2a7c49 */ /* 0x000fc40009200000 */
[----:B------:R-:W1:Y:S01]  /*ac60*/  MUFU.EX2 R135, R135 ;  /* 0x0000008700877308 */ /* 0x000e620000000800 */
[----:B--2---:R-:W-:Y:S01]  /*ac70*/  @!P5 FMUL R133, R133, R133 ;  /* 0x000000858585d220 */ /* 0x004fe20000400000 */
[----:B------:R-:W-:Y:S01]  /*ac80*/  FSETP.GEU.AND P5, PT, R140, -126, PT ;  /* 0xc2fc00008c00780b */ /* 0x000fe20003fae000 */
[--C-:B------:R-:W-:Y:S02]  /*ac90*/  FFMA2 R44, R44.F32x2.HI_LO, UR37.F32, R0.reuse.F32 ;  /* 0x000000252c2c7c49 */ /* 0x100fe40009200000 */
[--C-:B------:R-:W-:Y:S02]  /*aca0*/  FFMA2 R46, R46.F32x2.HI_LO, UR37.F32, R0.reuse.F32 ;  /* 0x000000252e2e7c49 */ /* 0x100fe40009200000 */
[----:B------:R-:W-:Y:S01]  /*acb0*/  @!P6 FMUL R139, R139, 0.5 ;  /* 0x3f0000008b8be820 */ /* 0x000fe20000400000 */
[----:B------:R-:W2:Y:S01]  /*acc0*/  MUFU.EX2 R136, R136 ;  /* 0x0000008800887308 */ /* 0x000ea20000000800 */
[----:B----4-:R-:W-:Y:S01]  /*acd0*/  @!P4 FMUL R134, R134, R134 ;  /* 0x000000868686c220 */ /* 0x010fe20000400000 */
[----:B------:R-:W-:Y:S01]  /*ace0*/  FSETP.GEU.AND P4, PT, R141, -126, PT ;  /* 0xc2fc00008d00780b */ /* 0x000fe20003f8e000 */
[----:B------:R-:W-:-:S02]  /*acf0*/  FFMA2 R48, R48.F32x2.HI_LO, UR37.F32, R0.F32 ;  /* 0x0000002530307c49 */ /* 0x000fc40009200000 */
[--C-:B------:R-:W-:Y:S02]  /*ad00*/  FFMA2 R50, R50.F32x2.HI_LO, UR37.F32, R0.reuse.F32 ;  /* 0x0000002532327c49 */ /* 0x100fe40009200000 */
[----:B------:R-:W-:Y:S01]  /*ad10*/  @!P5 FMUL R140, R140, 0.5 ;  /* 0x3f0000008c8cd820 */ /* 0x000fe20000400000 */
[----:B------:R-:W4:Y:S01]  /*ad20*/  MUFU.EX2 R137, R137 ;  /* 0x0000008900897308 */ /* 0x000f220000000800 */
[----:B-1----:R-:W-:Y:S01]  /*ad30*/  @!P3 FMUL R135, R135, R135 ;  /* 0x000000878787b220 */ /* 0x002fe20000400000 */
[----:B------:R-:W-:Y:S01]  /*ad40*/  FSETP.GEU.AND P3, PT, R142, -126, PT ;  /* 0xc2fc00008e00780b */ /* 0x000fe20003f6e000 */
[--C-:B------:R-:W-:Y:S02]  /*ad50*/  FFMA2 R52, R52.F32x2.HI_LO, UR37.F32, R0.reuse.F32 ;  /* 0x0000002534347c49 */ /* 0x100fe40009200000 */
[--C-:B------:R-:W-:Y:S02]  /*ad60*/  FFMA2 R54, R54.F32x2.HI_LO, UR37.F32, R0.reuse.F32 ;  /* 0x0000002536367c49 */ /* 0x100fe40009200000 */
[----:B------:R-:W-:Y:S01]  /*ad70*/  @!P4 FMUL R141, R141, 0.5 ;  /* 0x3f0000008d8dc820 */ /* 0x000fe20000400000 */
[----:B------:R-:W1:Y:S01]  /*ad80*/  MUFU.EX2 R138, R138 ;  /* 0x0000008a008a7308 */ /* 0x000e620000000800 */
[----:B--2---:R-:W-:Y:S01]  /*ad90*/  @!P2 FMUL R136, R136, R136 ;  /* 0x000000888888a220 */ /* 0x004fe20000400000 */
[----:B------:R-:W-:Y:S01]  /*ada0*/  FSETP.GEU.AND P2, PT, R143, -126, PT ;  /* 0xc2fc00008f00780b */ /* 0x000fe20003f4e000 */
[----:B------:R-:W-:-:S02]  /*adb0*/  FFMA2 R60, R60.F32x2.HI_LO, UR37.F32, R0.F32 ;  /* 0x000000253c3c7c49 */ /* 0x000fc40009200000 */
[--C-:B------:R-:W-:Y:S02]  /*adc0*/  FFMA2 R62, R62.F32x2.HI_LO, UR37.F32, R0.reuse.F32 ;  /* 0x000000253e3e7c49 */ /* 0x100fe40009200000 */
[----:B------:R-:W-:Y:S01]  /*add0*/  @!P3 FMUL R142, R142, 0.5 ;  /* 0x3f0000008e8eb820 */ /* 0x000fe20000400000 */
[----:B------:R-:W2:Y:S01]  /*ade0*/  MUFU.EX2 R139, R139 ;  /* 0x0000008b008b7308 */ /* 0x000ea20000000800 */
[----:B----4-:R-:W-:Y:S01]  /*adf0*/  @!P1 FMUL R137, R137, R137 ;  /* 0x0000008989899220 */ /* 0x010fe20000400000 */
[----:B------:R-:W-:Y:S01]  /*ae00*/  FSETP.GEU.AND P1, PT, R144, -126, PT ;  /* 0xc2fc00009000780b */ /* 0x000fe20003f2e000 */
[--C-:B------:R-:W-:Y:S02]  /*ae10*/  FFMA2 R64, R64.F32x2.HI_LO, UR37.F32, R0.reuse.F32 ;  /* 0x0000002540407c49 */ /* 0x100fe40009200000 */
[--C-:B------:R-:W-:Y:S02]  /*ae20*/  FFMA2 R66, R66.F32x2.HI_LO, UR37.F32, R0.reuse.F32 ;  /* 0x0000002542427c49 */ /* 0x100fe40009200000 */
[----:B------:R-:W-:Y:S01]  /*ae30*/  @!P2 FMUL R143, R143, 0.5 ;  /* 0x3f0000008f8fa820 */ /* 0x000fe20000400000 */
[----:B------:R-:W4:Y:S01]  /*ae40*/  MUFU.EX2 R140, R140 ;  /* 0x0000008c008c7308 */ /* 0x000f220000000800 */
[----:B-1----:R-:W-:Y:S01]  /*ae50*/  @!P0 FMUL R138, R138, R138 ;  /* 0x0000008a8a8a8220 */ /* 0x002fe20000400000 */
[----:B------:R-:W-:Y:S01]  /*ae60*/  FSETP.GEU.AND P0, PT, R145, -126, PT ;  /* 0xc2fc00009100780b */ /* 0x000fe20003f0e000 */
[----:B------:R-:W-:-:S02]  /*ae70*/  FFMA2 R68, R68.F32x2.HI_LO, UR37.F32, R0.F32 ;  /* 0x0000002544447c49 */ /* 0x000fc40009200000 */
[--C-:B------:R-:W-:Y:S02]  /*ae80*/  FFMA2 R70, R70.F32x2.HI_LO, UR37.F32, R0.reuse.F32 ;  /* 0x0000002546467c49 */ /* 0x100fe40009200000 */
[----:B------:R-:W-:Y:S01]  /*ae90*/  @!P1 FMUL R144, R144, 0.5 ;  /* 0x3f00000090909820 */ /* 0x000fe20000400000 */
        /* <DEDUP_REMOVED lines=22> */
[----:B------:R-:W-:Y:S02]  /*b000*/  FFMA2 R86, R86.F32x2.HI_LO, UR37.F32, R0.F32 ;  /* 0x0000002556567c49 */ /* 0x000fe40009200000 */
[----:B------:R-:W-:Y:S01]  /*b010*/  @!P4 FMUL R148, R148, 0.5 ;  /* 0x3f0000009494c820 */ /* 0x000fe20000400000 */
[----:B------:R-:W2:Y:S01]  /*b020*/  MUFU.EX2 R145, R145 ;  /* 0x0000009100917308 */ /* 0x000ea20000000800 */
[----:B----4-:R-:W-:Y:S01]  /*b030*/  @!P2 FMUL R143, R143, R143 ;  /* 0x0000008f8f8fa220 */ /* 0x010fe20000400000 */
[----:B------:R-:W-:-:S05]  /*b040*/  FSETP.GEU.AND P2, PT, R154, -126, PT ;  /* 0xc2fc00009a00780b */ /* 0x000fca0003f4e000 */
[----:B------:R-:W-:Y:S01]  /*b050*/  @!P3 FMUL R149, R149, 0.5 ;  /* 0x3f0000009595b820 */ /* 0x000fe20000400000 */
[----:B------:R-:W4:Y:S01]  /*b060*/  MUFU.EX2 R146, R146 ;  /* 0x0000009200927308 */ /* 0x000f220000000800 */
[----:B-1----:R-:W-:Y:S01]  /*b070*/  @!P1 FMUL R144, R144, R144 ;  /* 0x0000009090909220 */ /* 0x002fe20000400000 */
[----:B------:R-:W-:-:S05]  /*b080*/  FSETP.GEU.AND P1, PT, R155, -126, PT ;  /* 0xc2fc00009b00780b */ /* 0x000fca0003f2e000 */
[----:B------:R-:W-:Y:S01]  /*b090*/  @!P2 FMUL R154, R154, 0.5 ;  /* 0x3f0000009a9aa820 */ /* 0x000fe20000400000 */
[----:B------:R-:W1:Y:S01]  /*b0a0*/  MUFU.EX2 R147, R147 ;  /* 0x0000009300937308 */ /* 0x000e620000000800 */
[----:B--2---:R-:W-:Y:S01]  /*b0b0*/  @!P0 FMUL R145, R145, R145 ;  /* 0x0000009191918220 */ /* 0x004fe20000400000 */
[----:B------:R-:W-:-:S05]  /*b0c0*/  FSETP.GEU.AND P0, PT, R8, -126, PT ;  /* 0xc2fc00000800780b */ /* 0x000fca0003f0e000 */
        /* <DEDUP_REMOVED lines=21> */
[----:B------:R1:W5:Y:S01]  /*b220*/  MUFU.EX2 R95, R9 ;  /* 0x00000009005f7308 */ /* 0x0003620000000800 */
[----:B--2---:R-:W-:Y:S01]  /*b230*/  @!P1 FMUL R93, R93, R93 ;  /* 0x0000005d5d5d9220 */ /* 0x004fe20000400000 */
[----:B------:R-:W-:-:S05]  /*b240*/  FSETP.GEU.AND P1, PT, R10, -126, PT ;  /* 0xc2fc00000a00780b */ /* 0x000fca0003f2e000 */
[----:B------:R-:W-:Y:S01]  /*b250*/  @!P2 FMUL R5, R5, 0.5 ;  /* 0x3f0000000505a820 */ /* 0x000fe20000400000 */
[----:B------:R-:W2:Y:S01]  /*b260*/  MUFU.EX2 R96, R6 ;  /* 0x0000000600607308 */ /* 0x000ea20000000800 */
[----:B----4-:R-:W-:Y:S01]  /*b270*/  @!P0 FMUL R94, R94, R94 ;  /* 0x0000005e5e5e8220 */ /* 0x010fe20000400000 */
[----:B------:R-:W-:-:S05]  /*b280*/  FSETP.GEU.AND P0, PT, R11, -126, PT ;  /* 0xc2fc00000b00780b */ /* 0x000fca0003f0e000 */
[----:B------:R-:W-:Y:S01]  /*b290*/  @!P1 FMUL R10, R10, 0.5 ;  /* 0x3f0000000a0a9820 */ /* 0x000fe20000400000 */
[----:B------:R4:W3:Y:S01]  /*b2a0*/  MUFU.EX2 R97, R7 ;  /* 0x0000000700617308 */ /* 0x0008e20000000800 */
[----:B-1----:R-:W-:Y:S02]  /*b2b0*/  FFMA2 R8, R100.F32x2.HI_LO, UR37.F32, R0.F32 ;  /* 0x0000002564087c49 */ /* 0x002fe40009200000 */
[----:B-----5:R-:W-:-:S03]  /*b2c0*/  @!P6 FMUL R95, R95, R95 ;  /* 0x0000005f5f5fe220 */ /* 0x020fc60000400000 */
[----:B------:R-:W-:Y:S01]  /*b2d0*/  FSETP.GEU.AND P6, PT, R8, -126, PT ;  /* 0xc2fc00000800780b */ /* 0x000fe20003fce000 */
[----:B------:R-:W-:Y:S01]  /*b2e0*/  @!P0 FMUL R11, R11, 0.5 ;  /* 0x3f0000000b0b8820 */ /* 0x000fe20000400000 */
[----:B------:R-:W1:Y:S01]  /*b2f0*/  MUFU.EX2 R98, R4 ;  /* 0x0000000400627308 */ /* 0x000e620000000800 */
[----:B--2---:R-:W-:Y:S01]  /*b300*/  @!P5 FMUL R96, R96, R96 ;  /* 0x000000606060d220 */ /* 0x004fe20000400000 */
[----:B------:R-:W-:-:S06]  /*b310*/  FSETP.GEU.AND P5, PT, R9, -126, PT ;  /* 0xc2fc00000900780b */ /* 0x000fcc0003fae000 */
[----:B------:R2:W5:Y:S01]  /*b320*/  MUFU.EX2 R99, R5 ;  /* 0x0000000500637308 */ /* 0x0005620000000800 */
[----:B----4-:R-:W-:Y:S02]  /*b330*/  FFMA2 R6, R102.F32x2.HI_LO, UR37.F32, R0.F32 ;  /* 0x0000002566067c49 */ /* 0x010fe40009200000 */
[----:B---3--:R-:W-:Y:S01]  /*b340*/  @!P4 FMUL R97, R97, R97 ;  /* 0x000000616161c220 */ /* 0x008fe20000400000 */
[----:B------:R-:W-:Y:S02]  /*b350*/  @!P6 FMUL R8, R8, 0.5 ;  /* 0x3f0000000808e820 */ /* 0x000fe40000400000 */
[----:B------:R-:W-:Y:S01]  /*b360*/  FSETP.GEU.AND P4, PT, R6, -126, PT ;  /* 0xc2fc00000600780b */ /* 0x000fe20003f8e000 */
[----:B------:R-:W-:Y:S01]  /*b370*/  @!P5 FMUL R9, R9, 0.5 ;  /* 0x3f0000000909d820 */ /* 0x000fe20000400000 */
[----:B------:R-:W3:Y:S01]  /*b380*/  MUFU.EX2 R100, R10 ;  /* 0x0000000a00647308 */ /* 0x000ee20000000800 */
[----:B-1----:R-:W-:Y:S01]  /*b390*/  @!P3 FMUL R98, R98, R98 ;  /* 0x000000626262b220 */ /* 0x002fe20000400000 */
[----:B------:R-:W-:-:S06]  /*b3a0*/  FSETP.GEU.AND P3, PT, R7, -126, PT ;  /* 0xc2fc00000700780b */ /* 0x000fcc0003f6e000 */
[----:B------:R1:W4:Y:S01]  /*b3b0*/  MUFU.EX2 R101, R11 ;  /* 0x0000000b00657308 */ /* 0x0003220000000800 */
[----:B--2---:R-:W-:Y:S02]  /*b3c0*/  FFMA2 R4, R104.F32x2.HI_LO, UR37.F32, R0.F32 ;  /* 0x0000002568047c49 */ /* 0x004fe40009200000 */
[----:B-----5:R-:W-:Y:S01]  /*b3d0*/  @!P2 FMUL R99, R99, R99 ;  /* 0x000000636363a220 */ /* 0x020fe20000400000 */
[----:B------:R-:W-:Y:S02]  /*b3e0*/  @!P4 FMUL R6, R6, 0.5 ;  /* 0x3f0000000606c820 */ /* 0x000fe40000400000 */
[----:B------:R-:W-:Y:S01]  /*b3f0*/  FSETP.GEU.AND P2, PT, R4, -126, PT ;  /* 0xc2fc00000400780b */ /* 0x000fe20003f4e000 */
[----:B------:R-:W-:Y:S01]  /*b400*/  @!P3 FMUL R7, R7, 0.5 ;  /* 0x3f0000000707b820 */ /* 0x000fe20000400000 */
[----:B------:R-:W2:Y:S01]  /*b410*/  MUFU.EX2 R102, R8 ;  /* 0x0000000800667308 */ /* 0x000ea20000000800 */
[----:B---3--:R-:W-:Y:S01]  /*b420*/  @!P1 FMUL R100, R100, R100 ;  /* 0x0000006464649220 */ /* 0x008fe20000400000 */
[----:B------:R-:W-:-:S06]  /*b430*/  FSETP.GEU.AND P1, PT, R5, -126, PT ;  /* 0xc2fc00000500780b */ /* 0x000fcc0003f2e000 */
[----:B------:R3:W5:Y:S01]  /*b440*/  MUFU.EX2 R103, R9 ;  /* 0x0000000900677308 */ /* 0x0007620000000800 */
[----:B-1----:R-:W-:Y:S02]  /*b450*/  FFMA2 R10, R106.F32x2.HI_LO, UR37.F32, R0.F32 ;  /* 0x000000256a0a7c49 */ /* 0x002fe40009200000 */
[----:B----4-:R-:W-:Y:S01]  /*b460*/  @!P0 FMUL R101, R101, R101 ;  /* 0x0000006565658220 */ /* 0x010fe20000400000 */
[----:B------:R-:W-:Y:S02]  /*b470*/  @!P2 FMUL R4, R4, 0.5 ;  /* 0x3f0000000404a820 */ /* 0x000fe40000400000 */
[----:B------:R-:W-:Y:S01]  /*b480*/  FSETP.GEU.AND P0, PT, R10, -126, PT ;  /* 0xc2fc00000a00780b */ /* 0x000fe20003f0e000 */
[----:B------:R-:W-:Y:S01]  /*b490*/  @!P1 FMUL R5, R5, 0.5 ;  /* 0x3f00000005059820 */ /* 0x000fe20000400000 */
[----:B------:R-:W1:Y:S01]  /*b4a0*/  MUFU.EX2 R104, R6 ;  /* 0x0000000600687308 */ /* 0x000e620000000800 */
[----:B--2---:R-:W-:Y:S01]  /*b4b0*/  @!P6 FMUL R102, R102, R102 ;  /* 0x000000666666e220 */ /* 0x004fe20000400000 */
[----:B------:R-:W-:-:S06]  /*b4c0*/  FSETP.GEU.AND P6, PT, R11, -126, PT ;  /* 0xc2fc00000b00780b */ /* 0x000fcc0003fce000 */
[----:B------:R2:W4:Y:S01]  /*b4d0*/  MUFU.EX2 R105, R7 ;  /* 0x0000000700697308 */ /* 0x0005220000000800 */
[----:B---3--:R-:W-:Y:S02]  /*b4e0*/  FFMA2 R8, R108.F32x2.HI_LO, UR37.F32, R0.F32 ;  /* 0x000000256c087c49 */ /* 0x008fe40009200000 */
[----:B------:R-:W-:Y:S01]  /*b4f0*/  @!P0 FMUL R10, R10, 0.5 ;  /* 0x3f0000000a0a8820 */ /* 0x000fe20000400000 */
[----:B-----5:R-:W-:Y:S02]  /*b500*/  @!P5 FMUL R103, R103, R103 ;  /* 0x000000676767d220 */ /* 0x020fe40000400000 */
[----:B------:R-:W-:Y:S01]  /*b510*/  FSETP.GEU.AND P5, PT, R8, -126, PT ;  /* 0xc2fc00000800780b */ /* 0x000fe20003fae000 */
[----:B------:R-:W-:Y:S01]  /*b520*/  @!P6 FMUL R11, R11, 0.5 ;  /* 0x3f0000000b0be820 */ /* 0x000fe20000400000 */
[----:B------:R-:W3:Y:S01]  /*b530*/  MUFU.EX2 R106, R4 ;  /* 0x00000004006a7308 */ /* 0x000ee20000000800 */
[----:B-1----:R-:W-:Y:S01]  /*b540*/  @!P4 FMUL R104, R104, R104 ;  /* 0x000000686868c220 */ /* 0x002fe20000400000 */
[----:B------:R-:W-:-:S06]  /*b550*/  FSETP.GEU.AND P4, PT, R9, -126, PT ;  /* 0xc2fc00000900780b */ /* 0x000fcc0003f8e000 */
[----:B------:R1:W5:Y:S01]  /*b560*/  MUFU.EX2 R107, R5 ;  /* 0x00000005006b7308 */ /* 0x0003620000000800 */
[----:B--2---:R-:W-:Y:S02]  /*b570*/  FFMA2 R6, R110.F32x2.HI_LO, UR37.F32, R0.F32 ;  /* 0x000000256e067c49 */ /* 0x004fe40009200000 */
[----:B----4-:R-:W-:Y:S01]  /*b580*/  @!P3 FMUL R105, R105, R105 ;  /* 0x000000696969b220 */ /* 0x010fe20000400000 */
[----:B------:R-:W-:Y:S02]  /*b590*/  @!P5 FMUL R8, R8, 0.5 ;  /* 0x3f0000000808d820 */ /* 0x000fe40000400000 */
[----:B------:R-:W-:Y:S01]  /*b5a0*/  FSETP.GEU.AND P3, PT, R6, -126, PT ;  /* 0xc2fc00000600780b */ /* 0x000fe20003f6e000 */
[----:B------:R-:W-:Y:S01]  /*b5b0*/  @!P4 FMUL R9, R9, 0.5 ;  /* 0x3f0000000909c820 */ /* 0x000fe20000400000 */
[----:B------:R-:W2:Y:S01]  /*b5c0*/  MUFU.EX2 R108, R10 ;  /* 0x0000000a006c7308 */ /* 0x000ea20000000800 */
[----:B---3--:R-:W-:Y:S01]  /*b5d0*/  @!P2 FMUL R106, R106, R106 ;  /* 0x0000006a6a6aa220 */ /* 0x008fe20000400000 */
[----:B------:R-:W-:-:S06]  /*b5e0*/  FSETP.GEU.AND P2, PT, R7, -126, PT ;  /* 0xc2fc00000700780b */ /* 0x000fcc0003f4e000 */
[----:B------:R3:W4:Y:S01]  /*b5f0*/  MUFU.EX2 R109, R11 ;  /* 0x0000000b006d7308 */ /* 0x0007220000000800 */
[----:B-1----:R-:W-:Y:S02]  /*b600*/  FFMA2 R4, R112.F32x2.HI_LO, UR37.F32, R0.F32 ;  /* 0x0000002570047c49 */ /* 0x002fe40009200000 */
[----:B-----5:R-:W-:Y:S01]  /*b610*/  @!P1 FMUL R107, R107, R107 ;  /* 0x0000006b6b6b9220 */ /* 0x020fe20000400000 */
[----:B------:R-:W-:Y:S02]  /*b620*/  @!P3 FMUL R6, R6, 0.5 ;  /* 0x3f0000000606b820 */ /* 0x000fe40000400000 */
[----:B------:R-:W-:Y:S01]  /*b630*/  FSETP.GEU.AND P1, PT, R4, -126, PT ;  /* 0xc2fc00000400780b */ /* 0x000fe20003f2e000 */
[----:B------:R-:W-:Y:S01]  /*b640*/  @!P2 FMUL R7, R7, 0.5 ;  /* 0x3f0000000707a820 */ /* 0x000fe20000400000 */
[----:B------:R-:W1:Y:S01]  /*b650*/  MUFU.EX2 R110, R8 ;  /* 0x00000008006e7308 */ /* 0x000e620000000800 */
[----:B--2---:R-:W-:Y:S01]  /*b660*/  @!P0 FMUL R108, R108, R108 ;  /* 0x0000006c6c6c8220 */ /* 0x004fe20000400000 */
[----:B------:R-:W-:-:S06]  /*b670*/  FSETP.GEU.AND P0, PT, R5, -126, PT ;  /* 0xc2fc00000500780b */ /* 0x000fcc0003f0e000 */
[----:B------:R2:W5:Y:S01]  /*b680*/  MUFU.EX2 R111, R9 ;  /* 0x00000009006f7308 */ /* 0x0005620000000800 */
[----:B---3--:R-:W-:Y:S02]  /*b690*/  FFMA2 R10, R114.F32x2.HI_LO, UR37.F32, R0.F32 ;  /* 0x00000025720a7c49 */ /* 0x008fe40009200000 */
[----:B------:R-:W-:Y:S01]  /*b6a0*/  @!P1 FMUL R4, R4, 0.5 ;  /* 0x3f00000004049820 */ /* 0x000fe20000400000 */
[----:B----4-:R-:W-:Y:S02]  /*b6b0*/  @!P6 FMUL R109, R109, R109 ;  /* 0x0000006d6d6de220 */ /* 0x010fe40000400000 */
        /* <DEDUP_REMOVED lines=23> */
[----:B------:R-:W2:Y:S01]  /*b830*/  MUFU.EX2 R118, R8 ;  /* 0x0000000800767308 */ /* 0x000ea20000000800 */
[----:B---3--:R-:W-:Y:S02]  /*b840*/  FFMA2 R4, R120.F32x2.HI_LO, UR37.F32, R0.F32 ;  /* 0x0000002578047c49 */ /* 0x008fe40009200000 */
[----:B-----5:R-:W-:Y:S01]  /*b850*/  @!P0 FMUL R115, R115, R115 ;  /* 0x0000007373738220 */ /* 0x020fe20000400000 */
[----:B------:R-:W-:Y:S02]  /*b860*/  @!P2 FMUL R6, R6, 0.5 ;  /* 0x3f0000000606a820 */ /* 0x000fe40000400000 */
[----:B------:R-:W-:Y:S01]  /*b870*/  FSETP.GEU.AND P0, PT, R4, -126, PT ;  /* 0xc2fc00000400780b */ /* 0x000fe20003f0e000 */
[----:B------:R-:W-:Y:S01]  /*b880*/  @!P1 FMUL R7, R7, 0.5 ;  /* 0x3f00000007079820 */ /* 0x000fe20000400000 */
[----:B------:R-:W3:Y:S01]  /*b890*/  MUFU.EX2 R116, R10 ;  /* 0x0000000a00747308 */ /* 0x000ee20000000800 */
[----:B-1----:R-:W-:Y:S01]  /*b8a0*/  @!P5 FMUL R117, R117, R117 ;  /* 0x000000757575d220 */ /* 0x002fe20000400000 */
[----:B------:R-:W-:-:S06]  /*b8b0*/  FSETP.GEU.AND P5, PT, R150, -126, PT ;  /* 0xc2fc00009600780b */ /* 0x000fcc0003fae000 */
[----:B------:R-:W1:Y:S01]  /*b8c0*/  MUFU.EX2 R119, R9 ;  /* 0x0000000900777308 */ /* 0x000e620000000800 */
[----:B--2---:R-:W-:Y:S01]  /*b8d0*/  @!P4 FMUL R118, R118, R118 ;  /* 0x000000767676c220 */ /* 0x004fe20000400000 */
[----:B------:R-:W-:Y:S01]  /*b8e0*/  FSETP.GEU.AND P4, PT, R151, -126, PT ;  /* 0xc2fc00009700780b */ /* 0x000fe20003f8e000 */
[----:B------:R-:W-:-:S04]  /*b8f0*/  @!P0 FMUL R4, R4, 0.5 ;  /* 0x3f00000004048820 */ /* 0x000fc80000400000 */
[----:B------:R-:W-:Y:S01]  /*b900*/  @!P5 FMUL R150, R150, 0.5 ;  /* 0x3f0000009696d820 */ /* 0x000fe20000400000 */
[----:B------:R-:W2:Y:S01]  /*b910*/  MUFU.EX2 R120, R6 ;  /* 0x0000000600787308 */ /* 0x000ea20000000800 */
[----:B---3--:R-:W-:Y:S01]  /*b920*/  @!P6 FMUL R116, R116, R116 ;  /* 0x000000747474e220 */ /* 0x008fe20000400000 */
[----:B------:R-:W-:-:S05]  /*b930*/  FSETP.GEU.AND P6, PT, R5, -126, PT ;  /* 0xc2fc00000500780b */ /* 0x000fca0003fce000 */
[----:B------:R-:W-:Y:S01]  /*b940*/  @!P4 FMUL R151, R151, 0.5 ;  /* 0x3f0000009797c820 */ /* 0x000fe20000400000 */
[----:B------:R-:W3:Y:S01]  /*b950*/  MUFU.EX2 R121, R7 ;  /* 0x0000000700797308 */ /* 0x000ee20000000800 */
        /* <DEDUP_REMOVED lines=33> */
[----:B------:R-:W-:-:S04]  /*bb70*/  FSETP.GEU.AND P2, PT, R32, -126, PT ;  /* 0xc2fc00002000780b */ /* 0x000fc80003f4e000 */
[----:B------:R-:W-:Y:S01]  /*bb80*/  F2FP.BF16.F32.PACK_AB R24, R153, R152 ;  /* 0x000000989918723e */ /* 0x000fe200000010ff */
[----:B------:R-:W-:Y:S01]  /*bb90*/  @!P3 FMUL R31, R31, 0.5 ;  /* 0x3f0000001f1fb820 */ /* 0x000fe20000400000 */
[----:B------:R-:W3:Y:S01]  /*bba0*/  MUFU.EX2 R158, R28 ;  /* 0x0000001c009e7308 */ /* 0x000ee20000000800 */
[----:B-1----:R-:W-:Y:S01]  /*bbb0*/  @!P1 FMUL R154, R154, R154 ;  /* 0x0000009a9a9a9220 */ /* 0x002fe20000400000 */
[----:B------:R-:W-:-:S05]  /*bbc0*/  FSETP.GEU.AND P1, PT, R33, -126, PT ;  /* 0xc2fc00002100780b */ /* 0x000fca0003f2e000 */
[----:B------:R-:W-:Y:S01]  /*bbd0*/  @!P2 FMUL R32, R32, 0.5 ;  /* 0x3f0000002020a820 */ /* 0x000fe20000400000 */
[----:B------:R-:W1:Y:S01]  /*bbe0*/  MUFU.EX2 R159, R29 ;  /* 0x0000001d009f7308 */ /* 0x000e620000000800 */
[----:B--2---:R-:W-:Y:S01]  /*bbf0*/  @!P0 FMUL R155, R155, R155 ;  /* 0x0000009b9b9b8220 */ /* 0x004fe20000400000 */
[----:B------:R-:W-:-:S04]  /*bc00*/  FSETP.GEU.AND P0, PT, R34, -126, PT ;  /* 0xc2fc00002200780b */ /* 0x000fc80003f0e000 */
[----:B------:R-:W-:Y:S01]  /*bc10*/  F2FP.BF16.F32.PACK_AB R25, R155, R154 ;  /* 0x0000009a9b19723e */ /* 0x000fe200000010ff */
[----:B------:R-:W-:Y:S01]  /*bc20*/  @!P1 FMUL R33, R33, 0.5 ;  /* 0x3f00000021219820 */ /* 0x000fe20000400000 */
[----:B------:R-:W2:Y:S01]  /*bc30*/  MUFU.EX2 R160, R30 ;  /* 0x0000001e00a07308 */ /* 0x000ea20000000800 */
[----:B---3--:R-:W-:Y:S01]  /*bc40*/  @!P6 FMUL R158, R158, R158 ;  /* 0x0000009e9e9ee220 */ /* 0x008fe20000400000 */
[----:B------:R-:W-:-:S05]  /*bc50*/  FSETP.GEU.AND P6, PT, R35, -126, PT ;  /* 0xc2fc00002300780b */ /* 0x000fca0003fce000 */
[----:B------:R-:W-:Y:S01]  /*bc60*/  @!P0 FMUL R34, R34, 0.5 ;  /* 0x3f00000022228820 */ /* 0x000fe20000400000 */
[----:B------:R-:W3:Y:S01]  /*bc70*/  MUFU.EX2 R161, R31 ;  /* 0x0000001f00a17308 */ /* 0x000ee20000000800 */
[----:B-1----:R-:W-:Y:S01]  /*bc80*/  @!P5 FMUL R159, R159, R159 ;  /* 0x0000009f9f9fd220 */ /* 0x002fe20000400000 */
[----:B------:R-:W-:-:S04]  /*bc90*/  FSETP.GEU.AND P5, PT, R36, -126, PT ;  /* 0xc2fc00002400780b */ /* 0x000fc80003fae000 */
[----:B------:R-:W-:Y:S01]  /*bca0*/  F2FP.BF16.F32.PACK_AB R26, R159, R158 ;  /* 0x0000009e9f1a723e */ /* 0x000fe200000010ff */
        /* <DEDUP_REMOVED lines=120> */
[----:B------:R-:W-:Y:S02]  /*c430*/  FSETP.GEU.AND P6, PT, R67, -126, PT ;  /* 0xc2fc00004300780b */ /* 0x000fe40003fce000 */
[----:B------:R-:W-:-:S03]  /*c440*/  F2FP.BF16.F32.PACK_AB R60, R129, R128 ;  /* 0x00000080813c723e */ /* 0x000fc600000010ff */
[----:B------:R-:W-:Y:S01]  /*c450*/  @!P0 FMUL R66, R66, 0.5 ;  /* 0x3f00000042428820 */ /* 0x000fe20000400000 */
[----:B------:R-:W1:Y:S01]  /*c460*/  MUFU.EX2 R189, R63 ;  /* 0x0000003f00bd7308 */ /* 0x000e620000000800 */
[----:B--2---:R-:W-:Y:S01]  /*c470*/  @!P5 FMUL R187, R187, R187 ;  /* 0x000000bbbbbbd220 */ /* 0x004fe20000400000 */
[----:B------:R-:W-:Y:S02]  /*c480*/  FSETP.GEU.AND P5, PT, R68, -126, PT ;  /* 0xc2fc00004400780b */ /* 0x000fe40003fae000 */
[----:B------:R-:W-:Y:S02]  /*c490*/  F2FP.BF16.F32.PACK_AB R61, R131, R130 ;  /* 0x00000082833d723e */ /* 0x000fe400000010ff */
[----:B------:R-:W-:Y:S01]  /*c4a0*/  F2FP.BF16.F32.PACK_AB R40, R187, R186 ;  /* 0x000000babb28723e */ /* 0x000fe200000010ff */
[----:B------:R-:W-:Y:S01]  /*c4b0*/  @!P6 FMUL R67, R67, 0.5 ;  /* 0x3f0000004343e820 */ /* 0x000fe20000400000 */
[----:B------:R-:W2:Y:S01]  /*c4c0*/  MUFU.EX2 R42, R64 ;  /* 0x00000040002a7308 */ /* 0x000ea20000000800 */
[----:B---3--:R-:W-:Y:S01]  /*c4d0*/  @!P4 FMUL R188, R188, R188 ;  /* 0x000000bcbcbcc220 */ /* 0x008fe20000400000 */
[----:B------:R-:W-:-:S02]  /*c4e0*/  FSETP.GEU.AND P4, PT, R69, -126, PT ;  /* 0xc2fc00004500780b */ /* 0x000fc40003f8e000 */
[----:B------:R-:W-:-:S03]  /*c4f0*/  F2FP.BF16.F32.PACK_AB R62, R133, R132 ;  /* 0x00000084853e723e */ /* 0x000fc600000010ff */
[----:B------:R-:W-:Y:S01]  /*c500*/  @!P5 FMUL R68, R68, 0.5 ;  /* 0x3f0000004444d820 */ /* 0x000fe20000400000 */
[----:B------:R-:W3:Y:S01]  /*c510*/  MUFU.EX2 R50, R65 ;  /* 0x0000004100327308 */ /* 0x000ee20000000800 */
[----:B-1----:R-:W-:Y:S01]  /*c520*/  @!P3 FMUL R189, R189, R189 ;  /* 0x000000bdbdbdb220 */ /* 0x002fe20000400000 */
[----:B------:R-:W-:Y:S02]  /*c530*/  FSETP.GEU.AND P3, PT, R70, -126, PT ;  /* 0xc2fc00004600780b */ /* 0x000fe40003f6e000 */
[----:B------:R-:W-:Y:S02]  /*c540*/  F2FP.BF16.F32.PACK_AB R63, R135, R134 ;  /* 0x00000086873f723e */ /* 0x000fe400000010ff */
[----:B------:R-:W-:Y:S01]  /*c550*/  F2FP.BF16.F32.PACK_AB R41, R189, R188 ;  /* 0x000000bcbd29723e */ /* 0x000fe200000010ff */
[----:B------:R-:W-:Y:S01]  /*c560*/  @!P4 FMUL R69, R69, 0.5 ;  /* 0x3f0000004545c820 */ /* 0x000fe20000400000 */
[----:B------:R-:W1:Y:S01]  /*c570*/  MUFU.EX2 R43, R66 ;  /* 0x00000042002b7308 */ /* 0x000e620000000800 */
[----:B--2---:R-:W-:Y:S01]  /*c580*/  @!P2 FMUL R42, R42, R42 ;  /* 0x0000002a2a2aa220 */ /* 0x004fe20000400000 */
[----:B------:R-:W-:-:S02]  /*c590*/  FSETP.GEU.AND P2, PT, R71, -126, PT ;  /* 0xc2fc00004700780b */ /* 0x000fc40003f4e000 */
[----:B------:R-:W-:Y:S02]  /*c5a0*/  F2FP.BF16.F32.PACK_AB R64, R137, R136 ;  /* 0x000000888940723e */ /* 0x000fe400000010ff */
[----:B------:R2:W-:Y:S01]  /*c5b0*/  STL [R1+0x18], R42 ;  /* 0x0000182a01007387 */ /* 0x0005e20000100800 */
[----:B------:R-:W-:Y:S01]  /*c5c0*/  @!P3 FMUL R70, R70, 0.5 ;  /* 0x3f0000004646b820 */ /* 0x000fe20000400000 */
[----:B------:R-:W4:Y:S01]  /*c5d0*/  MUFU.EX2 R49, R67 ;  /* 0x0000004300317308 */ /* 0x000f220000000800 */
[----:B---3--:R-:W-:Y:S01]  /*c5e0*/  @!P1 FMUL R50, R50, R50 ;  /* 0x0000003232329220 */ /* 0x008fe20000400000 */
[----:B------:R-:W-:Y:S02]  /*c5f0*/  FSETP.GEU.AND P1, PT, R72, -126, PT ;  /* 0xc2fc00004800780b */ /* 0x000fe40003f2e000 */
[----:B------:R-:W-:Y:S02]  /*c600*/  F2FP.BF16.F32.PACK_AB R65, R139, R138 ;  /* 0x0000008a8b41723e */ /* 0x000fe400000010ff */
[----:B------:R-:W-:Y:S01]  /*c610*/  STL [R1+0x1c], R50 ;  /* 0x00001c3201007387 */ /* 0x000fe20000100800 */
[----:B------:R-:W-:Y:S01]  /*c620*/  @!P2 FMUL R71, R71, 0.5 ;  /* 0x3f0000004747a820 */ /* 0x000fe20000400000 */
[----:B------:R-:W3:Y:S01]  /*c630*/  MUFU.EX2 R44, R68 ;  /* 0x00000044002c7308 */ /* 0x000ee20000000800 */
[----:B-1----:R-:W-:Y:S01]  /*c640*/  @!P0 FMUL R43, R43, R43 ;  /* 0x0000002b2b2b8220 */ /* 0x002fe20000400000 */
[----:B------:R-:W-:-:S02]  /*c650*/  FSETP.GEU.AND P0, PT, R73, -126, PT ;  /* 0xc2fc00004900780b */ /* 0x000fc40003f0e000 */
[----:B------:R-:W-:Y:S02]  /*c660*/  F2FP.BF16.F32.PACK_AB R66, R141, R140 ;  /* 0x0000008c8d42723e */ /* 0x000fe400000010ff */
[----:B------:R1:W-:Y:S01]  /*c670*/  STL [R1+0x20], R43 ;  /* 0x0000202b01007387 */ /* 0x0003e20000100800 */
[----:B------:R-:W-:Y:S01]  /*c680*/  @!P1 FMUL R72, R72, 0.5 ;  /* 0x3f00000048489820 */ /* 0x000fe20000400000 */
[----:B------:R-:W5:Y:S01]  /*c690*/  MUFU.EX2 R48, R69 ;  /* 0x0000004500307308 */ /* 0x000f620000000800 */
[----:B----4-:R-:W-:Y:S01]  /*c6a0*/  @!P6 FMUL R49, R49, R49 ;  /* 0x000000313131e220 */ /* 0x010fe20000400000 */
[----:B------:R-:W-:Y:S02]  /*c6b0*/  FSETP.GEU.AND P6, PT, R74, -126, PT ;  /* 0xc2fc00004a00780b */ /* 0x000fe40003fce000 */
[----:B------:R-:W-:Y:S02]  /*c6c0*/  F2FP.BF16.F32.PACK_AB R67, R143, R142 ;  /* 0x0000008e8f43723e */ /* 0x000fe400000010ff */
[----:B------:R-:W-:Y:S01]  /*c6d0*/  STL [R1+0x24], R49 ;  /* 0x0000243101007387 */ /* 0x000fe20000100800 */
[----:B------:R-:W-:Y:S01]  /*c6e0*/  @!P0 FMUL R73, R73, 0.5 ;  /* 0x3f00000049498820 */ /* 0x000fe20000400000 */
[----:B------:R-:W4:Y:S01]  /*c6f0*/  MUFU.EX2 R45, R70 ;  /* 0x00000046002d7308 */ /* 0x000f220000000800 */
[----:B---3--:R-:W-:Y:S01]  /*c700*/  @!P5 FMUL R44, R44, R44 ;  /* 0x0000002c2c2cd220 */ /* 0x008fe20000400000 */
[----:B------:R-:W-:-:S02]  /*c710*/  FSETP.GEU.AND P5, PT, R75, -126, PT ;  /* 0xc2fc00004b00780b */ /* 0x000fc40003fae000 */
[----:B--2---:R-:W-:Y:S02]  /*c720*/  F2FP.BF16.F32.PACK_AB R42, R50, R42 ;  /* 0x0000002a322a723e */ /* 0x004fe400000010ff */
[----:B------:R2:W-:Y:S01]  /*c730*/  STL [R1+0x28], R44 ;  /* 0x0000282c01007387 */ /* 0x0005e20000100800 */
[----:B------:R-:W-:Y:S01]  /*c740*/  @!P6 FMUL R74, R74, 0.5 ;  /* 0x3f0000004a4ae820 */ /* 0x000fe20000400000 */
[----:B------:R-:W3:Y:S01]  /*c750*/  MUFU.EX2 R47, R71 ;  /* 0x00000047002f7308 */ /* 0x000ee20000000800 */
[----:B-----5:R-:W-:Y:S01]  /*c760*/  @!P4 FMUL R48, R48, R48 ;  /* 0x000000303030c220 */ /* 0x020fe20000400000 */
[----:B------:R-:W-:Y:S02]  /*c770*/  FSETP.GEU.AND P4, PT, R76, -126, PT ;  /* 0xc2fc00004c00780b */ /* 0x000fe40003f8e000 */
[----:B------:R-:W-:Y:S02]  /*c780*/  F2FP.BF16.F32.PACK_AB R68, R145, R144 ;  /* 0x000000909144723e */ /* 0x000fe400000010ff */
[----:B------:R-:W-:Y:S01]  /*c790*/  STL [R1+0x2c], R48 ;  /* 0x00002c3001007387 */ /* 0x000fe20000100800 */
[----:B------:R-:W-:Y:S01]  /*c7a0*/  @!P5 FMUL R75, R75, 0.5 ;  /* 0x3f0000004b4bd820 */ /* 0x000fe20000400000 */
[----:B------:R-:W5:Y:S01]  /*c7b0*/  MUFU.EX2 R5, R72 ;  /* 0x0000004800057308 */ /* 0x000f620000000800 */
[----:B----4-:R-:W-:Y:S01]  /*c7c0*/  @!P3 FMUL R45, R45, R45 ;  /* 0x0000002d2d2db220 */ /* 0x010fe20000400000 */
[----:B------:R-:W-:-:S02]  /*c7d0*/  FSETP.GEU.AND P3, PT, R77, -126, PT ;  /* 0xc2fc00004d00780b */ /* 0x000fc40003f6e000 */
[----:B-1----:R-:W-:Y:S02]  /*c7e0*/  F2FP.BF16.F32.PACK_AB R43, R49, R43 ;  /* 0x0000002b312b723e */ /* 0x002fe400000010ff */
        /* <DEDUP_REMOVED lines=9> */
[----:B-----5:R-:W-:Y:S01]  /*c880*/  @!P1 FMUL R5, R5, R5 ;  /* 0x0000000505059220 */ /* 0x020fe20000400000 */
[----:B------:R-:W-:-:S02]  /*c890*/  FSETP.GEU.AND P1, PT, R79, -126, PT ;  /* 0xc2fc00004f00780b */ /* 0x000fc40003f2e000 */
[----:B--2---:R-:W-:Y:S02]  /*c8a0*/  F2FP.BF16.F32.PACK_AB R44, R48, R44 ;  /* 0x0000002c302c723e */ /* 0x004fe400000010ff */
[----:B------:R-:W-:Y:S01]  /*c8b0*/  STL [R1+0x38], R5 ;  /* 0x0000380501007387 */ /* 0x000fe20000100800 */
[----:B------:R-:W-:Y:S01]  /*c8c0*/  @!P2 FMUL R78, R78, 0.5 ;  /* 0x3f0000004e4ea820 */ /* 0x000fe20000400000 */
[----:B------:R-:W2:Y:S01]  /*c8d0*/  MUFU.EX2 R4, R75 ;  /* 0x0000004b00047308 */ /* 0x000ea20000000800 */
[----:B----4-:R-:W-:Y:S01]  /*c8e0*/  @!P0 FMUL R46, R46, R46 ;  /* 0x0000002e2e2e8220 */ /* 0x010fe20000400000 */
[----:B------:R-:W-:Y:S02]  /*c8f0*/  FSETP.GEU.AND P0, PT, R80, -126, PT ;  /* 0xc2fc00005000780b */ /* 0x000fe40003f0e000 */
[----:B------:R-:W-:Y:S02]  /*c900*/  F2FP.BF16.F32.PACK_AB R70, R149, R148 ;  /* 0x000000949546723e */ /* 0x000fe400000010ff */
[----:B------:R4:W-:Y:S01]  /*c910*/  STL [R1+0x3c], R46 ;  /* 0x00003c2e01007387 */ /* 0x0009e20000100800 */
[----:B------:R-:W-:Y:S01]  /*c920*/  @!P1 FMUL R79, R79, 0.5 ;  /* 0x3f0000004f4f9820 */ /* 0x000fe20000400000 */
[----:B------:R-:W5:Y:S01]  /*c930*/  MUFU.EX2 R9, R76 ;  /* 0x0000004c00097308 */ /* 0x000f620000000800 */
[----:B---3--:R-:W-:Y:S01]  /*c940*/  @!P6 FMUL R7, R7, R7 ;  /* 0x000000070707e220 */ /* 0x008fe20000400000 */
[----:B------:R-:W-:-:S02]  /*c950*/  FSETP.GEU.AND P6, PT, R81, -126, PT ;  /* 0xc2fc00005100780b */ /* 0x000fc40003fce000 */
[----:B-1----:R-:W-:Y:S02]  /*c960*/  F2FP.BF16.F32.PACK_AB R45, R47, R45 ;  /* 0x0000002d2f2d723e */ /* 0x002fe400000010ff */
[----:B------:R1:W-:Y:S01]  /*c970*/  STL [R1+0x40], R7 ;  /* 0x0000400701007387 */ /* 0x0003e20000100800 */
[----:B------:R-:W-:Y:S01]  /*c980*/  @!P0 FMUL R80, R80, 0.5 ;  /* 0x3f00000050508820 */ /* 0x000fe20000400000 */
[----:B------:R-:W3:Y:S01]  /*c990*/  MUFU.EX2 R6, R77 ;  /* 0x0000004d00067308 */ /* 0x000ee20000000800 */
[----:B--2---:R-:W-:Y:S01]  /*c9a0*/  @!P5 FMUL R4, R4, R4 ;  /* 0x000000040404d220 */ /* 0x004fe20000400000 */
[----:B------:R-:W-:Y:S02]  /*c9b0*/  FSETP.GEU.AND P5, PT, R82, -126, PT ;  /* 0xc2fc00005200780b */ /* 0x000fe40003fae000 */
[----:B------:R-:W-:Y:S02]  /*c9c0*/  F2FP.BF16.F32.PACK_AB R71, R93, R92 ;  /* 0x0000005c5d47723e */ /* 0x000fe400000010ff */
[----:B------:R1:W-:Y:S01]  /*c9d0*/  STL [R1+0x44], R4 ;  /* 0x0000440401007387 */ /* 0x0003e20000100800 */
[----:B------:R-:W-:Y:S01]  /*c9e0*/  @!P6 FMUL R81, R81, 0.5 ;  /* 0x3f0000005151e820 */ /* 0x000fe20000400000 */
[----:B------:R-:W2:Y:S01]  /*c9f0*/  MUFU.EX2 R11, R78 ;  /* 0x0000004e000b7308 */ /* 0x000ea20000000800 */
[----:B-----5:R-:W-:Y:S01]  /*ca00*/  @!P4 FMUL R9, R9, R9 ;  /* 0x000000090909c220 */ /* 0x020fe20000400000 */
[----:B------:R-:W-:-:S02]  /*ca10*/  FSETP.GEU.AND P4, PT, R83, -126, PT ;  /* 0xc2fc00005300780b */ /* 0x000fc40003f8e000 */
[----:B------:R-:W-:Y:S02]  /*ca20*/  F2FP.BF16.F32.PACK_AB R72, R95, R94 ;  /* 0x0000005e5f48723e */ /* 0x000fe400000010ff */
[----:B------:R1:W-:Y:S01]  /*ca30*/  STL [R1+0x48], R9 ;  /* 0x0000480901007387 */ /* 0x0003e20000100800 */
[----:B------:R-:W-:Y:S01]  /*ca40*/  @!P5 FMUL R82, R82, 0.5 ;  /* 0x3f0000005252d820 */ /* 0x000fe20000400000 */
[----:B------:R-:W5:Y:S01]  /*ca50*/  MUFU.EX2 R8, R79 ;  /* 0x0000004f00087308 */ /* 0x000f620000000800 */
[----:B---3--:R-:W-:Y:S01]  /*ca60*/  @!P3 FMUL R6, R6, R6 ;  /* 0x000000060606b220 */ /* 0x008fe20000400000 */
[----:B------:R-:W-:Y:S02]  /*ca70*/  FSETP.GEU.AND P3, PT, R84, -126, PT ;  /* 0xc2fc00005400780b */ /* 0x000fe40003f6e000 */
[----:B------:R-:W-:Y:S02]  /*ca80*/  F2FP.BF16.F32.PACK_AB R73, R97, R96 ;  /* 0x000000606149723e */ /* 0x000fe400000010ff */
[----:B------:R1:W-:Y:S01]  /*ca90*/  STL [R1+0x4c], R6 ;  /* 0x00004c0601007387 */ /* 0x0003e20000100800 */
[----:B------:R-:W-:Y:S01]  /*caa0*/  @!P4 FMUL R83, R83, 0.5 ;  /* 0x3f0000005353c820 */ /* 0x000fe20000400000 */
[----:B------:R-:W3:Y:S01]  /*cab0*/  MUFU.EX2 R157, R80 ;  /* 0x00000050009d7308 */ /* 0x000ee20000000800 */
[----:B--2---:R-:W-:Y:S01]  /*cac0*/  @!P2 FMUL R11, R11, R11 ;  /* 0x0000000b0b0ba220 */ /* 0x004fe20000400000 */
[----:B------:R-:W-:-:S02]  /*cad0*/  FSETP.GEU.AND P2, PT, R85, -126, PT ;  /* 0xc2fc00005500780b */ /* 0x000fc40003f4e000 */
[----:B------:R-:W-:Y:S02]  /*cae0*/  F2FP.BF16.F32.PACK_AB R74, R99, R98 ;  /* 0x00000062634a723e */ /* 0x000fe400000010ff */
[----:B------:R1:W-:Y:S01]  /*caf0*/  STL [R1+0x50], R11 ;  /* 0x0000500b01007387 */ /* 0x0003e20000100800 */
[----:B------:R-:W-:Y:S01]  /*cb00*/  @!P3 FMUL R84, R84, 0.5 ;  /* 0x3f0000005454b820 */ /* 0x000fe20000400000 */
[----:B------:R-:W2:Y:S01]  /*cb10*/  MUFU.EX2 R10, R81 ;  /* 0x00000051000a7308 */ /* 0x000ea20000000800 */
[----:B-----5:R-:W-:Y:S01]  /*cb20*/  @!P1 FMUL R8, R8, R8 ;  /* 0x0000000808089220 */ /* 0x020fe20000400000 */
[----:B------:R-:W-:Y:S02]  /*cb30*/  FSETP.GEU.AND P1, PT, R86, -126, PT ;  /* 0xc2fc00005600780b */ /* 0x000fe40003f2e000 */
[----:B------:R-:W-:Y:S02]  /*cb40*/  F2FP.BF16.F32.PACK_AB R75, R101, R100 ;  /* 0x00000064654b723e */ /* 0x000fe400000010ff */
[----:B------:R1:W-:Y:S01]  /*cb50*/  STL [R1+0x54], R8 ;  /* 0x0000540801007387 */ /* 0x0003e20000100800 */
[----:B------:R-:W-:Y:S01]  /*cb60*/  @!P2 FMUL R85, R85, 0.5 ;  /* 0x3f0000005555a820 */ /* 0x000fe20000400000 */
[----:B------:R-:W5:Y:S01]  /*cb70*/  MUFU.EX2 R20, R82 ;  /* 0x0000005200147308 */ /* 0x000f620000000800 */
[----:B---3--:R-:W-:Y:S01]  /*cb80*/  @!P0 FMUL R157, R157, R157 ;  /* 0x0000009d9d9d8220 */ /* 0x008fe20000400000 */
[----:B------:R-:W-:-:S02]  /*cb90*/  FSETP.GEU.AND P0, PT, R87, -126, PT ;  /* 0xc2fc00005700780b */ /* 0x000fc40003f0e000 */
[----:B------:R-:W-:Y:S02]  /*cba0*/  F2FP.BF16.F32.PACK_AB R76, R103, R102 ;  /* 0x00000066674c723e */ /* 0x000fe400000010ff */
[----:B------:R1:W-:Y:S01]  /*cbb0*/  STL [R1+0x58], R157 ;  /* 0x0000589d01007387 */ /* 0x0003e20000100800 */
[----:B------:R-:W-:Y:S01]  /*cbc0*/  @!P1 FMUL R86, R86, 0.5 ;  /* 0x3f00000056569820 */ /* 0x000fe20000400000 */
[----:B------:R-:W3:Y:S01]  /*cbd0*/  MUFU.EX2 R21, R83 ;  /* 0x0000005300157308 */ /* 0x000ee20000000800 */
[----:B--2---:R-:W-:Y:S01]  /*cbe0*/  @!P6 FMUL R10, R10, R10 ;  /* 0x0000000a0a0ae220 */ /* 0x004fe20000400000 */
[----:B------:R-:W-:Y:S02]  /*cbf0*/  LOP3.LUT P6, RZ, R3, 0x3, R56, 0x48, !PT ;  /* 0x0000000303ff7812 */ /* 0x000fe400078c4838 */
[----:B------:R-:W-:Y:S02]  /*cc00*/  F2FP.BF16.F32.PACK_AB R56, R19, R18 ;  /* 0x000000121338723e */ /* 0x000fe400000010ff */
[----:B------:R1:W-:Y:S01]  /*cc10*/  STL [R1+0x5c], R10 ;  /* 0x00005c0a01007387 */ /* 0x0003e20000100800 */
[----:B------:R-:W-:Y:S01]  /*cc20*/  @!P0 FMUL R87, R87, 0.5 ;  /* 0x3f00000057578820 */ /* 0x000fe20000400000 */
[----:B------:R-:W2:Y:S01]  /*cc30*/  MUFU.EX2 R14, R84 ;  /* 0x00000054000e7308 */ /* 0x000ea20000000800 */
[----:B-----5:R-:W-:Y:S01]  /*cc40*/  @!P5 FMUL R20, R20, R20 ;  /* 0x000000141414d220 */ /* 0x020fe20000400000 */
[----:B------:R-:W-:-:S02]  /*cc50*/  F2FP.BF16.F32.PACK_AB R77, R105, R104 ;  /* 0x00000068694d723e */ /* 0x000fc400000010ff */
[----:B------:R-:W-:Y:S02]  /*cc60*/  F2FP.BF16.F32.PACK_AB R78, R107, R106 ;  /* 0x0000006a6b4e723e */ /* 0x000fe400000010ff */
[----:B------:R1:W-:Y:S01]  /*cc70*/  STL [R1+0x60], R20 ;  /* 0x0000601401007387 */ /* 0x0003e20000100800 */
[----:B------:R-:W-:Y:S01]  /*cc80*/  F2FP.BF16.F32.PACK_AB R79, R109, R108 ;  /* 0x0000006c6d4f723e */ /* 0x000fe200000010ff */
[----:B------:R-:W5:Y:S01]  /*cc90*/  MUFU.EX2 R15, R85 ;  /* 0x00000055000f7308 */ /* 0x000f620000000800 */
[----:B---3--:R-:W-:Y:S01]  /*cca0*/  @!P4 FMUL R21, R21, R21 ;  /* 0x000000151515c220 */ /* 0x008fe20000400000 */
[----:B------:R-:W-:Y:S02]  /*ccb0*/  F2FP.BF16.F32.PACK_AB R80, R111, R110 ;  /* 0x0000006e6f50723e */ /* 0x000fe400000010ff */
[----:B------:R-:W-:Y:S02]  /*ccc0*/  F2FP.BF16.F32.PACK_AB R81, R113, R112 ;  /* 0x000000707151723e */ /* 0x000fe400000010ff */
[----:B------:R1:W-:Y:S01]  /*ccd0*/  STL [R1+0x64], R21 ;  /* 0x0000641501007387 */ /* 0x0003e20000100800 */
[----:B------:R-:W-:Y:S01]  /*cce0*/  F2FP.BF16.F32.PACK_AB R82, R115, R114 ;  /* 0x000000727352723e */ /* 0x000fe200000010ff */
[----:B------:R-:W3:Y:S01]  /*ccf0*/  MUFU.EX2 R12, R86 ;  /* 0x00000056000c7308 */ /* 0x000ee20000000800 */
[----:B--2---:R-:W-:Y:S01]  /*cd00*/  @!P3 FMUL R14, R14, R14 ;  /* 0x0000000e0e0eb220 */ /* 0x004fe20000400000 */
[----:B------:R-:W-:-:S02]  /*cd10*/  F2FP.BF16.F32.PACK_AB R83, R117, R116 ;  /* 0x000000747553723e */ /* 0x000fc400000010ff */
[----:B------:R-:W-:Y:S02]  /*cd20*/  F2FP.BF16.F32.PACK_AB R84, R119, R118 ;  /* 0x000000767754723e */ /* 0x000fe400000010ff */
[----:B------:R1:W-:Y:S01]  /*cd30*/  STL [R1+0x70], R14 ;  /* 0x0000700e01007387 */ /* 0x0003e20000100800 */
[----:B----4-:R-:W-:Y:S01]  /*cd40*/  F2FP.BF16.F32.PACK_AB R46, R46, R5 ;  /* 0x000000052e2e723e */ /* 0x010fe200000010ff */
[----:B------:R-:W2:Y:S01]  /*cd50*/  MUFU.EX2 R13, R87 ;  /* 0x00000057000d7308 */ /* 0x000ea20000000800 */
[----:B-----5:R-:W-:Y:S01]  /*cd60*/  @!P2 FMUL R15, R15, R15 ;  /* 0x0000000f0f0fa220 */ /* 0x020fe20000400000 */
[----:B------:R-:W-:Y:S02]  /*cd70*/  F2FP.BF16.F32.PACK_AB R85, R121, R120 ;  /* 0x000000787955723e */ /* 0x000fe400000010ff */
[----:B------:R-:W-:Y:S02]  /*cd80*/  F2FP.BF16.F32.PACK_AB R47, R4, R7 ;  /* 0x00000007042f723e */ /* 0x000fe400000010ff */
[----:B------:R1:W-:Y:S01]  /*cd90*/  STL [R1+0x74], R15 ;  /* 0x0000740f01007387 */ /* 0x0003e20000100800 */
[----:B------:R-:W-:Y:S01]  /*cda0*/  F2FP.BF16.F32.PACK_AB R48, R6, R9 ;  /* 0x000000090630723e */ /* 0x000fe200000010ff */
[----:B---3--:R-:W-:Y:S01]  /*cdb0*/  @!P1 FMUL R12, R12, R12 ;  /* 0x0000000c0c0c9220 */ /* 0x008fe20000400000 */
[----:B------:R-:W-:-:S02]  /*cdc0*/  F2FP.BF16.F32.PACK_AB R86, R123, R122 ;  /* 0x0000007a7b56723e */ /* 0x000fc400000010ff */
[----:B------:R-:W-:Y:S02]  /*cdd0*/  F2FP.BF16.F32.PACK_AB R49, R8, R11 ;  /* 0x0000000b0831723e */ /* 0x000fe400000010ff */
[----:B------:R1:W-:Y:S01]  /*cde0*/  STL [R1+0x68], R12 ;  /* 0x0000680c01007387 */ /* 0x0003e20000100800 */
[----:B------:R-:W-:Y:S01]  /*cdf0*/  F2FP.BF16.F32.PACK_AB R50, R10, R157 ;  /* 0x0000009d0a32723e */ /* 0x000fe200000010ff */
[----:B--2---:R-:W-:Y:S01]  /*ce00*/  @!P0 FMUL R13, R13, R13 ;  /* 0x0000000d0d0d8220 */ /* 0x004fe20000400000 */
[----:B------:R-:W-:Y:S02]  /*ce10*/  F2FP.BF16.F32.PACK_AB R87, R151, R150 ;  /* 0x000000969757723e */ /* 0x000fe400000010ff */
[----:B------:R-:W-:Y:S02]  /*ce20*/  F2FP.BF16.F32.PACK_AB R51, R21, R20 ;  /* 0x000000141533723e */ /* 0x000fe400000010ff */
[----:B------:R1:W-:Y:S01]  /*ce30*/  STL [R1+0x6c], R13 ;  /* 0x00006c0d01007387 */ /* 0x0003e20000100800 */
[----:B------:R-:W-:-:S02]  /*ce40*/  F2FP.BF16.F32.PACK_AB R52, R15, R14 ;  /* 0x0000000e0f34723e */ /* 0x000fc400000010ff */
[----:B------:R-:W-:Y:S01]  /*ce50*/  F2FP.BF16.F32.PACK_AB R53, R13, R12 ;  /* 0x0000000c0d35723e */ /* 0x000fe200000010ff */
[----:B------:R-:W-:Y:S06]  /*ce60*/  @!P6 BRA `(.L_x_227) ;  /* 0x000000000040e947 */ /* 0x000fec0003800000 */
[----:B-1----:R-:W-:Y:S01]  /*ce70*/  MOV R14, 0x8 ;  /* 0x00000008000e7802 */ /* 0x002fe20000000f00 */
[----:B------:R-:W1:Y:S01]  /*ce80*/  LDCU.64 UR6, c[0x4][0xb0] ;  /* 0x01001600ff0677ac */ /* 0x000e620008000a00 */
[----:B------:R-:W-:Y:S02]  /*ce90*/  HFMA2 R12, -RZ, RZ, 0, 5.9604644775390625e-08 ;  /* 0x00000001ff0c7431 */ /* 0x000fe400000001ff */
[----:B------:R-:W-:Y:S01]  /*cea0*/  IMAD.MOV.U32 R8, RZ, RZ, 0x1be ;  /* 0x000001beff087424 */ /* 0x000fe200078e00ff */
[----:B------:R-:W2:Y:S01]  /*ceb0*/  LDCU.64 UR4, c[0x4][0xb8] ;  /* 0x01001700ff0477ac */ /* 0x000ea20008000a00 */
[----:B------:R-:W3:Y:S01]  /*cec0*/  LDC.64 R14, c[0x4][R14] ;  /* 0x010000000e0e7b82 */ /* 0x000ee20000000a00 */
[----:B------:R-:W-:Y:S01]  /*ced0*/  IMAD.MOV.U32 R13, RZ, RZ, RZ ;  /* 0x000000ffff0d7224 */ /* 0x000fe200078e00ff */
[----:B------:R-:W4:Y:S01]  /*cee0*/  LDCU.64 UR8, c[0x4][0x20] ;  /* 0x01000400ff0877ac */ /* 0x000f220008000a00 */
[----:B-1----:R-:W-:Y:S01]  /*cef0*/  IMAD.U32 R4, RZ, RZ, UR6 ;  /* 0x00000006ff047e24 */ /* 0x002fe2000f8e00ff */
[----:B------:R-:W-:Y:S01]  /*cf00*/  MOV R5, UR7 ;  /* 0x0000000700057c02 */ /* 0x000fe20008000f00 */
[----:B--2---:R-:W-:Y:S01]  /*cf10*/  IMAD.U32 R6, RZ, RZ, UR4 ;  /* 0x00000004ff067e24 */ /* 0x004fe2000f8e00ff */
[----:B------:R-:W-:Y:S01]  /*cf20*/  MOV R7, UR5 ;  /* 0x0000000500077c02 */ /* 0x000fe20008000f00 */
[----:B----4-:R-:W-:Y:S01]  /*cf30*/  IMAD.U32 R10, RZ, RZ, UR8 ;  /* 0x00000008ff0a7e24 */ /* 0x010fe2000f8e00ff */
[----:B------:R-:W-:-:S02]  /*cf40*/  MOV R11, UR9 ;  /* 0x00000009000b7c02 */ /* 0x000fc40008000f00 */
[----:B------:R-:W-:-:S07]  /*cf50*/  LEPC R20, `(.L_x_227) ;  /* 0x000000001014794e */ /* 0x000fce0000000000 */
[----:B---3--:R-:W-:Y:S05]  /*cf60*/  CALL.ABS.NOINC R14 ;  /* 0x000000000e007343 */ /* 0x008fea0003c00000 */
.L_x_227:
[C---:B------:R-:W-:Y:S01]  /*cf70*/  FSETP.NEU.AND P0, PT, R17.reuse, -INF , PT ;  /* 0xff8000001100780b */ /* 0x040fe20003f0d000 */
[----:B-1----:R-:W1:Y:S01]  /*cf80*/  S2R R157, SR_TID.X ;  /* 0x00000000009d7919 */ /* 0x002e620000002100 */
[----:B------:R-:W-:Y:S05]  /*cf90*/  WARPSYNC.ALL ;  /* 0x0000000000007948 */ /* 0x000fea0003800000 */
[----:B------:R-:W-:Y:S01]  /*cfa0*/  FSEL R0, R17, RZ, P0 ;  /* 0x000000ff11007208 */ /* 0x000fe20000000000 */
[----:B------:R-:W-:Y:S01]  /*cfb0*/  UIADD3 UR4, UPT, UPT, UR40, 0x20, URZ ;  /* 0x0000002028047890 */ /* 0x000fe2000fffe0ff */
[----:B------:R2:W-:Y:S03]  /*cfc0*/  STTM.x32 tmem[UR40], R56 ;  /* 0x00000038000079ed */ /* 0x0005e600082c0028 */
[----:B------:R-:W-:Y:S01]  /*cfd0*/  FMUL R0, R0, -UR37 ;  /* 0x8000002500007c20 */ /* 0x000fe20008400000 */
[----:B------:R-:W-:-:S03]  /*cfe0*/  USHF.R.U32.HI UR4, URZ, 0x15, UR4 ;  /* 0x00000015ff047899 */ /* 0x000fc60008011604 */
[--C-:B------:R-:W-:Y:S02]  /*cff0*/  FFMA2 R88, R88.F32x2.HI_LO, UR37.F32, R0.reuse.F32 ;  /* 0x0000002558587c49 */ /* 0x100fe40009200000 */
[----:B------:R-:W-:Y:S01]  /*d000*/  FFMA2 R90, R90.F32x2.HI_LO, UR37.F32, R0.F32 ;  /* 0x000000255a5a7c49 */ /* 0x000fe20009200000 */
[----:B------:R-:W-:Y:S02]  /*d010*/  MOV R3, UR4 ;  /* 0x0000000400037c02 */ /* 0x000fe40008000f00 */
[----:B------:R-:W-:Y:S02]  /*d020*/  FSETP.GEU.AND P4, PT, R88, -126, PT ;  /* 0xc2fc00005800780b */ /* 0x000fe40003f8e000 */
[----:B------:R-:W-:Y:S02]  /*d030*/  FSETP.GEU.AND P3, PT, R89, -126, PT ;  /* 0xc2fc00005900780b */ /* 0x000fe40003f6e000 */
[----:B------:R-:W-:Y:S02]  /*d040*/  FSETP.GEU.AND P2, PT, R90, -126, PT ;  /* 0xc2fc00005a00780b */ /* 0x000fe40003f4e000 */
[----:B------:R-:W-:-:S07]  /*d050*/  FSETP.GEU.AND P1, PT, R91, -126, PT ;  /* 0xc2fc00005b00780b */ /* 0x000fce0003f2e000 */
[----:B------:R-:W-:Y:S02]  /*d060*/  @!P4 FMUL R88, R88, 0.5 ;  /* 0x3f0000005858c820 */ /* 0x000fe40000400000 */
[----:B------:R-:W-:Y:S02]  /*d070*/  @!P3 FMUL R89, R89, 0.5 ;  /* 0x3f0000005959b820 */ /* 0x000fe40000400000 */
[----:B------:R-:W-:Y:S02]  /*d080*/  @!P2 FMUL R90, R90, 0.5 ;  /* 0x3f0000005a5aa820 */ /* 0x000fe40000400000 */
[----:B------:R-:W-:Y:S01]  /*d090*/  @!P1 FMUL R91, R91, 0.5 ;  /* 0x3f0000005b5b9820 */ /* 0x000fe20000400000 */
[----:B--2---:R-:W2:Y:S01]  /*d0a0*/  MUFU.EX2 R58, R88 ;  /* 0x00000058003a7308 */ /* 0x004ea20000000800 */
[----:B-1----:R-:W-:-:S04]  /*d0b0*/  SHF.R.U32.HI R60, RZ, 0x5, R157 ;  /* 0x00000005ff3c7819 */ /* 0x002fc8000001169d */
[----:B------:R-:W-:-:S03]  /*d0c0*/  LOP3.LUT P0, RZ, R3, 0x3, R60, 0x48, !PT ;  /* 0x0000000303ff7812 */ /* 0x000fc6000780483c */
[----:B------:R-:W1:Y:S08]  /*d0d0*/  MUFU.EX2 R59, R89 ;  /* 0x00000059003b7308 */ /* 0x000e700000000800 */
[----:B------:R-:W3:Y:S01]  /*d0e0*/  MUFU.EX2 R56, R90 ;  /* 0x0000005a00387308 */ /* 0x000ee20000000800 */
[----:B--2---:R-:W-:-:S07]  /*d0f0*/  @!P4 FMUL R58, R58, R58 ;  /* 0x0000003a3a3ac220 */ /* 0x004fce0000400000 */
[----:B------:R-:W2:Y:S01]  /*d100*/  MUFU.EX2 R57, R91 ;  /* 0x0000005b00397308 */ /* 0x000ea20000000800 */
[----:B-1----:R-:W-:-:S05]  /*d110*/  @!P3 FMUL R59, R59, R59 ;  /* 0x0000003b3b3bb220 */ /* 0x002fca0000400000 */
[----:B------:R-:W-:Y:S01]  /*d120*/  F2FP.BF16.F32.PACK_AB R54, R59, R58 ;  /* 0x0000003a3b36723e */ /* 0x000fe200000010ff */
[----:B---3--:R-:W-:Y:S01]  /*d130*/  @!P2 FMUL R56, R56, R56 ;  /* 0x000000383838a220 */ /* 0x008fe20000400000 */
[----:B--2---:R-:W-:-:S05]  /*d140*/  @!P1 FMUL R57, R57, R57 ;  /* 0x0000003939399220 */ /* 0x004fca0000400000 */
[----:B------:R-:W-:Y:S01]  /*d150*/  F2FP.BF16.F32.PACK_AB R55, R57, R56 ;  /* 0x000000383937723e */ /* 0x000fe200000010ff */
[----:B------:R-:W-:Y:S06]  /*d160*/  @!P0 BRA `(.L_x_228) ;  /* 0x0000000000408947 */ /* 0x000fec0003800000 */
[----:B------:R-:W-:Y:S01]  /*d170*/  MOV R14, 0x8 ;  /* 0x00000008000e7802 */ /* 0x000fe20000000f00 */
        /* <DEDUP_REMOVED lines=15> */
.L_x_228:
[----:B------:R-:W-:-:S04]  /*d270*/  UISETP.NE.AND UP0, UPT, UR51, URZ, UPT ;  /* 0x000000ff3300728c */ /* 0x000fc8000bf05270 */
[----:B------:R-:W-:-:S06]  /*d280*/  USEL UR4, UR44, UR43, UP0 ;  /* 0x0000002b2c047287 */ /* 0x000fcc0008000000 */
[----:B------:R-:W-:Y:S01]  /*d290*/  MOV R0, UR4 ;  /* 0x0000000400007c02 */ /* 0x000fe20008000f00 */
[----:B------:R-:W-:Y:S05]  /*d2a0*/  WARPSYNC.ALL ;  /* 0x0000000000007948 */ /* 0x000fea0003800000 */
[----:B------:R-:W-:Y:S01]  /*d2b0*/  ISETP.GT.U32.AND P1, PT, R0, 0x1, PT ;  /* 0x000000010000780c */ /* 0x000fe20003f24070 */
[----:B------:R1:W-:Y:S01]  /*d2c0*/  STTM.x32 tmem[UR40+0x20], R24 ;  /* 0x00002018000079ed */ /* 0x0003e200082c0028 */
[----:B------:R-:W2:Y:S11]  /*d2d0*/  FENCE.VIEW.ASYNC.T ;  /* 0x00000000000073c6 */ /* 0x000eb60000000200 */
[----:B------:R-:W-:Y:S05]  /*d2e0*/  @P1 BRA `(.L_x_229) ;  /* 0x0000000000081947 */ /* 0x000fea0003800000 */
[----:B------:R-:W-:Y:S05]  /*d2f0*/  BPT.TRAP 0x1 ;  /* 0x000000040000795c */ /* 0x000fea0000300000 */
[----:B------:R-:W-:Y:S05]  /*d300*/  BPT.TRAP 0x1 ;  /* 0x000000040000795c */ /* 0x000fea0000300000 */
.L_x_229:
[----:B------:R-:W3:Y:S01]  /*d310*/  S2UR UR5, SR_CgaCtaId ;  /* 0x00000000000579c3 */ /* 0x000ee20000008800 */
[----:B------:R-:W-:Y:S01]  /*d320*/  UISETP.NE.AND UP0, UPT, UR51, URZ, UPT ;  /* 0x000000ff3300728c */ /* 0x000fe2000bf05270 */
[----:B------:R-:W-:Y:S02]  /*d330*/  UMOV UR4, 0x400 ;  /* 0x0000040000047882 */ /* 0x000fe40000000000 */
[----:B---3--:R-:W-:-:S04]  /*d340*/  ULEA UR4, UR5, UR4, 0x18 ;  /* 0x0000000405047291 */ /* 0x008fc8000f8ec0ff */
[----:B------:R-:W-:-:S04]  /*d350*/  UIADD3 UR6, UPT, UPT, UR4, 0x5068, URZ ;  /* 0x0000506804067890 */ /* 0x000fc8000fffe0ff */
[----:B------:R-:W-:-:S04]  /*d360*/  @UP0 UIADD3 UR6, UPT, UPT, UR4, 0x5058, URZ ;  /* 0x0000505804060890 */ /* 0x000fc8000fffe0ff */
[----:B------:R-:W-:Y:S02]  /*d370*/  UPRMT UR6, UR5, 0x654, UR6 ;  /* 0x0000065405067896 */ /* 0x000fe40008000006 */
[----:B------:R-:W-:-:S04]  /*d380*/  USEL UR5, UR48, UR47, UP0 ;  /* 0x0000002f30057287 */ /* 0x000fc80008000000 */
[----:B------:R-:W-:-:S03]  /*d390*/  ULOP3.LUT UR5, UR5, 0x1, URZ, 0x3c, !UPT ;  /* 0x0000000105057892 */ /* 0x000fc6000f8e3cff */
[----:B--2---:R-:W-:Y:S01]  /*d3a0*/  SYNCS.ARRIVE.TRANS64.RED.A1T0 RZ, [UR6], RZ ;  /* 0x000000ffffff79a7 */ /* 0x004fe20008100406 */
[----:B------:R-:W-:Y:S02]  /*d3b0*/  USEL UR48, UR5, UR48, UP0 ;  /* 0x0000003005307287 */ /* 0x000fe40008000000 */
[----:B------:R-:W-:Y:S02]  /*d3c0*/  USEL UR47, UR47, UR5, UP0 ;  /* 0x000000052f2f7287 */ /* 0x000fe40008000000 */
[----:B------:R-:W-:-:S09]  /*d3d0*/  UISETP.NE.AND UP0, UPT, UR41, URZ, UPT ;  /* 0x000000ff2900728c */ /* 0x000fd2000bf05270 */
[----:B------:R-:W-:Y:S05]  /*d3e0*/  BRA.U UP0, `(.L_x_230) ;  /* 0x0000000100047547 */ /* 0x000fea000b800000 */
[----:B------:R-:W-:Y:S05]  /*d3f0*/  BPT.TRAP 0x1 ;  /* 0x000000040000795c */ /* 0x000fea0000300000 */
.L_x_230:
[----:B------:R-:W-:Y:S01]  /*d400*/  UISETP.NE.AND UP0, UPT, UR51, URZ, UPT ;  /* 0x000000ff3300728c */ /* 0x000fe2000bf05270 */
[----:B------:R-:W-:Y:S01]  /*d410*/  MOV R0, UR39 ;  /* 0x0000002700007c02 */ /* 0x000fe20008000f00 */
[----:B------:R-:W-:Y:S01]  /*d420*/  UIADD3 UR6, UPT, UPT, UR4, 0x5078, URZ ;  /* 0x0000507804067890 */ /* 0x000fe2000fffe0ff */
[----:B------:R-:W-:Y:S01]  /*d430*/  FADD2 R22, R22.F32x2.HI_LO, RZ.F32 ;  /* 0x000000ff1616724b */ /* 0x000fe20000200000 */
[----:B------:R-:W-:Y:S01]  /*d440*/  FSETP.NEU.AND P0, PT, R17, -INF , PT ;  /* 0xff8000001100780b */ /* 0x000fe20003f0d000 */
[----:B------:R-:W-:Y:S01]  /*d450*/  FADD2 R124, R124.F32x2.HI_LO, RZ.F32 ;  /* 0x000000ff7c7c724b */ /* 0x000fe20000200000 */
[----:B------:R-:W-:Y:S01]  /*d460*/  SHF.L.U32 R0, R0, 0x1f, RZ ;  /* 0x0000001f00007819 */ /* 0x000fe200000006ff */
[----:B------:R-:W-:Y:S01]  /*d470*/  FADD2 R22, R22.F32x2.HI_LO, R130.F32x2.HI_LO ;  /* 0x000000821616724b */ /* 0x000fe20000000000 */
[----:B------:R-:W-:Y:S01]  /*d480*/  FSEL R3, R17, RZ, P0 ;  /* 0x000000ff11037208 */ /* 0x000fe20000000000 */
[----:B------:R-:W-:Y:S02]  /*d490*/  FADD2 R126, R126.F32x2.HI_LO, RZ.F32 ;  /* 0x000000ff7e7e724b */ /* 0x000fe40000200000 */
[----:B------:R-:W-:Y:S01]  /*d4a0*/  @!UP0 UIADD3 UR6, UPT, UPT, UR4, 0x5088, URZ ;  /* 0x0000508804068890 */ /* 0x000fe2000fffe0ff */
[----:B------:R-:W-:Y:S01]  /*d4b0*/  FADD2 R124, R124.F32x2.HI_LO, R132.F32x2.HI_LO ;  /* 0x000000847c7c724b */ /* 0x000fe20000000000 */
[----:B------:R-:W-:Y:S01]  /*d4c0*/  FSETP.NEU.AND P0, PT, R156, R3, PT ;  /* 0x000000039c00720b */ /* 0x000fe20003f0d000 */
[----:B------:R-:W-:-:S02]  /*d4d0*/  FADD2 R126, R126.F32x2.HI_LO, R134.F32x2.HI_LO ;  /* 0x000000867e7e724b */ /* 0x000fc40000000000 */
[----:B------:R-:W-:Y:S02]  /*d4e0*/  FADD2 R22, R22.F32x2.HI_LO, R138.F32x2.HI_LO ;  /* 0x0000008a1616724b */ /* 0x000fe40000000000 */
[----:B------:R-:W-:Y:S02]  /*d4f0*/  FADD2 R124, R124.F32x2.HI_LO, R140.F32x2.HI_LO ;  /* 0x0000008c7c7c724b */ /* 0x000fe40000000000 */
[----:B------:R-:W2:Y:S01]  /*d500*/  SYNCS.PHASECHK.TRANS64.TRYWAIT P2, [UR6], R0 ;  /* 0x00000000ff0075a7 */ /* 0x000ea20008041106 */
[----:B------:R-:W-:Y:S02]  /*d510*/  FADD2 R126, R126.F32x2.HI_LO, R142.F32x2.HI_LO ;  /* 0x0000008e7e7e724b */ /* 0x000fe40000000000 */
[----:B------:R-:W-:Y:S02]  /*d520*/  FADD2 R22, R22.F32x2.HI_LO, R146.F32x2.HI_LO ;  /* 0x000000921616724b */ /* 0x000fe40000000000 */
[----:B------:R-:W-:Y:S02]  /*d530*/  FADD2 R124, R124.F32x2.HI_LO, R148.F32x2.HI_LO ;  /* 0x000000947c7c724b */ /* 0x000fe40000000000 */
[----:B------:R-:W-:-:S02]  /*d540*/  FADD2 R126, R126.F32x2.HI_LO, R92.F32x2.HI_LO ;  /* 0x0000005c7e7e724b */ /* 0x000fc40000000000 */
[----:B------:R-:W-:Y:S02]  /*d550*/  FADD2 R22, R22.F32x2.HI_LO, R96.F32x2.HI_LO ;  /* 0x000000601616724b */ /* 0x000fe40000000000 */
[----:B------:R-:W-:Y:S02]  /*d560*/  FADD2 R124, R124.F32x2.HI_LO, R98.F32x2.HI_LO ;  /* 0x000000627c7c724b */ /* 0x000fe40000000000 */
[----:B------:R-:W-:Y:S02]  /*d570*/  FADD2 R126, R126.F32x2.HI_LO, R100.F32x2.HI_LO ;  /* 0x000000647e7e724b */ /* 0x000fe40000000000 */
[----:B------:R-:W-:Y:S01]  /*d580*/  FADD2 R22, R22.F32x2.HI_LO, R104.F32x2.HI_LO ;  /* 0x000000681616724b */ /* 0x000fe20000000000 */
[----:B--2---:R-:W-:Y:S06]  /*d590*/  @!P2 BRA `(.L_x_231) ;  /* 0x00000098006ca947 */ /* 0x004fec0003800000 */
.L_x_402:
[----:B------:R-:W-:Y:S01]  /*d5a0*/  BSSY.RECONVERGENT B0, `(.L_x_232) ;  /* 0x000000a000007945 */ /* 0x000fe20003800200 */
[----:B--2---:R-:W-:-:S03]  /*d5b0*/  MOV R5, 0x3f000000 ;  /* 0x3f00000000057802 */ /* 0x004fc60000000f00 */
[----:B------:R-:W-:Y:S05]  /*d5c0*/  @!P0 BRA `(.L_x_233) ;  /* 0x00000000001c8947 */ /* 0x000fea0003800000 */
[----:B------:R-:W-:-:S04]  /*d5d0*/  FADD R0, -R3, R156 ;  /* 0x0000009c03007221 */ /* 0x000fc80000000100 */
[----:B------:R-:W-:-:S05]  /*d5e0*/  FMUL R0, R0, UR37 ;  /* 0x0000002500007c20 */ /* 0x000fca0008400000 */
[----:B------:R-:W-:-:S13]  /*d5f0*/  FSETP.GEU.AND P0, PT, R0, -126, PT ;  /* 0xc2fc00000000780b */ /* 0x000fda0003f0e000 */
[----:B------:R-:W-:-:S04]  /*d600*/  @!P0 FMUL R0, R0, 0.5 ;  /* 0x3f00000000008820 */ /* 0x000fc80000400000 */
[----:B------:R-:W2:Y:S02]  /*d610*/  MUFU.EX2 R5, R0 ;  /* 0x0000000000057308 */ /* 0x000ea40000000800 */
[----:B--2---:R-:W-:-:S04]  /*d620*/  @!P0 FMUL R5, R5, R5 ;  /* 0x0000000505058220 */ /* 0x004fc80000400000 */
[----:B------:R-:W-:Y:S02]  /*d630*/  FMUL R5, R5, 0.5 ;  /* 0x3f00000005057820 */ /* 0x000fe40000400000 */
.L_x_233:
[----:B------:R-:W-:Y:S05]  /*d640*/  BSYNC.RECONVERGENT B0 ;  /* 0x0000000000007941 */ /* 0x000fea0003800200 */
.L_x_232:
[----:B-1----:R-:W2:Y:S04]  /*d650*/  LDL.LU.64 R34, [R1+0x18] ;  /* 0x0000180001227983 */ /* 0x002ea80000300a00 */
[----:B------:R-:W3:Y:S04]  /*d660*/  LDL.LU.64 R32, [R1+0x20] ;  /* 0x0000200001207983 */ /* 0x000ee80000300a00 */
[----:B------:R-:W4:Y:S04]  /*d670*/  LDL.LU.64 R30, [R1+0x30] ;  /* 0x00003000011e7983 */ /* 0x000f280000300a00 */
[----:B------:R-:W5:Y:S04]  /*d680*/  LDL.LU.64 R28, [R1+0x38] ;  /* 0x00003800011c7983 */ /* 0x000f680000300a00 */
[----:B------:R-:W5:Y:S04]  /*d690*/  LDL.LU.64 R26, [R1+0x40] ;  /* 0x00004000011a7983 */ /* 0x000f680000300a00 */
[----:B------:R-:W5:Y:S04]  /*d6a0*/  LDL.LU.64 R14, [R1+0x28] ;  /* 0x00002800010e7983 */ /* 0x000f680000300a00 */
[----:B------:R-:W5:Y:S04]  /*d6b0*/  LDL.LU.64 R24, [R1+0x50] ;  /* 0x0000500001187983 */ /* 0x000f680000300a00 */
[----:B------:R-:W5:Y:S04]  /*d6c0*/  LDL.LU.64 R20, [R1+0x58] ;  /* 0x0000580001147983 */ /* 0x000f680000300a00 */
[----:B------:R-:W5:Y:S04]  /*d6d0*/  LDL.LU.64 R12, [R1+0x60] ;  /* 0x00006000010c7983 */ /* 0x000f680000300a00 */
[----:B------:R-:W5:Y:S04]  /*d6e0*/  LDL.LU.64 R8, [R1+0x48] ;  /* 0x0000480001087983 */ /* 0x000f680000300a00 */
[----:B------:R-:W5:Y:S04]  /*d6f0*/  LDL.LU.64 R10, [R1+0x68] ;  /* 0x00006800010a7983 */ /* 0x000f680000300a00 */
[----:B------:R-:W5:Y:S01]  /*d700*/  LDL.LU.64 R6, [R1+0x70] ;  /* 0x0000700001067983 */ /* 0x000f620000300a00 */
[----:B------:R-:W-:-:S04]  /*d710*/  FMUL R16, R5, R16 ;  /* 0x0000001005107220 */ /* 0x000fc80000400000 */
[----:B------:R-:W-:-:S04]  /*d720*/  FADD2 R18, R16.F32, R18.F32x2.HI_LO ;  /* 0x000000121012724b */ /* 0x000fc80000040000 */
[----:B------:R-:W-:-:S04]  /*d730*/  FADD2 R18, R18.F32x2.HI_LO, R128.F32x2.HI_LO ;  /* 0x000000801212724b */ /* 0x000fc80000000000 */
[----:B------:R-:W-:-:S04]  /*d740*/  FADD2 R18, R18.F32x2.HI_LO, R136.F32x2.HI_LO ;  /* 0x000000881212724b */ /* 0x000fc80000000000 */
[----:B------:R-:W-:-:S04]  /*d750*/  FADD2 R18, R18.F32x2.HI_LO, R144.F32x2.HI_LO ;  /* 0x000000901212724b */ /* 0x000fc80000000000 */
[----:B------:R-:W-:Y:S02]  /*d760*/  FADD2 R18, R18.F32x2.HI_LO, R94.F32x2.HI_LO ;  /* 0x0000005e1212724b */ /* 0x000fe40000000000 */
[----:B------:R-:W-:Y:S02]  /*d770*/  FADD2 R124, R124.F32x2.HI_LO, R106.F32x2.HI_LO ;  /* 0x0000006a7c7c724b */ /* 0x000fe40000000000 */
[----:B------:R-:W-:Y:S02]  /*d780*/  FADD2 R126, R126.F32x2.HI_LO, R108.F32x2.HI_LO ;  /* 0x0000006c7e7e724b */ /* 0x000fe40000000000 */
[----:B------:R-:W-:Y:S02]  /*d790*/  FADD2 R18, R18.F32x2.HI_LO, R102.F32x2.HI_LO ;  /* 0x000000661212724b */ /* 0x000fe40000000000 */
[----:B------:R-:W-:Y:S02]  /*d7a0*/  FADD2 R22, R22.F32x2.HI_LO, R112.F32x2.HI_LO ;  /* 0x000000701616724b */ /* 0x000fe40000000000 */
[----:B------:R-:W-:-:S02]  /*d7b0*/  FADD2 R124, R124.F32x2.HI_LO, R114.F32x2.HI_LO ;  /* 0x000000727c7c724b */ /* 0x000fc40000000000 */
        /* <DEDUP_REMOVED lines=23> */
[----:B------:R-:W-:Y:S01]  /*d930*/  FADD2 R18, R18.F32x2.HI_LO, R186.F32x2.HI_LO ;  /* 0x000000ba1212724b */ /* 0x000fe20000000000 */
[----:B------:R-:W-:Y:S01]  /*d940*/  ULOP3.LUT UP0, URZ, UR45, 0x7f, UR36, 0xf8, !UPT ;  /* 0x0000007f2dff7892 */ /* 0x000fe2000f80f824 */
[----:B--2---:R-:W-:-:S02]  /*d950*/  FADD2 R124, R124.F32x2.HI_LO, R34.F32x2.HI_LO ;  /* 0x000000227c7c724b */ /* 0x004fc40000000000 */
[----:B---3--:R-:W-:Y:S02]  /*d960*/  FADD2 R126, R126.F32x2.HI_LO, R32.F32x2.HI_LO ;  /* 0x000000207e7e724b */ /* 0x008fe40000000000 */
[----:B----4-:R-:W-:Y:S02]  /*d970*/  FADD2 R22, R22.F32x2.HI_LO, R30.F32x2.HI_LO ;  /* 0x0000001e1616724b */ /* 0x010fe40000000000 */
[----:B-----5:R-:W-:Y:S02]  /*d980*/  FADD2 R124, R124.F32x2.HI_LO, R28.F32x2.HI_LO ;  /* 0x0000001c7c7c724b */ /* 0x020fe40000000000 */
        /* <DEDUP_REMOVED lines=11> */
[----:B------:R-:W-:-:S04]  /*da40*/  FADD2 R18, R18.F32x2.HI_LO, R22.F32x2.HI_LO ;  /* 0x000000161212724b */ /* 0x000fc80000000000 */
[----:B------:R-:W-:-:S04]  /*da50*/  FADD2 R18, R18.F32x2.HI_LO, R124.F32x2.HI_LO ;  /* 0x0000007c1212724b */ /* 0x000fc80000000000 */
[----:B------:R-:W-:Y:S01]  /*da60*/  FADD R16, R18, R19 ;  /* 0x0000001312107221 */ /* 0x000fe20000000000 */
[----:B------:R-:W-:Y:S06]  /*da70*/  BRA.U UP0, `(.L_x_234) ;  /* 0x0000000100907547 */ /* 0x000fec000b800000 */
[----:B------:R-:W-:Y:S05]  /*da80*/  @P1 BRA `(.L_x_235) ;  /* 0x0000000000041947 */ /* 0x000fea0003800000 */
[----:B------:R-:W-:Y:S05]  /*da90*/  BPT.TRAP 0x1 ;  /* 0x000000040000795c */ /* 0x000fea0000300000 */
.L_x_235:
[----:B------:R-:W-:Y:S01]  /*daa0*/  UISETP.NE.AND UP0, UPT, UR51, URZ, UPT ;  /* 0x000000ff3300728c */ /* 0x000fe2000bf05270 */
[----:B------:R-:W-:Y:S01]  /*dab0*/  IMAD.U32 R0, RZ, RZ, UR5 ;  /* 0x00000005ff007e24 */ /* 0x000fe2000f8e00ff */
[----:B------:R-:W-:Y:S01]  /*dac0*/  UIADD3 UR6, UPT, UPT, UR4, 0x5060, URZ ;  /* 0x0000506004067890 */ /* 0x000fe2000fffe0ff */
[----:B------:R-:W-:Y:S01]  /*dad0*/  IMAD.U32 R18, R157, 0x10000, RZ ;  /* 0x000100009d127824 */ /* 0x000fe200078e00ff */
[----:B------:R-:W-:Y:S02]  /*dae0*/  LOP3.LUT R60, R60, 0x3, RZ, 0xc0, !PT ;  /* 0x000000033c3c7812 */ /* 0x000fe400078ec0ff */
[----:B------:R-:W-:Y:S02]  /*daf0*/  SHF.L.U32 R0, R0, 0x1f, RZ ;  /* 0x0000001f00007819 */ /* 0x000fe400000006ff */
[----:B------:R-:W-:-:S03]  /*db00*/  LOP3.LUT R18, R18, 0x600000, RZ, 0xc0, !PT ;  /* 0x0060000012127812 */ /* 0x000fc600078ec0ff */
[----:B------:R-:W-:Y:S01]  /*db10*/  @UP0 UIADD3 UR6, UPT, UPT, UR4, 0x5050, URZ ;  /* 0x0000505004060890 */ /* 0x000fe2000fffe0ff */
[----:B------:R-:W-:Y:S01]  /*db20*/  SHF.R.U32.HI R3, RZ, 0x15, R18 ;  /* 0x00000015ff037819 */ /* 0x000fe20000011612 */
[----:B------:R-:W-:-:S03]  /*db30*/  USEL UR4, URZ, 0x80, UP0 ;  /* 0x00000080ff047887 */ /* 0x000fc60008000000 */
[----:B------:R-:W-:-:S03]  /*db40*/  ISETP.NE.AND P0, PT, R60, R3, PT ;  /* 0x000000033c00720c */ /* 0x000fc60003f05270 */
[----:B------:R-:W-:Y:S01]  /*db50*/  LOP3.LUT R18, R18, UR4, RZ, 0xfc, !PT ;  /* 0x0000000412127c12 */ /* 0x000fe2000f8efcff */
[----:B------:R-:W1:Y:S02]  /*db60*/  SYNCS.PHASECHK.TRANS64.TRYWAIT P1, [UR6], R0 ;  /* 0x00000000ff0075a7 */ /* 0x000e640008021106 */
[----:B-1----:R-:W-:Y:S07]  /*db70*/  @!P1 BRA `(.L_x_236) ;  /* 0x00000094000c9947 */ /* 0x002fee0003800000 */
.L_x_404:
        /* <DEDUP_REMOVED lines=17> */
.L_x_237:
[----:B------:R-:W-:Y:S05]  /*dc90*/  WARPSYNC.ALL ;  /* 0x0000000000007948 */ /* 0x000fea0003800000 */
[----:B------:R-:W-:-:S13]  /*dca0*/  R2UR UR4, R18 ;  /* 0x00000000120472ca */ /* 0x000fda00000e0000 */
[----:B------:R2:W-:Y:S02]  /*dcb0*/  STTM.x2 tmem[UR4], R16 ;  /* 0x00000010000079ed */ /* 0x0005e400080c0004 */
.L_x_234:
[----:B------:R-:W-:Y:S01]  /*dcc0*/  UIADD3 UR4, UPT, UPT, UR45, 0x1, URZ ;  /* 0x000000012d047890 */ /* 0x000fe2000fffe0ff */
[----:B------:R-:W-:Y:S01]  /*dcd0*/  MOV R156, R17 ;  /* 0x00000011009c7202 */ /* 0x000fe20000000f00 */
[----:B------:R-:W-:Y:S02]  /*dce0*/  UIADD3 UR45, UPT, UPT, UR45, -0x1, URZ ;  /* 0xffffffff2d2d7890 */ /* 0x000fe4000fffe0ff */
[----:B------:R-:W-:-:S09]  /*dcf0*/  UISETP.GT.U32.AND UP0, UPT, UR4, 0x1, UPT ;  /* 0x000000010400788c */ /* 0x000fd2000bf04070 */
[----:B------:R-:W-:Y:S05]  /*dd00*/  BRA.U UP0, `(.L_x_238) ;  /* 0xffffffb900947547 */ /* 0x000fea000b83ffff */
.L_x_217:
[----:B------:R-:W3:Y:S02]  /*dd10*/  LDCU UR4, c[0x0][0x384] ;  /* 0x00007080ff0477ac */ /* 0x000ee40008000800 */
[----:B---3--:R-:W-:-:S09]  /*dd20*/  ULOP3.LUT UP0, URZ, UR4, 0x7f, URZ, 0xc0, !UPT ;  /* 0x0000007f04ff7892 */ /* 0x008fd2000f80c0ff */
[----:B------:R-:W-:Y:S05]  /*dd30*/  BRA.U !UP0, `(.L_x_239) ;  /* 0x0000005d08787547 */ /* 0x000fea000b800000 */
[----:B-1----:R-:W1:Y:S01]  /*dd40*/  S2R R0, SR_TID.X ;  /* 0x0000000000007919 */ /* 0x002e620000002100 */
[----:B------:R-:W-:Y:S01]  /*dd50*/  UISETP.NE.AND UP0, UPT, UR51, URZ, UPT ;  /* 0x000000ff3300728c */ /* 0x000fe2000bf05270 */
[----:B------:R-:W-:-:S03]  /*dd60*/  UMOV UR4, 0x20 ;  /* 0x0000002000047882 */ /* 0x000fc60000000000 */
[----:B------:R-:W-:Y:S02]  /*dd70*/  USEL UR4, UR4, 0xa0, UP0 ;  /* 0x000000a004047887 */ /* 0x000fe40008000000 */
[----:B------:R-:W-:Y:S02]  /*dd80*/  USEL UR5, URZ, 0x80, UP0 ;  /* 0x00000080ff057887 */ /* 0x000fe40008000000 */
[----:B------:R-:W-:Y:S01]  /*dd90*/  USEL UR47, UR48, UR47, UP0 ;  /* 0x0000002f302f7287 */ /* 0x000fe20008000000 */
[----:B-1----:R-:W-:-:S05]  /*dda0*/  IMAD.U32 R18, R0, 0x10000, RZ ;  /* 0x0001000000127824 */ /* 0x002fca00078e00ff */
[----:B------:R-:W-:-:S05]  /*ddb0*/  LOP3.LUT R18, R18, 0x600000, RZ, 0xc0, !PT ;  /* 0x0060000012127812 */ /* 0x000fca00078ec0ff */
[C---:B------:R-:W-:Y:S01]  /*ddc0*/  VIADD R3, R18.reuse, UR4 ;  /* 0x0000000412037c36 */ /* 0x040fe20008000000 */
[----:B------:R-:W-:Y:S01]  /*ddd0*/  USEL UR4, UR44, UR43, UP0 ;  /* 0x0000002b2c047287 */ /* 0x000fe20008000000 */
[----:B------:R-:W-:-:S03]  /*dde0*/  LOP3.LUT R18, R18, UR5, RZ, 0xfc, !PT ;  /* 0x0000000512127c12 */ /* 0x000fc6000f8efcff */
[----:B------:R-:W-:Y:S01]  /*ddf0*/  UISETP.GT.U32.AND UP0, UPT, UR4, 0x1, UPT ;  /* 0x000000010400788c */ /* 0x000fe2000bf04070 */
[----:B------:R-:W1:Y:S02]  /*de00*/  SHFL.IDX PT, R3, R3, RZ, 0x1f ;  /* 0x00001fff03037589 */ /* 0x000e6400000e0000 */
[----:B-1----:R-:W-:-:S06]  /*de10*/  R2UR UR36, R3 ;  /* 0x00000000032472ca */ /* 0x002fcc00000e0000 */
[----:B------:R-:W-:Y:S09]  /*de20*/  BRA.U UP0, `(.L_x_240) ;  /* 0x0000000100047547 */ /* 0x000ff2000b800000 */
[----:B------:R-:W-:Y:S05]  /*de30*/  BPT.TRAP 0x1 ;  /* 0x000000040000795c */ /* 0x000fea0000300000 */
.L_x_240:
[----:B------:R-:W1:Y:S01]  /*de40*/  S2UR UR38, SR_CgaCtaId ;  /* 0x00000000002679c3 */ /* 0x000e620000008800 */
[----:B------:R-:W-:Y:S01]  /*de50*/  UISETP.NE.AND UP0, UPT, UR51, URZ, UPT ;  /* 0x000000ff3300728c */ /* 0x000fe2000bf05270 */
[----:B------:R-:W-:Y:S01]  /*de60*/  IMAD.U32 R3, RZ, RZ, UR47 ;  /* 0x0000002fff037e24 */ /* 0x000fe2000f8e00ff */
[----:B------:R-:W-:Y:S01]  /*de70*/  UMOV UR37, 0x400 ;  /* 0x0000040000257882 */ /* 0x000fe20000000000 */
[----:B------:R-:W-:Y:S02]  /*de80*/  SHF.R.U32.HI R0, RZ, 0x5, R0 ;  /* 0x00000005ff007819 */ /* 0x000fe40000011600 */
[----:B------:R-:W-:Y:S02]  /*de90*/  SHF.R.U32.HI R22, RZ, 0x15, R18 ;  /* 0x00000015ff167819 */ /* 0x000fe40000011612 */
[----:B------:R-:W-:Y:S02]  /*dea0*/  SHF.L.U32 R3, R3, 0x1f, RZ ;  /* 0x0000001f03037819 */ /* 0x000fe400000006ff */
[----:B------:R-:W-:-:S04]  /*deb0*/  LOP3.LUT R19, R0, 0x3, RZ, 0xc0, !PT ;  /* 0x0000000300137812 */ /* 0x000fc800078ec0ff */
[----:B------:R-:W-:Y:S01]  /*dec0*/  ISETP.NE.AND P0, PT, R19, R22, PT ;  /* 0x000000161300720c */ /* 0x000fe20003f05270 */
[----:B-1----:R-:W-:-:S04]  /*ded0*/  ULEA UR37, UR38, UR37, 0x18 ;  /* 0x0000002526257291 */ /* 0x002fc8000f8ec0ff */
[----:B------:R-:W-:Y:S02]  /*dee0*/  UIADD3 UR4, UPT, UPT, UR37, 0x5050, URZ ;  /* 0x0000505025047890 */ /* 0x000fe4000fffe0ff */
[----:B------:R-:W-:-:S09]  /*def0*/  @!UP0 UIADD3 UR4, UPT, UPT, UR37, 0x5060, URZ ;  /* 0x0000506025048890 */ /* 0x000fd2000fffe0ff */
[----:B------:R-:W1:Y:S02]  /*df00*/  SYNCS.PHASECHK.TRANS64.TRYWAIT P1, [UR4], R3 ;  /* 0x00000003ff0075a7 */ /* 0x000e640008021104 */
[----:B-1----:R-:W-:Y:S05]  /*df10*/  @!P1 BRA `(.L_x_241) ;  /* 0x00000090003c9947 */ /* 0x002fea0003800000 */
.L_x_406:
        /* <DEDUP_REMOVED lines=17> */
.L_x_242:
        /* <DEDUP_REMOVED lines=11> */
[----:B------:R-:W3:Y:S01]  /*e0e0*/  LDCU.64 UR6, c[0x4][0xb8] ;  /* 0x01001700ff0677ac */ /* 0x000ee20008000a00 */
[----:B------:R-:W4:Y:S01]  /*e0f0*/  LDC.64 R14, c[0x4][R14] ;  /* 0x010000000e0e7b82 */ /* 0x000f220000000a00 */
[----:B------:R-:W-:Y:S01]  /*e100*/  IMAD.MOV.U32 R13, RZ, RZ, RZ ;  /* 0x000000ffff0d7224 */ /* 0x000fe200078e00ff */
[----:B------:R-:W5:Y:S01]  /*e110*/  LDCU.64 UR4, c[0x4][0x10] ;  /* 0x01000200ff0477ac */ /* 0x000f620008000a00 */
[----:B-1----:R-:W-:Y:S01]  /*e120*/  IMAD.U32 R4, RZ, RZ, UR8 ;  /* 0x00000008ff047e24 */ /* 0x002fe2000f8e00ff */
[----:B------:R-:W-:Y:S01]  /*e130*/  MOV R5, UR9 ;  /* 0x0000000900057c02 */ /* 0x000fe20008000f00 */
[----:B---3--:R-:W-:Y:S01]  /*e140*/  IMAD.U32 R6, RZ, RZ, UR6 ;  /* 0x00000006ff067e24 */ /* 0x008fe2000f8e00ff */
[----:B------:R-:W-:Y:S01]  /*e150*/  MOV R7, UR7 ;  /* 0x0000000700077c02 */ /* 0x000fe20008000f00 */
[----:B-----5:R-:W-:Y:S01]  /*e160*/  IMAD.U32 R10, RZ, RZ, UR4 ;  /* 0x00000004ff0a7e24 */ /* 0x020fe2000f8e00ff */
[----:B------:R-:W-:-:S02]  /*e170*/  MOV R11, UR5 ;  /* 0x00000005000b7c02 */ /* 0x000fc40008000f00 */
[----:B------:R-:W-:-:S07]  /*e180*/  LEPC R20, `(.L_x_243) ;  /* 0x000000001014794e */ /* 0x000fce0000000000 */
[----:B--2-4-:R-:W-:Y:S05]  /*e190*/  CALL.ABS.NOINC R14 ;  /* 0x000000000e007343 */ /* 0x014fea0003c00000 */
.L_x_243:
        /* <DEDUP_REMOVED lines=23> */
.L_x_244:
        /* <DEDUP_REMOVED lines=23> */
.L_x_245:
[----:B------:R-:W-:Y:S05]  /*e480*/  WARPSYNC.ALL ;  /* 0x0000000000007948 */ /* 0x000fea0003800000 */
[----:B------:R-:W1:Y:S01]  /*e490*/  LDCU UR5, c[0x0][0x384] ;  /* 0x00007080ff0577ac */ /* 0x000e620008000800 */
[----:B------:R-:W-:Y:S01]  /*e4a0*/  VIADD R0, R2, 0x1 ;  /* 0x0000000102007836 */ /* 0x000fe20000000000 */
[----:B------:R-:W-:Y:S01]  /*e4b0*/  R2UR UR4, R18 ;  /* 0x00000000120472ca */ /* 0x000fe200000e0000 */
[C---:B------:R-:W-:Y:S02]  /*e4c0*/  VIADD R3, R2.reuse, 0x2 ;  /* 0x0000000202037836 */ /* 0x040fe40000000000 */
[----:B------:R-:W-:-:S10]  /*e4d0*/  VIADD R4, R2, 0x4 ;  /* 0x0000000402047836 */ /* 0x000fd40000000000 */
[----:B------:R-:W3:Y:S01]  /*e4e0*/  LDTM.x32 R120, tmem[UR4+0x60] ;  /* 0x00006004007879ee */ /* 0x000ee200082c0000 */
[----:B-1----:R-:W-:Y:S01]  /*e4f0*/  ISETP.GE.AND P4, PT, R0, UR5, PT ;  /* 0x0000000500007c0c */ /* 0x002fe2000bf86270 */
[C---:B------:R-:W-:Y:S01]  /*e500*/  VIADD R0, R2.reuse, 0x5 ;  /* 0x0000000502007836 */ /* 0x040fe20000000000 */
[----:B------:R-:W-:Y:S01]  /*e510*/  ISETP.GE.AND P3, PT, R3, UR5, PT ;  /* 0x0000000503007c0c */ /* 0x000fe2000bf66270 */
[C---:B------:R-:W-:Y:S01]  /*e520*/  VIADD R3, R2.reuse, 0x6 ;  /* 0x0000000602037836 */ /* 0x040fe20000000000 */
[----:B------:R-:W-:Y:S02]  /*e530*/  ISETP.GE.AND P5, PT, R2, UR5, PT ;  /* 0x0000000502007c0c */ /* 0x000fe4000bfa6270 */
[----:B------:R-:W-:Y:S01]  /*e540*/  ISETP.GE.AND P1, PT, R0, UR5, PT ;  /* 0x0000000500007c0c */ /* 0x000fe2000bf26270 */
[C---:B------:R-:W-:Y:S01]  /*e550*/  VIADD R0, R2.reuse, 0x8 ;  /* 0x0000000802007836 */ /* 0x040fe20000000000 */
[----:B------:R-:W-:Y:S01]  /*e560*/  ISETP.GE.AND P0, PT, R3, UR5, PT ;  /* 0x0000000503007c0c */ /* 0x000fe2000bf06270 */
[----:B------:R-:W-:Y:S01]  /*e570*/  VIADD R3, R2, 0x9 ;  /* 0x0000000902037836 */ /* 0x000fe20000000000 */
[----:B------:R-:W-:-:S02]  /*e580*/  FSEL R88, R88, -INF , !P5 ;  /* 0xff80000058587808 */ /* 0x000fc40006800000 */
[----:B------:R-:W-:Y:S01]  /*e590*/  ISETP.GE.AND P6, PT, R0, UR5, PT ;  /* 0x0000000500007c0c */ /* 0x000fe2000bfc6270 */
[C---:B------:R-:W-:Y:S01]  /*e5a0*/  VIADD R0, R2.reuse, 0xa ;  /* 0x0000000a02007836 */ /* 0x040fe20000000000 */
[----:B------:R-:W-:Y:S02]  /*e5b0*/  FSEL R89, R89, -INF , !P4 ;  /* 0xff80000059597808 */ /* 0x000fe40006000000 */
[----:B------:R-:W-:Y:S01]  /*e5c0*/  ISETP.GE.AND P5, PT, R3, UR5, PT ;  /* 0x0000000503007c0c */ /* 0x000fe2000bfa6270 */
[----:B------:R-:W-:Y:S01]  /*e5d0*/  VIADD R3, R2, 0xc ;  /* 0x0000000c02037836 */ /* 0x000fe20000000000 */
[----:B------:R-:W-:Y:S01]  /*e5e0*/  ISETP.GE.AND P4, PT, R0, UR5, PT ;  /* 0x0000000500007c0c */ /* 0x000fe2000bf86270 */
[----:B------:R-:W-:Y:S01]  /*e5f0*/  VIADD R0, R2, 0xd ;  /* 0x0000000d02007836 */ /* 0x000fe20000000000 */
[----:B------:R-:W-:Y:S02]  /*e600*/  ISETP.GE.AND P2, PT, R4, UR5, PT ;  /* 0x0000000504007c0c */ /* 0x000fe4000bf46270 */
[----:B------:R-:W-:-:S02]  /*e610*/  FSEL R90, R90, -INF , !P3 ;  /* 0xff8000005a5a7808 */ /* 0x000fc40005800000 */
[----:B------:R-:W-:Y:S02]  /*e620*/  FSEL R92, R92, -INF , !P2 ;  /* 0xff8000005c5c7808 */ /* 0x000fe40005000000 */
[----:B------:R-:W-:Y:S01]  /*e630*/  ISETP.GE.AND P3, PT, R3, UR5, PT ;  /* 0x0000000503007c0c */ /* 0x000fe2000bf66270 */
[----:B------:R-:W-:Y:S01]  /*e640*/  VIADD R3, R2, 0xe ;  /* 0x0000000e02037836 */ /* 0x000fe20000000000 */
[----:B------:R-:W-:Y:S01]  /*e650*/  ISETP.GE.AND P2, PT, R0, UR5, PT ;  /* 0x0000000500007c0c */ /* 0x000fe2000bf46270 */
[----:B------:R-:W-:Y:S01]  /*e660*/  VIADD R0, R2, 0x10 ;  /* 0x0000001002007836 */ /* 0x000fe20000000000 */
[----:B------:R-:W-:Y:S02]  /*e670*/  FSEL R93, R93, -INF , !P1 ;  /* 0xff8000005d5d7808 */ /* 0x000fe40004800000 */
[----:B------:R-:W-:Y:S02]  /*e680*/  FSEL R94, R94, -INF , !P0 ;  /* 0xff8000005e5e7808 */ /* 0x000fe40004000000 */
[----:B------:R-:W-:Y:S01]  /*e690*/  ISETP.GE.AND P1, PT, R3, UR5, PT ;  /* 0x0000000503007c0c */ /* 0x000fe2000bf26270 */
[----:B------:R-:W-:Y:S01]  /*e6a0*/  VIADD R3, R2, 0x11 ;  /* 0x0000001102037836 */ /* 0x000fe20000000000 */
[----:B------:R-:W-:Y:S01]  /*e6b0*/  ISETP.GE.AND P0, PT, R0, UR5, PT ;  /* 0x0000000500007c0c */ /* 0x000fe2000bf06270 */
[----:B------:R-:W-:Y:S01]  /*e6c0*/  VIADD R0, R2, 0x12 ;  /* 0x0000001202007836 */ /* 0x000fe20000000000 */
        /* <DEDUP_REMOVED lines=198> */
[----:B---3--:R-:W-:Y:S02]  /*f330*/  FSEL R120, R120, -INF , !P3 ;  /* 0xff80000078787808 */ /* 0x008fe40005800000 */
        /* <DEDUP_REMOVED lines=70> */
[C---:B------:R-:W-:Y:S01]  /*f7a0*/  VIADD R0, R2.reuse, 0x1f ;  /* 0x0000001f02007836 */ /* 0x040fe20000000000 */
        /* <DEDUP_REMOVED lines=65> */
[C---:B------:R-:W-:Y:S01]  /*fbc0*/  VIADD R0, R2.reuse, 0x77 ;  /* 0x0000007702007836 */ /* 0x040fe20000000000 */
[----:B------:R-:W-:Y:S01]  /*fbd0*/  FSEL R47, R47, -INF , !P6 ;  /* 0xff8000002f2f7808 */ /* 0x000fe20007000000 */
[----:B------:R-:W-:Y:S01]  /*fbe0*/  VIADD R2, R2, 0x7b ;  /* 0x0000007b02027836 */ /* 0x000fe20000000000 */
[----:B------:R-:W-:-:S02]  /*fbf0*/  ISETP.GE.AND P6, PT, R3, UR5, PT ;  /* 0x0000000503007c0c */ /* 0x000fc4000bfc6270 */
[----:B------:R-:W-:Y:S02]  /*fc00*/  FSEL R55, R55, -INF , !P4 ;  /* 0xff80000037377808 */ /* 0x000fe40006000000 */
[----:B------:R-:W-:Y:S02]  /*fc10*/  ISETP.GE.AND P4, PT, R2, UR5, PT ;  /* 0x0000000502007c0c */ /* 0x000fe4000bf86270 */
[C---:B------:R-:W-:Y:S02]  /*fc20*/  FMNMX3 R3, R17.reuse, R88, R92, !PT ;  /* 0x0000005811037276 */ /* 0x040fe4000780005c */
[C---:B------:R-:W-:Y:S02]  /*fc30*/  FMNMX3 R2, R17.reuse, R89, R93, !PT ;  /* 0x0000005911027276 */ /* 0x040fe4000780005d */
[----:B------:R-:W-:Y:S02]  /*fc40*/  FMNMX3 R5, R17, R90, R94, !PT ;  /* 0x0000005a11057276 */ /* 0x000fe4000780005e */
[----:B------:R-:W-:-:S02]  /*fc50*/  FSEL R51, R51, -INF , !P5 ;  /* 0xff80000033337808 */ /* 0x000fc40006800000 */
[----:B------:R-:W-:Y:S02]  /*fc60*/  FMNMX3 R3, R3, R96, R100, !PT ;  /* 0x0000006003037276 */ /* 0x000fe40007800064 */
[----:B------:R-:W-:Y:S02]  /*fc70*/  ISETP.GE.AND P5, PT, R0, UR5, PT ;  /* 0x0000000500007c0c */ /* 0x000fe4000bfa6270 */
        /* <DEDUP_REMOVED lines=45> */
[----:B------:R-:W-:-:S02]  /*ff50*/  FSEL R123, R123, -INF , !P3 ;  /* 0xff8000007b7b7808 */ /* 0x000fc40005800000 */
[----:B------:R-:W-:Y:S02]  /*ff60*/  FSEL R127, R127, -INF , !P2 ;  /* 0xff8000007f7f7808 */ /* 0x000fe40005000000 */
        /* <DEDUP_REMOVED lines=17> */
[----:B------:R-:W-:Y:S02]  /*10080*/  FMNMX3 R0, R0, R153, R155, !PT ;  /* 0x0000009900007276 */ /* 0x000fe4000780009b */
[----:B------:R-:W-:Y:S02]  /*10090*/  FMNMX3 R2, R5, R156, R150, !PT ;  /* 0x0000009c05027276 */ /* 0x000fe40007800096 */
[----:B------:R-:W-:Y:S02]  /*100a0*/  FMNMX3 R0, R0, R157, R151, !PT ;  /* 0x0000009d00007276 */ /* 0x000fe40007800097 */
[----:B------:R-:W-:Y:S02]  /*100b0*/  FMNMX3 R3, R4, R3, R2, !PT ;  /* 0x0000000304037276 */ /* 0x000fe40007800002 */
[----:B------:R-:W-:Y:S02]  /*100c0*/  ISETP.NE.AND P0, PT, R19, R22, PT ;  /* 0x000000161300720c */ /* 0x000fe40003f05270 */
[----:B------:R-:W-:-:S04]  /*100d0*/  FMNMX R23, R0, R3, !PT ;  /* 0x0000000300177209 */ /* 0x000fc80007800000 */
[C---:B------:R-:W-:Y:S01]  /*100e0*/  FSETP.NEU.AND P1, PT, R23.reuse, -INF , PT ;  /* 0xff8000001700780b */ /* 0x040fe20003f2d000 */
[----:B------:R1:W-:Y:S03]  /*100f0*/  STL [R1+0x74], R23 ;  /* 0x0000741701007387 */ /* 0x0003e60000100800 */
[----:B------:R-:W-:-:S03]  /*10100*/  FSEL R19, R23, RZ, P1 ;  /* 0x000000ff17137208 */ /* 0x000fc60000800000 */
[----:B------:R-:W-:Y:S06]  /*10110*/  @!P0 BRA `(.L_x_246) ;  /* 0x0000000000408947 */ /* 0x000fec0003800000 */
        /* <DEDUP_REMOVED lines=16> */
.L_x_246:
[----:B------:R-:W-:Y:S05]  /*10220*/  WARPSYNC.ALL ;  /* 0x0000000000007948 */ /* 0x000fea0003800000 */
[----:B------:R-:W-:Y:S01]  /*10230*/  R2UR UR4, R18 ;  /* 0x00000000120472ca */ /* 0x000fe200000e0000 */
[----:B------:R-:W-:Y:S01]  /*10240*/  IMAD.MOV.U32 R18, RZ, RZ, R17 ;  /* 0x000000ffff127224 */ /* 0x000fe200078e0011 */
[----:B------:R-:W-:-:S11]  /*10250*/  ISETP.NE.AND P0, PT, RZ, UR41, PT ;  /* 0x00000029ff007c0c */ /* 0x000fd6000bf05270 */
[----:B------:R3:W-:Y:S02]  /*10260*/  STTM.x2 tmem[UR4], R18 ;  /* 0x00000012000079ed */ /* 0x0007e400080c0004 */
[----:B------:R-:W-:Y:S05]  /*10270*/  @P0 BRA `(.L_x_247) ;  /* 0x0000000000040947 */ /* 0x000fea0003800000 */
[----:B------:R-:W-:Y:S05]  /*10280*/  BPT.TRAP 0x1 ;  /* 0x000000040000795c */ /* 0x000fea0000300000 */
.L_x_247:
[----:B------:R-:W-:Y:S01]  /*10290*/  UISETP.NE.AND UP0, UPT, UR51, URZ, UPT ;  /* 0x000000ff3300728c */ /* 0x000fe2000bf05270 */
[----:B------:R-:W-:Y:S01]  /*102a0*/  MOV R2, UR50 ;  /* 0x0000003200027c02 */ /* 0x000fe20008000f00 */
[----:B------:R-:W-:Y:S01]  /*102b0*/  UIADD3 UR4, UPT, UPT, UR37, 0x5070, URZ ;  /* 0x0000507025047890 */ /* 0x000fe2000fffe0ff */
[C---:B------:R-:W-:Y:S01]  /*102c0*/  FSETP.NEU.AND P0, PT, R23.reuse, -INF , PT ;  /* 0xff8000001700780b */ /* 0x040fe20003f0d000 */
[----:B------:R-:W-:Y:S01]  /*102d0*/  UIADD3 UR5, UPT, UPT, UR37, 0x50d0, URZ ;  /* 0x000050d025057890 */ /* 0x000fe2000fffe0ff */
[----:B------:R-:W-:Y:S01]  /*102e0*/  SHF.L.U32 R2, R2, 0x1f, RZ ;  /* 0x0000001f02027819 */ /* 0x000fe200000006ff */
[----:B------:R-:W-:Y:S01]  /*102f0*/  USHF.L.U32 UR42, UR42, 0x3, URZ ;  /* 0x000000032a2a7899 */ /* 0x000fe200080006ff */
[----:B------:R-:W-:-:S03]  /*10300*/  FSEL R0, R23, RZ, P0 ;  /* 0x000000ff17007208 */ /* 0x000fc60000000000 */
[----:B------:R-:W-:Y:S01]  /*10310*/  MOV R3, UR5 ;  /* 0x0000000500037c02 */ /* 0x000fe20008000f00 */
[----:B------:R-:W-:Y:S02]  /*10320*/  @!UP0 UIADD3 UR4, UPT, UPT, UR37, 0x5080, URZ ;  /* 0x0000508025048890 */ /* 0x000fe4000fffe0ff */
[----:B------:R-:W-:-:S07]  /*10330*/  UIADD3 UR6, UPT, UPT, UR42, UR5, URZ ;  /* 0x000000052a067290 */ /* 0x000fce000fffe0ff */
[----:B------:R-:W-:Y:S02]  /*10340*/  SYNCS.ARRIVE.TRANS64.A1T0 RZ, [UR4], RZ ;  /* 0x000000ffffff79a7 */ /* 0x000fe40008100004 */
[----:B------:R-:W4:Y:S01]  /*10350*/  LDCU UR4, c[0x0][0x704] ;  /* 0x0000e080ff0477ac */ /* 0x000f220008000800 */
[----:B------:R-:W5:Y:S01]  /*10360*/  SYNCS.PHASECHK.TRANS64.TRYWAIT P5, [R3+UR42], R2 ;  /* 0x00000002030075a7 */ /* 0x000f6200080a112a */
[----:B----4-:R-:W-:-:S04]  /*10370*/  FMUL R0, R0, -UR4 ;  /* 0x8000000400007c20 */ /* 0x010fc80008400000 */
[--C-:B---3--:R-:W-:Y:S02]  /*10380*/  FFMA2 R18, R88.F32x2.HI_LO, UR4.F32, R0.reuse.F32 ;  /* 0x0000000458127c49 */ /* 0x108fe40009200000 */
[--C-:B-1----:R-:W-:Y:S02]  /*10390*/  FFMA2 R22, R90.F32x2.HI_LO, UR4.F32, R0.reuse.F32 ;  /* 0x000000045a167c49 */ /* 0x102fe40009200000 */
[--C-:B------:R-:W-:Y:S01]  /*103a0*/  FFMA2 R88, R92.F32x2.HI_LO, UR4.F32, R0.reuse.F32 ;  /* 0x000000045c587c49 */ /* 0x100fe20009200000 */
[----:B------:R-:W-:Y:S01]  /*103b0*/  FSETP.GEU.AND P4, PT, R18, -126, PT ;  /* 0xc2fc00001200780b */ /* 0x000fe20003f8e000 */
[----:B------:R-:W-:Y:S01]  /*103c0*/  FFMA2 R90, R94.F32x2.HI_LO, UR4.F32, R0.F32 ;  /* 0x000000045e5a7c49 */ /* 0x000fe20009200000 */
[----:B------:R-:W-:Y:S02]  /*103d0*/  FSETP.GEU.AND P3, PT, R19, -126, PT ;  /* 0xc2fc00001300780b */ /* 0x000fe40003f6e000 */
[----:B------:R-:W-:Y:S02]  /*103e0*/  FSETP.GEU.AND P2, PT, R22, -126, PT ;  /* 0xc2fc00001600780b */ /* 0x000fe40003f4e000 */
[----:B------:R-:W-:-:S02]  /*103f0*/  FSETP.GEU.AND P1, PT, R23, -126, PT ;  /* 0xc2fc00001700780b */ /* 0x000fc40003f2e000 */
[----:B------:R-:W-:Y:S02]  /*10400*/  FSETP.GEU.AND P0, PT, R88, -126, PT ;  /* 0xc2fc00005800780b */ /* 0x000fe40003f0e000 */
[----:B------:R-:W-:-:S03]  /*10410*/  FSETP.GEU.AND P6, PT, R89, -126, PT ;  /* 0xc2fc00005900780b */ /* 0x000fc60003fce000 */
[----:B------:R-:W-:Y:S02]  /*10420*/  @!P4 FMUL R18, R18, 0.5 ;  /* 0x3f0000001212c820 */ /* 0x000fe40000400000 */
[----:B------:R-:W-:Y:S02]  /*10430*/  @!P3 FMUL R19, R19, 0.5 ;  /* 0x3f0000001313b820 */ /* 0x000fe40000400000 */
[----:B------:R-:W-:Y:S02]  /*10440*/  @!P2 FMUL R22, R22, 0.5 ;  /* 0x3f0000001616a820 */ /* 0x000fe40000400000 */
[----:B------:R-:W-:Y:S01]  /*10450*/  @!P1 FMUL R23, R23, 0.5 ;  /* 0x3f00000017179820 */ /* 0x000fe20000400000 */
[----:B------:R-:W1:Y:S08]  /*10460*/  MUFU.EX2 R18, R18 ;  /* 0x0000001200127308 */ /* 0x000e700000000800 */
[----:B------:R-:W3:Y:S08]  /*10470*/  MUFU.EX2 R19, R19 ;  /* 0x0000001300137308 */ /* 0x000ef00000000800 */
[----:B------:R-:W4:Y:S08]  /*10480*/  MUFU.EX2 R22, R22 ;  /* 0x0000001600167308 */ /* 0x000f300000000800 */
[----:B------:R-:W1:Y:S02]  /*10490*/  MUFU.EX2 R23, R23 ;  /* 0x0000001700177308 */ /* 0x000e640000000800 */
[----:B-1-345:R-:W-:Y:S05]  /*104a0*/  @!P5 BRA `(.L_x_248) ;  /* 0x0000006800f0d947 */ /* 0x03afea0003800000 */
.L_x_408:
[--C-:B------:R-:W-:Y:S01]  /*104b0*/  FFMA2 R92, R96.F32x2.HI_LO, UR4.F32, R0.reuse.F32 ;  /* 0x00000004605c7c49 */ /* 0x100fe20009200000 */
[----:B------:R-:W-:Y:S01]  /*104c0*/  FSETP.GEU.AND P5, PT, R90, -126, PT ;  /* 0xc2fc00005a00780b */ /* 0x000fe20003fae000 */
[----:B------:R-:W-:Y:S01]  /*104d0*/  @!P2 FMUL R22, R22, R22 ;  /* 0x000000161616a220 */ /* 0x000fe20000400000 */
[----:B------:R-:W-:Y:S01]  /*104e0*/  @!P0 FMUL R88, R88, 0.5 ;  /* 0x3f00000058588820 */ /* 0x000fe20000400000 */
[----:B------:R-:W-:Y:S01]  /*104f0*/  @!P3 FMUL R19, R19, R19 ;  /* 0x000000131313b220 */ /* 0x000fe20000400000 */
[----:B------:R-:W-:Y:S01]  /*10500*/  FSETP.GEU.AND P2, PT, R93, -126, PT ;  /* 0xc2fc00005d00780b */ /* 0x000fe20003f4e000 */
[----:B------:R-:W-:Y:S01]  /*10510*/  @!P4 FMUL R18, R18, R18 ;  /* 0x000000121212c220 */ /* 0x000fe20000400000 */
[----:B------:R-:W-:Y:S01]  /*10520*/  FSETP.GEU.AND P3, PT, R92, -126, PT ;  /* 0xc2fc00005c00780b */ /* 0x000fe20003f6e000 */
[--C-:B------:R-:W-:Y:S01]  /*10530*/  FFMA2 R94, R98.F32x2.HI_LO, UR4.F32, R0.reuse.F32 ;  /* 0x00000004625e7c49 */ /* 0x100fe20009200000 */
[----:B------:R-:W3:Y:S01]  /*10540*/  MUFU.EX2 R88, R88 ;  /* 0x0000005800587308 */ /* 0x000ee20000000800 */
[----:B------:R-:W-:Y:S01]  /*10550*/  FSETP.GEU.AND P4, PT, R91, -126, PT ;  /* 0xc2fc00005b00780b */ /* 0x000fe20003f8e000 */
[----:B------:R-:W-:Y:S01]  /*10560*/  @!P1 FMUL R23, R23, R23 ;  /* 0x0000001717179220 */ /* 0x000fe20000400000 */
[--C-:B------:R-:W-:Y:S01]  /*10570*/  FFMA2 R96, R100.F32x2.HI_LO, UR4.F32, R0.reuse.F32 ;  /* 0x0000000464607c49 */ /* 0x100fe20009200000 */
[----:B------:R-:W-:Y:S01]  /*10580*/  FSETP.GEU.AND P1, PT, R94, -126, PT ;  /* 0xc2fc00005e00780b */ /* 0x000fe20003f2e000 */
[----:B------:R-:W-:Y:S01]  /*10590*/  @!P6 FMUL R89, R89, 0.5 ;  /* 0x3f0000005959e820 */ /* 0x000fe20000400000 */
[--C-:B------:R-:W-:Y:S01]  /*105a0*/  FFMA2 R100, R104.F32x2.HI_LO, UR4.F32, R0.reuse.F32 ;  /* 0x0000000468647c49 */ /* 0x100fe20009200000 */
[----:B------:R-:W-:Y:S01]  /*105b0*/  ULOP3.LUT UR42, UR42, 0x8, URZ, 0x3c, !UPT ;  /* 0x000000082a2a7892 */ /* 0x000fe2000f8e3cff */
[----:B------:R-:W-:Y:S01]  /*105c0*/  @!P5 FMUL R90, R90, 0.5 ;  /* 0x3f0000005a5ad820 */ /* 0x000fe20000400000 */
[----:B------:R-:W-:Y:S01]  /*105d0*/  @!P2 FMUL R93, R93, 0.5 ;  /* 0x3f0000005d5da820 */ /* 0x000fe20000400000 */
[--C-:B------:R-:W-:Y:S01]  /*105e0*/  FFMA2 R98, R102.F32x2.HI_LO, UR4.F32, R0.reuse.F32 ;  /* 0x0000000466627c49 */ /* 0x100fe20009200000 */
[----:B------:R-:W4:Y:S01]  /*105f0*/  MUFU.EX2 R89, R89 ;  /* 0x0000005900597308 */ /* 0x000f220000000800 */
[----:B------:R-:W-:Y:S01]  /*10600*/  @!P3 FMUL R92, R92, 0.5 ;  /* 0x3f0000005c5cb820 */ /* 0x000fe20000400000 */
[----:B------:R-:W-:-:S02]  /*10610*/  FFMA2 R102, R106.F32x2.HI_LO, UR4.F32, R0.F32 ;  /* 0x000000046a667c49 */ /* 0x000fc40009200000 */
[----:B------:R-:W-:Y:S01]  /*10620*/  @!P4 FMUL R91, R91, 0.5 ;  /* 0x3f0000005b5bc820 */ /* 0x000fe20000400000 */
[--C-:B------:R-:W-:Y:S02]  /*10630*/  FFMA2 R106, R110.F32x2.HI_LO, UR4.F32, R0.reuse.F32 ;  /* 0x000000046e6a7c49 */ /* 0x100fe40009200000 */
[----:B---3--:R-:W-:Y:S01]  /*10640*/  @!P0 FMUL R88, R88, R88 ;  /* 0x0000005858588220 */ /* 0x008fe20000400000 */
[----:B------:R-:W3:Y:S01]  /*10650*/  MUFU.EX2 R93, R93 ;  /* 0x0000005d005d7308 */ /* 0x000ee20000000800 */
[----:B------:R-:W-:Y:S01]  /*10660*/  @!P1 FMUL R94, R94, 0.5 ;  /* 0x3f0000005e5e9820 */ /* 0x000fe20000400000 */
[----:B------:R-:W-:Y:S01]  /*10670*/  FSETP.GEU.AND P0, PT, R95, -126, PT ;  /* 0xc2fc00005f00780b */ /* 0x000fe20003f0e000 */
[--C-:B------:R-:W-:Y:S02]  /*10680*/  FFMA2 R104, R108.F32x2.HI_LO, UR4.F32, R0.reuse.F32 ;  /* 0x000000046c687c49 */ /* 0x100fe40009200000 */
[--C-:B------:R-:W-:Y:S02]  /*10690*/  FFMA2 R108, R112.F32x2.HI_LO, UR4.F32, R0.reuse.F32 ;  /* 0x00000004706c7c49 */ /* 0x100fe40009200000 */
[--C-:B------:R-:W-:Y:S01]  /*106a0*/  FFMA2 R110, R114.F32x2.HI_LO, UR4.F32, R0.reuse.F32 ;  /* 0x00000004726e7c49 */ /* 0x100fe20009200000 */
[----:B------:R-:W5:Y:S01]  /*106b0*/  MUFU.EX2 R92, R92 ;  /* 0x0000005c005c7308 */ /* 0x000f620000000800 */
[----:B----4-:R-:W-:Y:S01]  /*106c0*/  @!P6 FMUL R89, R89, R89 ;  /* 0x000000595959e220 */ /* 0x010fe20000400000 */
[----:B------:R-:W-:Y:S01]  /*106d0*/  FSETP.GEU.AND P6, PT, R96, -126, PT ;  /* 0xc2fc00006000780b */ /* 0x000fe20003fce000 */
[----:B------:R-:W-:-:S02]  /*106e0*/  FFMA2 R114, R118.F32x2.HI_LO, UR4.F32, R0.F32 ;  /* 0x0000000476727c49 */ /* 0x000fc40009200000 */
[--C-:B------:R-:W-:Y:S02]  /*106f0*/  FFMA2 R112, R116.F32x2.HI_LO, UR4.F32, R0.reuse.F32 ;  /* 0x0000000474707c49 */ /* 0x100fe40009200000 */
[----:B------:R-:W-:Y:S01]  /*10700*/  @!P0 FMUL R95, R95, 0.5 ;  /* 0x3f0000005f5f8820 */ /* 0x000fe20000400000 */
[----:B------:R-:W4:Y:S01]  /*10710*/  MUFU.EX2 R91, R91 ;  /* 0x0000005b005b7308 */ /* 0x000f220000000800 */
[----:B---3--:R-:W-:Y:S01]  /*10720*/  @!P2 FMUL R93, R93, R93 ;  /* 0x0000005d5d5da220 */ /* 0x008fe20000400000 */
[----:B------:R-:W-:Y:S01]  /*10730*/  FSETP.GEU.AND P2, PT, R100, -126, PT ;  /* 0xc2fc00006400780b */ /* 0x000fe20003f4e000 */
[--C-:B------:R-:W-:Y:S02]  /*10740*/  FFMA2 R56, R56.F32x2.HI_LO, UR4.F32, R0.reuse.F32 ;  /* 0x0000000438387c49 */ /* 0x100fe40009200000 */
[--C-:B------:R-:W-:Y:S02]  /*10750*/  FFMA2 R60, R60.F32x2.HI_LO, UR4.F32, R0.reuse.F32 ;  /* 0x000000043c3c7c49 */ /* 0x100fe40009200000 */
[----:B------:R-:W-:Y:S01]  /*10760*/  @!P6 FMUL R96, R96, 0.5 ;  /* 0x3f0000006060e820 */ /* 0x000fe20000400000 */
[----:B------:R-:W3:Y:S01]  /*10770*/  MUFU.EX2 R94, R94 ;  /* 0x0000005e005e7308 */ /* 0x000ee20000000800 */
[----:B-----5:R-:W-:Y:S01]  /*10780*/  @!P3 FMUL R92, R92, R92 ;  /* 0x0000005c5c5cb220 */ /* 0x020fe20000400000 */
[----:B------:R-:W-:Y:S01]  /*10790*/  FSETP.GEU.AND P3, PT, R99, -126, PT ;  /* 0xc2fc00006300780b */ /* 0x000fe20003f6e000 */
[----:B------:R-:W-:-:S02]  /*107a0*/  FFMA2 R58, R58.F32x2.HI_LO, UR4.F32, R0.F32 ;  /* 0x000000043a3a7c49 */ /* 0x000fc40009200000 */
[--C-:B------:R-:W-:Y:S02]  /*107b0*/  FFMA2 R62, R62.F32x2.HI_LO, UR4.F32, R0.reuse.F32 ;  /* 0x000000043e3e7c49 */ /* 0x100fe40009200000 */
[----:B------:R-:W-:Y:S01]  /*107c0*/  @!P2 FMUL R100, R100, 0.5 ;  /* 0x3f0000006464a820 */ /* 0x000fe20000400000 */
[----:B------:R-:W5:Y:S01]  /*107d0*/  MUFU.EX2 R90, R90 ;  /* 0x0000005a005a7308 */ /* 0x000f620000000800 */
[----:B----4-:R-:W-:Y:S01]  /*107e0*/  @!P4 FMUL R91, R91, R91 ;  /* 0x0000005b5b5bc220 */ /* 0x010fe20000400000 */
[----:B------:R-:W-:Y:S01]  /*107f0*/  FSETP.GEU.AND P4, PT, R98, -126, PT ;  /* 0xc2fc00006200780b */ /* 0x000fe20003f8e000 */
[--C-:B------:R-:W-:Y:S02]  /*10800*/  FFMA2 R68, R68.F32x2.HI_LO, UR4.F32, R0.reuse.F32 ;  /* 0x0000000444447c49 */ /* 0x100fe40009200000 */
[--C-:B------:R-:W-:Y:S02]  /*10810*/  FFMA2 R66, R66.F32x2.HI_LO, UR4.F32, R0.reuse.F32 ;  /* 0x0000000442427c49 */ /* 0x100fe40009200000 */
[----:B------:R-:W-:Y:S01]  /*10820*/  @!P3 FMUL R99, R99, 0.5 ;  /* 0x3f0000006363b820 */ /* 0x000fe20000400000 */
[----:B------:R-:W4:Y:S01]  /*10830*/  MUFU.EX2 R95, R95 ;  /* 0x0000005f005f7308 */ /* 0x000f220000000800 */
[----:B---3--:R-:W-:Y:S01]  /*10840*/  @!P1 FMUL R94, R94, R94 ;  /* 0x0000005e5e5e9220 */ /* 0x008fe20000400000 */
[----:B------:R-:W-:Y:S01]  /*10850*/  FSETP.GEU.AND P1, PT, R101, -126, PT ;  /* 0xc2fc00006500780b */ /* 0x000fe20003f2e000 */
[----:B------:R-:W-:-:S02]  /*10860*/  FFMA2 R64, R64.F32x2.HI_LO, UR4.F32, R0.F32 ;  /* 0x0000000440407c49 */ /* 0x000fc40009200000 */
[--C-:B------:R-:W-:Y:S02]  /*10870*/  FFMA2 R70, R70.F32x2.HI_LO, UR4.F32, R0.reuse.F32 ;  /* 0x0000000446467c49 */ /* 0x100fe40009200000 */
[----:B------:R-:W-:Y:S01]  /*10880*/  @!P4 FMUL R98, R98, 0.5 ;  /* 0x3f0000006262c820 */ /* 0x000fe20000400000 */
[----:B------:R-:W3:Y:S01]  /*10890*/  MUFU.EX2 R100, R100 ;  /* 0x0000006400647308 */ /* 0x000ee20000000800 */
[----:B-----5:R-:W-:Y:S01]  /*108a0*/  @!P5 FMUL R90, R90, R90 ;  /* 0x0000005a5a5ad220 */ /* 0x020fe20000400000 */
[----:B------:R-:W-:Y:S01]  /*108b0*/  FSETP.GEU.AND P5, PT, R97, -126, PT ;  /* 0xc2fc00006100780b */ /* 0x000fe20003fae000 */
[--C-:B------:R-:W-:Y:S02]  /*108c0*/  FFMA2 R74, R74.F32x2.HI_LO, UR4.F32, R0.reuse.F32 ;  /* 0x000000044a4a7c49 */ /* 0x100fe40009200000 */
[--C-:B------:R-:W-:Y:S02]  /*108d0*/  FFMA2 R72, R72.F32x2.HI_LO, UR4.F32, R0.reuse.F32 ;  /* 0x0000000448487c49 */ /* 0x100fe40009200000 */
[----:B------:R-:W-:Y:S01]  /*108e0*/  @!P1 FMUL R101, R101, 0.5 ;  /* 0x3f00000065659820 */ /* 0x000fe20000400000 */
        /* <DEDUP_REMOVED lines=76> */
[----:B------:R-:W-:Y:S02]  /*10db0*/  FFMA2 R156, R156.F32x2.HI_LO, UR4.F32, R0.F32 ;  /* 0x000000049c9c7c49 */ /* 0x000fe40009200000 */
[----:B------:R-:W-:Y:S01]  /*10dc0*/  @!P1 FMUL R115, R115, 0.5 ;  /* 0x3f00000073739820 */ /* 0x000fe20000400000 */
[----:B------:R-:W4:Y:S01]  /*10dd0*/  MUFU.EX2 R114, R114 ;  /* 0x0000007200727308 */ /* 0x000f220000000800 */
[----:B---3--:R-:W-:Y:S01]  /*10de0*/  @!P5 FMUL R104, R104, R104 ;  /* 0x000000686868d220 */ /* 0x008fe20000400000 */
[----:B------:R-:W-:-:S05]  /*10df0*/  FSETP.GEU.AND P5, PT, R111, -126, PT ;  /* 0xc2fc00006f00780b */ /* 0x000fca0003fae000 */
[----:B------:R-:W-:Y:S01]  /*10e00*/  @!P6 FMUL R110, R110, 0.5 ;  /* 0x3f0000006e6ee820 */ /* 0x000fe20000400000 */
[----:B------:R-:W3:Y:S01]  /*10e10*/  MUFU.EX2 R113, R113 ;  /* 0x0000007100717308 */ /* 0x000ee20000000800 */
[----:B-----5:R-:W-:Y:S01]  /*10e20*/  @!P0 FMUL R109, R109, R109 ;  /* 0x0000006d6d6d8220 */ /* 0x020fe20000400000 */
[----:B------:R-:W-:-:S05]  /*10e30*/  FSETP.GEU.AND P0, PT, R56, -126, PT ;  /* 0xc2fc00003800780b */ /* 0x000fca0003f0e000 */
[----:B------:R-:W-:Y:S01]  /*10e40*/  @!P5 FMUL R111, R111, 0.5 ;  /* 0x3f0000006f6fd820 */ /* 0x000fe20000400000 */
[----:B------:R-:W5:Y:S01]  /*10e50*/  MUFU.EX2 R112, R112 ;  /* 0x0000007000707308 */ /* 0x000f620000000800 */
[----:B----4-:R-:W-:Y:S01]  /*10e60*/  @!P2 FMUL R114, R114, R114 ;  /* 0x000000727272a220 */ /* 0x010fe20000400000 */
[----:B------:R-:W-:-:S05]  /*10e70*/  FSETP.GEU.AND P2, PT, R61, -126, PT ;  /* 0xc2fc00003d00780b */ /* 0x000fca0003f4e000 */
        /* <DEDUP_REMOVED lines=27> */
[----:B------:R-:W-:Y:S02]  /*11030*/  FSETP.GEU.AND P2, PT, R68, -126, PT ;  /* 0xc2fc00004400780b */ /* 0x000fe40003f4e000 */
[----:B------:R-:W-:-:S03]  /*11040*/  F2FP.BF16.F32.PACK_AB R61, R95, R94 ;  /* 0x0000005e5f3d723e */ /* 0x000fc600000010ff */
[----:B------:R-:W-:Y:S01]  /*11050*/  @!P0 FMUL R63, R63, 0.5 ;  /* 0x3f0000003f3f8820 */ /* 0x000fe20000400000 */
[----:B------:R-:W3:Y:S01]  /*11060*/  MUFU.EX2 R142, R62 ;  /* 0x0000003e008e7308 */ /* 0x000ee20000000800 */
[----:B-----5:R-:W-:Y:S01]  /*11070*/  @!P3 FMUL R138, R138, R138 ;  /* 0x0000008a8a8ab220 */ /* 0x020fe20000400000 */
[----:B------:R-:W-:Y:S02]  /*11080*/  FSETP.GEU.AND P3, PT, R67, -126, PT ;  /* 0xc2fc00004300780b */ /* 0x000fe40003f6e000 */
[----:B------:R-:W-:-:S03]  /*11090*/  F2FP.BF16.F32.PACK_AB R60, R93, R92 ;  /* 0x0000005c5d3c723e */ /* 0x000fc600000010ff */
[----:B------:R-:W-:Y:S01]  /*110a0*/  @!P2 FMUL R68, R68, 0.5 ;  /* 0x3f0000004444a820 */ /* 0x000fe20000400000 */
[----:B------:R-:W5:Y:S01]  /*110b0*/  MUFU.EX2 R117, R57 ;  /* 0x0000003900757308 */ /* 0x000f620000000800 */
[----:B----4-:R-:W-:Y:S01]  /*110c0*/  @!P4 FMUL R119, R119, R119 ;  /* 0x000000777777c220 */ /* 0x010fe20000400000 */
[----:B------:R-:W-:Y:S02]  /*110d0*/  FSETP.GEU.AND P4, PT, R66, -126, PT ;  /* 0xc2fc00004200780b */ /* 0x000fe40003f8e000 */
[----:B------:R-:W-:-:S03]  /*110e0*/  F2FP.BF16.F32.PACK_AB R59, R91, R90 ;  /* 0x0000005a5b3b723e */ /* 0x000fc600000010ff */
        /* <DEDUP_REMOVED lines=108> */
[----:B------:R-:W-:-:S05]  /*117b0*/  FSETP.GEU.AND P1, PT, R26, -126, PT ;  /* 0xc2fc00001a00780b */ /* 0x000fca0003f2e000 */
        /* <DEDUP_REMOVED lines=9> */
[----:B------:R-:W-:Y:S02]  /*11850*/  F2FP.BF16.F32.PACK_AB R79, R163, R162 ;  /* 0x000000a2a34f723e */ /* 0x000fe400000010ff */
[----:B------:R-:W-:Y:S01]  /*11860*/  F2FP.BF16.F32.PACK_AB R83, R171, R170 ;  /* 0x000000aaab53723e */ /* 0x000fe200000010ff */
[----:B------:R-:W-:Y:S01]  /*11870*/  @!P6 FMUL R85, R85, 0.5 ;  /* 0x3f0000005555e820 */ /* 0x000fe20000400000 */
[----:B------:R-:W4:Y:S01]  /*11880*/  MUFU.EX2 R180, R24 ;  /* 0x0000001800b47308 */ /* 0x000f220000000800 */
[----:B---3--:R-:W-:Y:S01]  /*11890*/  @!P0 FMUL R176, R176, R176 ;  /* 0x000000b0b0b08220 */ /* 0x008fe20000400000 */
[----:B------:R-:W-:-:S02]  /*118a0*/  FSETP.GEU.AND P0, PT, R27, -126, PT ;  /* 0xc2fc00001b00780b */ /* 0x000fc40003f0e000 */
[----:B------:R-:W-:-:S03]  /*118b0*/  F2FP.BF16.F32.PACK_AB R84, R173, R172 ;  /* 0x000000acad54723e */ /* 0x000fc600000010ff */
[----:B------:R-:W-:Y:S01]  /*118c0*/  @!P5 FMUL R86, R86, 0.5 ;  /* 0x3f0000005656d820 */ /* 0x000fe20000400000 */
[----:B------:R-:W3:Y:S01]  /*118d0*/  MUFU.EX2 R179, R87 ;  /* 0x0000005700b37308 */ /* 0x000ee20000000800 */
[----:B-----5:R-:W-:Y:S01]  /*118e0*/  @!P2 FMUL R181, R181, R181 ;  /* 0x000000b5b5b5a220 */ /* 0x020fe20000400000 */
[----:B------:R-:W-:-:S05]  /*118f0*/  FSETP.GEU.AND P2, PT, R32, -126, PT ;  /* 0xc2fc00002000780b */ /* 0x000fca0003f4e000 */
[----:B------:R-:W-:Y:S01]  /*11900*/  @!P0 FMUL R27, R27, 0.5 ;  /* 0x3f0000001b1b8820 */ /* 0x000fe20000400000 */
[----:B------:R-:W5:Y:S01]  /*11910*/  MUFU.EX2 R182, R26 ;  /* 0x0000001a00b67308 */ /* 0x000f620000000800 */
[----:B----4-:R-:W-:Y:S01]  /*11920*/  @!P3 FMUL R180, R180, R180 ;  /* 0x000000b4b4b4b220 */ /* 0x010fe20000400000 */
[----:B------:R-:W-:Y:S01]  /*11930*/  FSETP.GEU.AND P3, PT, R31, -126, PT ;  /* 0xc2fc00001f00780b */ /* 0x000fe20003f6e000 */
[----:B------:R-:W4:Y:S04]  /*11940*/  S2R R24, SR_TID.X ;  /* 0x0000000000187919 */ /* 0x000f280000002100 */
[----:B------:R-:W-:Y:S01]  /*11950*/  @!P2 FMUL R32, R32, 0.5 ;  /* 0x3f0000002020a820 */ /* 0x000fe20000400000 */
[----:B------:R-:W1:Y:S01]  /*11960*/  MUFU.EX2 R177, R85 ;  /* 0x0000005500b17308 */ /* 0x000e620000000800 */
        /* <DEDUP_REMOVED lines=8> */
[----:B-1----:R-:W-:Y:S01]  /*119f0*/  @!P6 FMUL R177, R177, R177 ;  /* 0x000000b1b1b1e220 */ /* 0x002fe20000400000 */
[----:B------:R-:W-:Y:S02]  /*11a00*/  FSETP.GEU.AND P6, PT, R28, -126, PT ;  /* 0xc2fc00001c00780b */ /* 0x000fe40003fce000 */
[----:B------:R-:W-:-:S03]  /*11a10*/  F2FP.BF16.F32.PACK_AB R85, R175, R174 ;  /* 0x000000aeaf55723e */ /* 0x000fc600000010ff */
[----:B------:R-:W-:Y:S01]  /*11a20*/  @!P1 FMUL R33, R33, 0.5 ;  /* 0x3f00000021219820 */ /* 0x000fe20000400000 */
[----:B------:R-:W1:Y:S01]  /*11a30*/  MUFU.EX2 R188, R32 ;  /* 0x0000002000bc7308 */ /* 0x000e620000000800 */
[----:B---3--:R-:W-:Y:S01]  /*11a40*/  @!P5 FMUL R178, R178, R178 ;  /* 0x000000b2b2b2d220 */ /* 0x008fe20000400000 */
[----:B------:R-:W-:Y:S02]  /*11a50*/  FSETP.GEU.AND P5, PT, R29, -126, PT ;  /* 0xc2fc00001d00780b */ /* 0x000fe40003fae000 */
[----:B----4-:R-:W-:Y:S02]  /*11a60*/  SHF.R.U32.HI R24, RZ, 0x5, R24 ;  /* 0x00000005ff187819 */ /* 0x010fe40000011618 */
[----:B------:R-:W-:Y:S01]  /*11a70*/  F2FP.BF16.F32.PACK_AB R86, R177, R176 ;  /* 0x000000b0b156723e */ /* 0x000fe200000010ff */
[----:B------:R-:W-:Y:S01]  /*11a80*/  @!P6 FMUL R28, R28, 0.5 ;  /* 0x3f0000001c1ce820 */ /* 0x000fe20000400000 */
[----:B------:R-:W3:Y:S01]  /*11a90*/  MUFU.EX2 R187, R31 ;  /* 0x0000001f00bb7308 */ /* 0x000ee20000000800 */
[----:B-----5:R-:W-:Y:S01]  /*11aa0*/  @!P0 FMUL R183, R183, R183 ;  /* 0x000000b7b7b78220 */ /* 0x020fe20000400000 */
[----:B------:R-:W-:-:S02]  /*11ab0*/  FSETP.GEU.AND P0, PT, R34, -126, PT ;  /* 0xc2fc00002200780b */ /* 0x000fc40003f0e000 */
[----:B------:R-:W-:Y:S02]  /*11ac0*/  F2FP.BF16.F32.PACK_AB R87, R179, R178 ;  /* 0x000000b2b357723e */ /* 0x000fe400000010ff */
[----:B------:R-:W-:Y:S01]  /*11ad0*/  F2FP.BF16.F32.PACK_AB R25, R183, R182 ;  /* 0x000000b6b719723e */ /* 0x000fe200000010ff */
[----:B------:R-:W-:Y:S01]  /*11ae0*/  @!P5 FMUL R29, R29, 0.5 ;  /* 0x3f0000001d1dd820 */ /* 0x000fe20000400000 */
[----:B------:R-:W4:Y:S01]  /*11af0*/  MUFU.EX2 R186, R30 ;  /* 0x0000001e00ba7308 */ /* 0x000f220000000800 */
[----:B-1----:R-:W-:Y:S01]  /*11b00*/  @!P2 FMUL R188, R188, R188 ;  /* 0x000000bcbcbca220 */ /* 0x002fe20000400000 */
[----:B------:R-:W-:-:S05]  /*11b10*/  FSETP.GEU.AND P2, PT, R39, -126, PT ;  /* 0xc2fc00002700780b */ /* 0x000fca0003f4e000 */
[----:B------:R-:W-:Y:S01]  /*11b20*/  @!P0 FMUL R34, R34, 0.5 ;  /* 0x3f00000022228820 */ /* 0x000fe20000400000 */
[----:B------:R-:W1:Y:S01]  /*11b30*/  MUFU.EX2 R189, R33 ;  /* 0x0000002100bd7308 */ /* 0x000e620000000800 */
[----:B---3--:R-:W-:Y:S01]  /*11b40*/  @!P3 FMUL R187, R187, R187 ;  /* 0x000000bbbbbbb220 */ /* 0x008fe20000400000 */
[----:B------:R-:W-:-:S05]  /*11b50*/  FSETP.GEU.AND P3, PT, R38, -126, PT ;  /* 0xc2fc00002600780b */ /* 0x000fca0003f6e000 */
[----:B------:R-:W-:Y:S01]  /*11b60*/  @!P2 FMUL R39, R39, 0.5 ;  /* 0x3f0000002727a820 */ /* 0x000fe20000400000 */
[----:B------:R-:W3:Y:S01]  /*11b70*/  MUFU.EX2 R184, R28 ;  /* 0x0000001c00b87308 */ /* 0x000ee20000000800 */
[----:B----4-:R-:W-:Y:S01]  /*11b80*/  @!P4 FMUL R186, R186, R186 ;  /* 0x000000bababac220 */ /* 0x010fe20000400000 */
[----:B------:R-:W-:-:S04]  /*11b90*/  FSETP.GEU.AND P4, PT, R37, -126, PT ;  /* 0xc2fc00002500780b */ /* 0x000fc80003f8e000 */
        /* <DEDUP_REMOVED lines=8> */
[----:B------:R-:W-:Y:S02]  /*11c20*/  FSETP.GEU.AND P6, PT, R35, -126, PT ;  /* 0xc2fc00002300780b */ /* 0x000fe40003fce000 */
[----:B------:R-:W-:-:S03]  /*11c30*/  F2FP.BF16.F32.PACK_AB R28, R189, R188 ;  /* 0x000000bcbd1c723e */ /* 0x000fc600000010ff */
        /* <DEDUP_REMOVED lines=8> */
[----:B------:R-:W-:-:S04]  /*11cc0*/  FSETP.GEU.AND P0, PT, R41, -126, PT ;  /* 0xc2fc00002900780b */ /* 0x000fc80003f0e000 */
[----:B------:R-:W-:Y:S01]  /*11cd0*/  STL [R1+0x18], R29 ;  /* 0x0000181d01007387 */ /* 0x000fe20000100800 */
[----:B------:R-:W-:Y:S01]  /*11ce0*/  @!P5 FMUL R36, R36, 0.5 ;  /* 0x3f0000002424d820 */ /* 0x000fe20000400000 */
[----:B------:R-:W1:Y:S02]  /*11cf0*/  MUFU.EX2 R2, R37 ;  /* 0x0000002500027308 */ /* 0x000e640000000800 */
[----:B---3--:R-:W-:Y:S05]  /*11d00*/  STL [R1+0x2c], R3 ;  /* 0x00002c0301007387 */ /* 0x008fea0000100800 */
[----:B------:R-:W-:Y:S01]  /*11d10*/  @!P0 FMUL R41, R41, 0.5 ;  /* 0x3f00000029298820 */ /* 0x000fe20000400000 */
[----:B------:R3:W5:Y:S01]  /*11d20*/  MUFU.EX2 R32, R40 ;  /* 0x0000002800207308 */ /* 0x0007620000000800 */
[----:B----4-:R-:W-:Y:S01]  /*11d30*/  @!P3 FMUL R31, R31, R31 ;  /* 0x0000001f1f1fb220 */ /* 0x010fe20000400000 */
[----:B------:R-:W-:-:S04]  /*11d40*/  FSETP.GEU.AND P3, PT, R45, -126, PT ;  /* 0xc2fc00002d00780b */ /* 0x000fc80003f6e000 */
[----:B------:R4:W-:Y:S02]  /*11d50*/  STL [R1+0x28], R31 ;  /* 0x0000281f01007387 */ /* 0x0009e40000100800 */
[----:B------:R-:W2:Y:S02]  /*11d60*/  MUFU.EX2 R56, R35 ;  /* 0x0000002300387308 */ /* 0x000ea40000000800 */
[----:B-1----:R1:W-:Y:S05]  /*11d70*/  STL [R1+0x24], R2 ;  /* 0x0000240201007387 */ /* 0x0023ea0000100800 */
[----:B------:R-:W-:Y:S01]  /*11d80*/  @!P3 FMUL R45, R45, 0.5 ;  /* 0x3f0000002d2db820 */ /* 0x000fe20000400000 */
[----:B------:R-:W4:Y:S01]  /*11d90*/  MUFU.EX2 R30, R36 ;  /* 0x00000024001e7308 */ /* 0x000f220000000800 */
[----:B---3--:R-:W-:Y:S01]  /*11da0*/  MOV R40, R3 ;  /* 0x0000000300287202 */ /* 0x008fe20000000f00 */
[----:B-----5:R-:W-:Y:S01]  /*11db0*/  @!P1 FMUL R32, R32, R32 ;  /* 0x0000002020209220 */ /* 0x020fe20000400000 */
[----:B------:R-:W-:-:S03]  /*11dc0*/  FSETP.GEU.AND P1, PT, R47, -126, PT ;  /* 0xc2fc00002f00780b */ /* 0x000fc60003f2e000 */
[----:B------:R-:W-:Y:S01]  /*11dd0*/  @!P2 FMUL R40, R40, R40 ;  /* 0x000000282828a220 */ /* 0x000fe20000400000 */
[----:B------:R3:W-:Y:S01]  /*11de0*/  STL [R1+0x30], R32 ;  /* 0x0000302001007387 */ /* 0x0007e20000100800 */
[----:B------:R5:W1:Y:S01]  /*11df0*/  MUFU.EX2 R39, R41 ;  /* 0x0000002900277308 */ /* 0x000a620000000800 */
[----:B--2---:R-:W-:Y:S01]  /*11e00*/  @!P6 FMUL R56, R56, R56 ;  /* 0x000000383838e220 */ /* 0x004fe20000400000 */
[----:B------:R-:W-:Y:S01]  /*11e10*/  FSETP.GEU.AND P6, PT, R42, -126, PT ;  /* 0xc2fc00002a00780b */ /* 0x000fe20003fce000 */
[----:B------:R-:W-:Y:S01]  /*11e20*/  @!P2 STL [R1+0x2c], R40 ;  /* 0x00002c280100a387 */ /* 0x000fe20000100800 */
[----:B------:R-:W-:-:S03]  /*11e30*/  FSETP.GEU.AND P2, PT, R46, -126, PT ;  /* 0xc2fc00002e00780b */ /* 0x000fc60003f4e000 */
[----:B------:R-:W-:Y:S01]  /*11e40*/  STL [R1+0x1c], R56 ;  /* 0x00001c3801007387 */ /* 0x000fe20000100800 */
[----:B------:R-:W2:Y:S01]  /*11e50*/  MUFU.EX2 R37, R45 ;  /* 0x0000002d00257308 */ /* 0x000ea20000000800 */
[----:B----4-:R-:W-:Y:S01]  /*11e60*/  @!P5 FMUL R30, R30, R30 ;  /* 0x0000001e1e1ed220 */ /* 0x010fe20000400000 */
[----:B------:R-:W-:Y:S01]  /*11e70*/  FSETP.GEU.AND P5, PT, R43, -126, PT ;  /* 0xc2fc00002b00780b */ /* 0x000fe20003fae000 */
[----:B------:R-:W-:Y:S01]  /*11e80*/  @!P1 FMUL R47, R47, 0.5 ;  /* 0x3f0000002f2f9820 */ /* 0x000fe20000400000 */
[----:B------:R-:W-:Y:S02]  /*11e90*/  F2FP.BF16.F32.PACK_AB R31, R40, R31 ;  /* 0x0000001f281f723e */ /* 0x000fe400000010ff */
[----:B------:R4:W-:Y:S01]  /*11ea0*/  STL [R1+0x20], R30 ;  /* 0x0000201e01007387 */ /* 0x0009e20000100800 */
[----:B------:R-:W-:Y:S01]  /*11eb0*/  @!P6 FMUL R42, R42, 0.5 ;  /* 0x3f0000002a2ae820 */ /* 0x000fe20000400000 */
[----:B------:R-:W3:Y:S01]  /*11ec0*/  MUFU.EX2 R36, R47 ;  /* 0x0000002f00247308 */ /* 0x000ee20000000800 */
[----:B-----5:R-:W-:Y:S01]  /*11ed0*/  MOV R41, R2 ;  /* 0x0000000200297202 */ /* 0x020fe20000000f00 */
[----:B------:R-:W-:Y:S01]  /*11ee0*/  @!P2 FMUL R46, R46, 0.5 ;  /* 0x3f0000002e2ea820 */ /* 0x000fe20000400000 */
[----:B-1----:R-:W-:Y:S01]  /*11ef0*/  @!P0 FMUL R39, R39, R39 ;  /* 0x0000002727278220 */ /* 0x002fe20000400000 */
[----:B------:R-:W-:Y:S01]  /*11f00*/  FSETP.GEU.AND P0, PT, R48, -126, PT ;  /* 0xc2fc00003000780b */ /* 0x000fe20003f0e000 */
[----:B------:R-:W-:-:S02]  /*11f10*/  FFMA2 R2, R120.F32x2.HI_LO, UR4.F32, R0.F32 ;  /* 0x0000000478027c49 */ /* 0x000fc40009200000 */
[----:B------:R-:W-:Y:S01]  /*11f20*/  @!P4 FMUL R41, R41, R41 ;  /* 0x000000292929c220 */ /* 0x000fe20000400000 */
[----:B------:R-:W1:Y:S01]  /*11f30*/  MUFU.EX2 R35, R46 ;  /* 0x0000002e00237308 */ /* 0x000e620000000800 */
[----:B------:R-:W-:Y:S01]  /*11f40*/  @!P5 FMUL R43, R43, 0.5 ;  /* 0x3f0000002b2bd820 */ /* 0x000fe20000400000 */
[----:B--2---:R-:W-:Y:S01]  /*11f50*/  @!P3 FMUL R37, R37, R37 ;  /* 0x000000252525b220 */ /* 0x004fe20000400000 */
[----:B------:R-:W-:Y:S01]  /*11f60*/  FSETP.GEU.AND P3, PT, R52, -126, PT ;  /* 0xc2fc00003400780b */ /* 0x000fe20003f6e000 */
[----:B------:R-:W-:Y:S01]  /*11f70*/  @!P4 STL [R1+0x24], R41 ;  /* 0x000024290100c387 */ /* 0x000fe20000100800 */
[----:B------:R-:W-:Y:S02]  /*11f80*/  FSETP.GEU.AND P4, PT, R44, -126, PT ;  /* 0xc2fc00002c00780b */ /* 0x000fe40003f8e000 */
[----:B---3--:R-:W-:Y:S01]  /*11f90*/  F2FP.BF16.F32.PACK_AB R32, R39, R32 ;  /* 0x000000202720723e */ /* 0x008fe200000010ff */
[----:B------:R-:W2:Y:S01]  /*11fa0*/  MUFU.EX2 R33, R42 ;  /* 0x0000002a00217308 */ /* 0x000ea20000000800 */
[----:B------:R-:W-:Y:S01]  /*11fb0*/  @!P0 FMUL R48, R48, 0.5 ;  /* 0x3f00000030308820 */ /* 0x000fe20000400000 */
[----:B------:R-:W-:Y:S01]  /*11fc0*/  @!P1 FMUL R36, R36, R36 ;  /* 0x0000002424249220 */ /* 0x000fe20000400000 */
[----:B------:R-:W-:Y:S01]  /*11fd0*/  FSETP.GEU.AND P1, PT, R54, -126, PT ;  /* 0xc2fc00003600780b */ /* 0x000fe20003f2e000 */
[----:B------:R-:W-:Y:S01]  /*11fe0*/  STL [R1+0x34], R39 ;  /* 0x0000342701007387 */ /* 0x000fe20000100800 */
[----:B----4-:R-:W-:-:S03]  /*11ff0*/  F2FP.BF16.F32.PACK_AB R30, R41, R30 ;  /* 0x0000001e291e723e */ /* 0x010fc600000010ff */
[----:B------:R-:W3:Y:S01]  /*12000*/  MUFU.EX2 R38, R43 ;  /* 0x0000002b00267308 */ /* 0x000ee20000000800 */
[----:B-1----:R-:W-:Y:S01]  /*12010*/  @!P2 FMUL R35, R35, R35 ;  /* 0x000000232323a220 */ /* 0x002fe20000400000 */
[----:B------:R-:W-:Y:S01]  /*12020*/  @!P4 FMUL R44, R44, 0.5 ;  /* 0x3f0000002c2cc820 */ /* 0x000fe20000400000 */
[----:B------:R-:W-:Y:S01]  /*12030*/  FSETP.GEU.AND P2, PT, R53, -126, PT ;  /* 0xc2fc00003500780b */ /* 0x000fe20003f4e000 */
[----:B------:R-:W-:Y:S01]  /*12040*/  @!P3 FMUL R52, R52, 0.5 ;  /* 0x3f0000003434b820 */ /* 0x000fe20000400000 */
[----:B------:R-:W-:Y:S03]  /*12050*/  STL [R1+0x44], R37 ;  /* 0x0000442501007387 */ /* 0x000fe60000100800 */
[----:B------:R-:W1:Y:S01]  /*12060*/  MUFU.EX2 R34, R44 ;  /* 0x0000002c00227308 */ /* 0x000e620000000800 */
[----:B--2---:R-:W-:Y:S01]  /*12070*/  @!P6 FMUL R33, R33, R33 ;  /* 0x000000212121e220 */ /* 0x004fe20000400000 */
[----:B------:R-:W-:Y:S01]  /*12080*/  FSETP.GEU.AND P6, PT, R49, -126, PT ;  /* 0xc2fc00003100780b */ /* 0x000fe20003fce000 */
[----:B------:R-:W-:Y:S01]  /*12090*/  @!P1 FMUL R54, R54, 0.5 ;  /* 0x3f00000036369820 */ /* 0x000fe20000400000 */
[----:B------:R-:W-:Y:S01]  /*120a0*/  MOV R42, R56 ;  /* 0x00000038002a7202 */ /* 0x000fe20000000f00 */
[----:B------:R2:W-:Y:S01]  /*120b0*/  STL [R1+0x48], R35 ;  /* 0x0000482301007387 */ /* 0x0005e20000100800 */
[----:B------:R-:W-:-:S02]  /*120c0*/  F2FP.BF16.F32.PACK_AB R56, R19, R18 ;  /* 0x000000121338723e */ /* 0x000fc400000010ff */
[----:B------:R-:W4:Y:S01]  /*120d0*/  MUFU.EX2 R20, R48 ;  /* 0x0000003000147308 */ /* 0x000f220000000800 */
[----:B---3--:R-:W-:Y:S01]  /*120e0*/  @!P5 FMUL R38, R38, R38 ;  /* 0x000000262626d220 */ /* 0x008fe20000400000 */
[----:B------:R-:W-:Y:S01]  /*120f0*/  FSETP.GEU.AND P5, PT, R50, -126, PT ;  /* 0xc2fc00003200780b */ /* 0x000fe20003fae000 */
[----:B------:R-:W-:Y:S01]  /*12100*/  @!P2 FMUL R53, R53, 0.5 ;  /* 0x3f0000003535a820 */ /* 0x000fe20000400000 */
[----:B------:R3:W-:Y:S01]  /*12110*/  STL [R1+0x38], R33 ;  /* 0x0000382101007387 */ /* 0x0007e20000100800 */
[----:B------:R-:W-:Y:S02]  /*12120*/  F2FP.BF16.F32.PACK_AB R29, R42, R29 ;  /* 0x0000001d2a1d723e */ /* 0x000fe400000010ff */
[----:B------:R-:W-:Y:S01]  /*12130*/  @!P6 FMUL R49, R49, 0.5 ;  /* 0x3f0000003131e820 */ /* 0x000fe20000400000 */
[----:B------:R-:W5:Y:S01]  /*12140*/  MUFU.EX2 R12, R52 ;  /* 0x00000034000c7308 */ /* 0x000f620000000800 */
[----:B-1----:R-:W-:Y:S01]  /*12150*/  @!P4 FMUL R34, R34, R34 ;  /* 0x000000222222c220 */ /* 0x002fe20000400000 */
[----:B------:R-:W-:Y:S01]  /*12160*/  FSETP.GEU.AND P4, PT, R51, -126, PT ;  /* 0xc2fc00003300780b */ /* 0x000fe20003f8e000 */
[----:B------:R1:W-:Y:S04]  /*12170*/  STL [R1+0x3c], R38 ;  /* 0x00003c2601007387 */ /* 0x0003e80000100800 */
[----:B------:R-:W-:Y:S01]  /*12180*/  @!P5 FMUL R50, R50, 0.5 ;  /* 0x3f0000003232d820 */ /* 0x000fe20000400000 */
[----:B------:R-:W1:Y:S01]  /*12190*/  MUFU.EX2 R13, R53 ;  /* 0x00000035000d7308 */ /* 0x000e620000000800 */
[----:B----4-:R-:W-:Y:S01]  /*121a0*/  @!P0 FMUL R20, R20, R20 ;  /* 0x0000001414148220 */ /* 0x010fe20000400000 */
[----:B------:R-:W-:Y:S01]  /*121b0*/  FSETP.GEU.AND P0, PT, R55, -126, PT ;  /* 0xc2fc00003700780b */ /* 0x000fe20003f0e000 */
[----:B------:R4:W-:Y:S01]  /*121c0*/  STL [R1+0x40], R34 ;  /* 0x0000402201007387 */ /* 0x0009e20000100800 */
[----:B--2---:R-:W-:-:S03]  /*121d0*/  F2FP.BF16.F32.PACK_AB R35, R36, R35 ;  /* 0x000000232423723e */ /* 0x004fc600000010ff */
[----:B------:R-:W-:Y:S01]  /*121e0*/  @!P4 FMUL R51, R51, 0.5 ;  /* 0x3f0000003333c820 */ /* 0x000fe20000400000 */
[----:B------:R-:W2:Y:S01]  /*121f0*/  MUFU.EX2 R21, R49 ;  /* 0x0000003100157308 */ /* 0x000ea20000000800 */
[----:B-----5:R-:W-:Y:S01]  /*12200*/  @!P3 FMUL R12, R12, R12 ;  /* 0x0000000c0c0cb220 */ /* 0x020fe20000400000 */
[----:B------:R-:W-:Y:S01]  /*12210*/  FSETP.GEU.AND P3, PT, R9, -126, PT ;  /* 0xc2fc00000900780b */ /* 0x000fe20003f6e000 */
[----:B------:R-:W-:Y:S01]  /*12220*/  STL [R1+0x50], R20 ;  /* 0x0000501401007387 */ /* 0x000fe20000100800 */
[----:B---3--:R-:W-:-:S03]  /*12230*/  F2FP.BF16.F32.PACK_AB R33, R38, R33 ;  /* 0x000000212621723e */ /* 0x008fc600000010ff */
[----:B------:R-:W-:Y:S01]  /*12240*/  @!P0 FMUL R55, R55, 0.5 ;  /* 0x3f00000037378820 */ /* 0x000fe20000400000 */
[----:B------:R-:W3:Y:S01]  /*12250*/  MUFU.EX2 R14, R50 ;  /* 0x00000032000e7308 */ /* 0x000ee20000000800 */
[----:B-1----:R-:W-:Y:S01]  /*12260*/  @!P2 FMUL R13, R13, R13 ;  /* 0x0000000d0d0da220 */ /* 0x002fe20000400000 */
[----:B------:R-:W-:Y:S01]  /*12270*/  FSETP.GEU.AND P2, PT, R6, -126, PT ;  /* 0xc2fc00000600780b */ /* 0x000fe20003f4e000 */
[----:B------:R-:W-:Y:S03]  /*12280*/  STL [R1+0x60], R12 ;  /* 0x0000600c01007387 */ /* 0x000fe60000100800 */
[----:B------:R-:W-:Y:S01]  /*12290*/  F2FP.BF16.F32.PACK_AB R38, R13, R12 ;  /* 0x0000000c0d26723e */ /* 0x000fe200000010ff */
[----:B------:R-:W-:Y:S01]  /*122a0*/  @!P3 FMUL R9, R9, 0.5 ;  /* 0x3f0000000909b820 */ /* 0x000fe20000400000 */
[----:B------:R-:W1:Y:S01]  /*122b0*/  MUFU.EX2 R15, R51 ;  /* 0x00000033000f7308 */ /* 0x000e620000000800 */
[----:B--2---:R-:W-:Y:S01]  /*122c0*/  @!P6 FMUL R21, R21, R21 ;  /* 0x000000151515e220 */ /* 0x004fe20000400000 */
[----:B------:R-:W-:Y:S01]  /*122d0*/  FSETP.GEU.AND P6, PT, R2, -126, PT ;  /* 0xc2fc00000200780b */ /* 0x000fe20003fce000 */
[----:B------:R-:W-:Y:S01]  /*122e0*/  STL [R1+0x64], R13 ;  /* 0x0000640d01007387 */ /* 0x000fe20000100800 */
[----:B----4-:R-:W-:-:S03]  /*122f0*/  F2FP.BF16.F32.PACK_AB R34, R37, R34 ;  /* 0x000000222522723e */ /* 0x010fc600000010ff */
[----:B------:R-:W-:Y:S01]  /*12300*/  @!P2 FMUL R6, R6, 0.5 ;  /* 0x3f0000000606a820 */ /* 0x000fe20000400000 */
[----:B------:R-:W2:Y:S01]  /*12310*/  MUFU.EX2 R120, R54 ;  /* 0x0000003600787308 */ /* 0x000ea20000000800 */
[----:B---3--:R-:W-:Y:S01]  /*12320*/  @!P5 FMUL R14, R14, R14 ;  /* 0x0000000e0e0ed220 */ /* 0x008fe20000400000 */
[----:B------:R-:W-:Y:S01]  /*12330*/  FSETP.GEU.AND P5, PT, R3, -126, PT ;  /* 0xc2fc00000300780b */ /* 0x000fe20003fae000 */
[----:B------:R-:W-:Y:S04]  /*12340*/  STL [R1+0x54], R21 ;  /* 0x0000541501007387 */ /* 0x000fe80000100800 */
        /* <DEDUP_REMOVED lines=10> */
[----:B------:R-:W-:Y:S04]  /*123f0*/  STL [R1+0x5c], R15 ;  /* 0x00005c0f01007387 */ /* 0x000fe80000100800 */
[----:B------:R-:W-:Y:S01]  /*12400*/  @!P4 FMUL R8, R8, 0.5 ;  /* 0x3f0000000808c820 */ /* 0x000fe20000400000 */
[----:B------:R-:W2:Y:S01]  /*12410*/  MUFU.EX2 R126, R6 ;  /* 0x00000006007e7308 */ /* 0x000ea20000000800 */
[----:B---3--:R-:W-:Y:S01]  /*12420*/  @!P0 FMUL R121, R121, R121 ;  /* 0x0000007979798220 */ /* 0x008fe20000400000 */
[----:B------:R-:W-:Y:S01]  /*12430*/  FSETP.GEU.AND P0, PT, R4, -126, PT ;  /* 0xc2fc00000400780b */ /* 0x000fe20003f0e000 */
[----:B------:R3:W-:Y:S03]  /*12440*/  STL [R1+0x4c], R36 ;  /* 0x00004c2401007387 */ /* 0x0007e60000100800 */
[----:B------:R-:W-:Y:S01]  /*12450*/  F2FP.BF16.F32.PACK_AB R39, R121, R120 ;  /* 0x000000787927723e */ /* 0x000fe200000010ff */
[----:B------:R-:W-:Y:S01]  /*12460*/  @!P1 FMUL R7, R7, 0.5 ;  /* 0x3f00000007079820 */ /* 0x000fe20000400000 */
[----:B------:R-:W4:Y:S01]  /*12470*/  MUFU.EX2 R122, R2 ;  /* 0x00000002007a7308 */ /* 0x000f220000000800 */
[----:B-1----:R-:W-:-:S06]  /*12480*/  @!P3 FMUL R125, R125, R125 ;  /* 0x0000007d7d7db220 */ /* 0x002fcc0000400000 */
[----:B------:R-:W-:Y:S01]  /*12490*/  @!P0 FMUL R4, R4, 0.5 ;  /* 0x3f00000004048820 */ /* 0x000fe20000400000 */
[----:B------:R1:W5:Y:S01]  /*124a0*/  MUFU.EX2 R123, R3 ;  /* 0x00000003007b7308 */ /* 0x0003620000000800 */
[----:B--2---:R-:W-:-:S07]  /*124b0*/  @!P2 FMUL R126, R126, R126 ;  /* 0x0000007e7e7ea220 */ /* 0x004fce0000400000 */
[----:B------:R2:W2:Y:S01]  /*124c0*/  MUFU.EX2 R124, R8 ;  /* 0x00000008007c7308 */ /* 0x0004a20000000800 */
[----:B----4-:R-:W-:Y:S01]  /*124d0*/  @!P6 FMUL R122, R122, R122 ;  /* 0x0000007a7a7ae220 */ /* 0x010fe20000400000 */
[----:B------:R-:W-:Y:S02]  /*124e0*/  FSETP.GEU.AND P6, PT, R5, -126, PT ;  /* 0xc2fc00000500780b */ /* 0x000fe40003fce000 */
[----:B---3--:R-:W-:-:S04]  /*124f0*/  F2FP.BF16.F32.PACK_AB R36, R21, R20 ;  /* 0x000000141524723e */ /* 0x008fc800000010ff */
[----:B------:R3:W4:Y:S01]  /*12500*/  MUFU.EX2 R127, R7 ;  /* 0x00000007007f7308 */ /* 0x0007220000000800 */
[----:B-1----:R-:W-:Y:S02]  /*12510*/  FFMA2 R2, R128.F32x2.HI_LO, UR4.F32, R0.F32 ;  /* 0x0000000480027c49 */ /* 0x002fe40009200000 */
[----:B-----5:R-:W-:-:S03]  /*12520*/  @!P5 FMUL R123, R123, R123 ;  /* 0x0000007b7b7bd220 */ /* 0x020fc60000400000 */
[----:B------:R-:W-:Y:S01]  /*12530*/  FSETP.GEU.AND P5, PT, R2, -126, PT ;  /* 0xc2fc00000200780b */ /* 0x000fe20003fae000 */
[----:B------:R-:W-:Y:S01]  /*12540*/  @!P6 FMUL R5, R5, 0.5 ;  /* 0x3f0000000505e820 */ /* 0x000fe20000400000 */
[----:B------:R-:W1:Y:S01]  /*12550*/  MUFU.EX2 R128, R4 ;  /* 0x0000000400807308 */ /* 0x000e620000000800 */
[--C-:B--2---:R-:W-:Y:S01]  /*12560*/  FFMA2 R8, R130.F32x2.HI_LO, UR4.F32, R0.reuse.F32 ;  /* 0x0000000482087c49 */ /* 0x104fe20009200000 */
[----:B------:R-:W-:Y:S01]  /*12570*/  F2FP.BF16.F32.PACK_AB R40, R123, R122 ;  /* 0x0000007a7b28723e */ /* 0x000fe200000010ff */
[----:B------:R-:W-:Y:S01]  /*12580*/  @!P4 FMUL R124, R124, R124 ;  /* 0x0000007c7c7cc220 */ /* 0x000fe20000400000 */
[----:B------:R-:W-:Y:S02]  /*12590*/  FSETP.GEU.AND P4, PT, R3, -126, PT ;  /* 0xc2fc00000300780b */ /* 0x000fe40003f8e000 */
[----:B------:R-:W-:Y:S02]  /*125a0*/  FSETP.GEU.AND P3, PT, R8, -126, PT ;  /* 0xc2fc00000800780b */ /* 0x000fe40003f6e000 */
[----:B------:R-:W-:Y:S01]  /*125b0*/  FSETP.GEU.AND P2, PT, R9, -126, PT ;  /* 0xc2fc00000900780b */ /* 0x000fe20003f4e000 */
[----:B---3--:R-:W-:Y:S01]  /*125c0*/  FFMA2 R6, R132.F32x2.HI_LO, UR4.F32, R0.F32 ;  /* 0x0000000484067c49 */ /* 0x008fe20009200000 */
[----:B------:R2:W3:Y:S01]  /*125d0*/  MUFU.EX2 R129, R5 ;  /* 0x0000000500817308 */ /* 0x0004e20000000800 */
[----:B----4-:R-:W-:Y:S01]  /*125e0*/  @!P1 FMUL R127, R127, R127 ;  /* 0x0000007f7f7f9220 */ /* 0x010fe20000400000 */
[----:B------:R-:W-:Y:S01]  /*125f0*/  @!P5 FMUL R2, R2, 0.5 ;  /* 0x3f0000000202d820 */ /* 0x000fe20000400000 */
[----:B------:R-:W-:-:S02]  /*12600*/  F2FP.BF16.F32.PACK_AB R41, R125, R124 ;  /* 0x0000007c7d29723e */ /* 0x000fc400000010ff */
[----:B------:R-:W-:Y:S01]  /*12610*/  FSETP.GEU.AND P1, PT, R6, -126, PT ;  /* 0xc2fc00000600780b */ /* 0x000fe20003f2e000 */
[----:B-1----:R-:W-:Y:S01]  /*12620*/  @!P0 FMUL R128, R128, R128 ;  /* 0x0000008080808220 */ /* 0x002fe20000400000 */
[----:B------:R-:W-:Y:S02]  /*12630*/  FSETP.GEU.AND P0, PT, R7, -126, PT ;  /* 0xc2fc00000700780b */ /* 0x000fe40003f0e000 */
[----:B------:R-:W-:Y:S01]  /*12640*/  @!P3 FMUL R8, R8, 0.5 ;  /* 0x3f0000000808b820 */ /* 0x000fe20000400000 */
[----:B------:R-:W-:Y:S01]  /*12650*/  @!P4 FMUL R3, R3, 0.5 ;  /* 0x3f0000000303c820 */ /* 0x000fe20000400000 */
[----:B------:R-:W-:Y:S01]  /*12660*/  @!P2 FMUL R9, R9, 0.5 ;  /* 0x3f0000000909a820 */ /* 0x000fe20000400000 */
[----:B------:R-:W1:Y:S01]  /*12670*/  MUFU.EX2 R130, R2 ;  /* 0x0000000200827308 */ /* 0x000e620000000800 */
[----:B------:R-:W-:Y:S01]  /*12680*/  F2FP.BF16.F32.PACK_AB R42, R127, R126 ;  /* 0x0000007e7f2a723e */ /* 0x000fe200000010ff */
[----:B--2---:R-:W-:-:S04]  /*12690*/  FFMA2 R4, R134.F32x2.HI_LO, UR4.F32, R0.F32 ;  /* 0x0000000486047c49 */ /* 0x004fc80009200000 */
[----:B------:R-:W-:Y:S02]  /*126a0*/  @!P1 FMUL R6, R6, 0.5 ;  /* 0x3f00000006069820 */ /* 0x000fe40000400000 */
[----:B------:R-:W2:Y:S01]  /*126b0*/  MUFU.EX2 R132, R8 ;  /* 0x0000000800847308 */ /* 0x000ea20000000800 */
[----:B------:R-:W-:Y:S01]  /*126c0*/  @!P0 FMUL R7, R7, 0.5 ;  /* 0x3f00000007078820 */ /* 0x000fe20000400000 */
[----:B---3--:R-:W-:Y:S01]  /*126d0*/  @!P6 FMUL R129, R129, R129 ;  /* 0x000000818181e220 */ /* 0x008fe20000400000 */
[----:B------:R-:W-:-:S04]  /*126e0*/  FSETP.GEU.AND P6, PT, R4, -126, PT ;  /* 0xc2fc00000400780b */ /* 0x000fc80003fce000 */
[----:B------:R-:W-:Y:S01]  /*126f0*/  F2FP.BF16.F32.PACK_AB R43, R129, R128 ;  /* 0x00000080812b723e */ /* 0x000fe200000010ff */
[----:B------:R3:W4:Y:S01]  /*12700*/  MUFU.EX2 R133, R9 ;  /* 0x0000000900857308 */ /* 0x0007220000000800 */
[----:B-1----:R-:W-:Y:S01]  /*12710*/  @!P5 FMUL R130, R130, R130 ;  /* 0x000000828282d220 */ /* 0x002fe20000400000 */
[----:B------:R-:W-:-:S06]  /*12720*/  FSETP.GEU.AND P5, PT, R5, -126, PT ;  /* 0xc2fc00000500780b */ /* 0x000fcc0003fae000 */
[----:B------:R1:W5:Y:S01]  /*12730*/  MUFU.EX2 R131, R3 ;  /* 0x0000000300837308 */ /* 0x0003620000000800 */
[----:B--2---:R-:W-:Y:S01]  /*12740*/  @!P3 FMUL R132, R132, R132 ;  /* 0x000000848484b220 */ /* 0x004fe20000400000 */
[----:B------:R-:W-:-:S05]  /*12750*/  @!P6 FMUL R4, R4, 0.5 ;  /* 0x3f0000000404e820 */ /* 0x000fca0000400000 */
[----:B------:R-:W-:Y:S01]  /*12760*/  @!P5 FMUL R5, R5, 0.5 ;  /* 0x3f0000000505d820 */ /* 0x000fe20000400000 */
[----:B------:R-:W2:Y:S01]  /*12770*/  MUFU.EX2 R134, R6 ;  /* 0x0000000600867308 */ /* 0x000ea20000000800 */
[----:B---3--:R-:W-:Y:S02]  /*12780*/  FFMA2 R8, R152.F32x2.HI_LO, UR4.F32, R0.F32 ;  /* 0x0000000498087c49 */ /* 0x008fe40009200000 */
[----:B----4-:R-:W-:-:S03]  /*12790*/  @!P2 FMUL R133, R133, R133 ;  /* 0x000000858585a220 */ /* 0x010fc60000400000 */
[----:B------:R-:W-:Y:S02]  /*127a0*/  FSETP.GEU.AND P2, PT, R8, -126, PT ;  /* 0xc2fc00000800780b */ /* 0x000fe40003f4e000 */
[----:B------:R3:W4:Y:S01]  /*127b0*/  MUFU.EX2 R135, R7 ;  /* 0x0000000700877308 */ /* 0x0007220000000800 */
[----:B-1----:R-:W-:Y:S01]  /*127c0*/  FFMA2 R2, R136.F32x2.HI_LO, UR4.F32, R0.F32 ;  /* 0x0000000488027c49 */ /* 0x002fe20009200000 */
[----:B------:R-:W-:Y:S01]  /*127d0*/  F2FP.BF16.F32.PACK_AB R45, R133, R132 ;  /* 0x00000084852d723e */ /* 0x000fe200000010ff */
[----:B-----5:R-:W-:-:S03]  /*127e0*/  @!P4 FMUL R131, R131, R131 ;  /* 0x000000838383c220 */ /* 0x020fc60000400000 */
[----:B------:R-:W-:Y:S02]  /*127f0*/  FSETP.GEU.AND P3, PT, R3, -126, PT ;  /* 0xc2fc00000300780b */ /* 0x000fe40003f6e000 */
[----:B------:R-:W-:Y:S01]  /*12800*/  FSETP.GEU.AND P4, PT, R2, -126, PT ;  /* 0xc2fc00000200780b */ /* 0x000fe20003f8e000 */
[----:B--2---:R-:W-:Y:S01]  /*12810*/  @!P1 FMUL R134, R134, R134 ;  /* 0x0000008686869220 */ /* 0x004fe20000400000 */
[----:B------:R-:W-:Y:S01]  /*12820*/  FSETP.GEU.AND P1, PT, R9, -126, PT ;  /* 0xc2fc00000900780b */ /* 0x000fe20003f2e000 */
[----:B------:R-:W-:Y:S01]  /*12830*/  @!P2 FMUL R8, R8, 0.5 ;  /* 0x3f0000000808a820 */ /* 0x000fe20000400000 */
[----:B------:R-:W1:Y:S01]  /*12840*/  MUFU.EX2 R136, R4 ;  /* 0x0000000400887308 */ /* 0x000e620000000800 */
[----:B------:R-:W-:Y:S01]  /*12850*/  F2FP.BF16.F32.PACK_AB R44, R131, R130 ;  /* 0x00000082832c723e */ /* 0x000fe200000010ff */
[----:B---3--:R-:W-:-:S05]  /*12860*/  FFMA2 R6, R140.F32x2.HI_LO, UR4.F32, R0.F32 ;  /* 0x000000048c067c49 */ /* 0x008fca0009200000 */
[----:B------:R-:W-:Y:S01]  /*12870*/  @!P3 FMUL R3, R3, 0.5 ;  /* 0x3f0000000303b820 */ /* 0x000fe20000400000 */
[----:B----4-:R-:W-:Y:S01]  /*12880*/  @!P0 FMUL R135, R135, R135 ;  /* 0x0000008787878220 */ /* 0x010fe20000400000 */
[----:B------:R-:W2:Y:S01]  /*12890*/  MUFU.EX2 R140, R8 ;  /* 0x00000008008c7308 */ /* 0x000ea20000000800 */
[----:B------:R-:W-:Y:S01]  /*128a0*/  FSETP.GEU.AND P0, PT, R6, -126, PT ;  /* 0xc2fc00000600780b */ /* 0x000fe20003f0e000 */
[----:B------:R-:W-:Y:S01]  /*128b0*/  @!P4 FMUL R2, R2, 0.5 ;  /* 0x3f0000000202c820 */ /* 0x000fe20000400000 */
[----:B------:R-:W-:Y:S01]  /*128c0*/  @!P1 FMUL R9, R9, 0.5 ;  /* 0x3f00000009099820 */ /* 0x000fe20000400000 */
[----:B------:R-:W-:-:S04]  /*128d0*/  F2FP.BF16.F32.PACK_AB R46, R135, R134 ;  /* 0x00000086872e723e */ /* 0x000fc800000010ff */
[----:B------:R-:W3:Y:S01]  /*128e0*/  MUFU.EX2 R153, R3 ;  /* 0x0000000300997308 */ /* 0x000ee20000000800 */
[----:B-1----:R-:W-:Y:S01]  /*128f0*/  @!P6 FMUL R136, R136, R136 ;  /* 0x000000888888e220 */ /* 0x002fe20000400000 */
[----:B------:R-:W-:-:S04]  /*12900*/  FSETP.GEU.AND P6, PT, R7, -126, PT ;  /* 0xc2fc00000700780b */ /* 0x000fc80003fce000 */
[----:B------:R-:W-:Y:S02]  /*12910*/  @!P0 FMUL R6, R6, 0.5 ;  /* 0x3f00000006068820 */ /* 0x000fe40000400000 */
[----:B------:R1:W4:Y:S01]  /*12920*/  MUFU.EX2 R152, R2 ;  /* 0x0000000200987308 */ /* 0x0003220000000800 */
[----:B--2---:R-:W-:-:S06]  /*12930*/  @!P2 FMUL R140, R140, R140 ;  /* 0x0000008c8c8ca220 */ /* 0x004fcc0000400000 */
[----:B------:R-:W-:Y:S01]  /*12940*/  @!P6 FMUL R7, R7, 0.5 ;  /* 0x3f0000000707e820 */ /* 0x000fe20000400000 */
[----:B------:R2:W5:Y:S01]  /*12950*/  MUFU.EX2 R137, R5 ;  /* 0x0000000500897308 */ /* 0x0005620000000800 */
[----:B---3--:R-:W-:-:S07]  /*12960*/  @!P3 FMUL R153, R153, R153 ;  /* 0x000000999999b220 */ /* 0x008fce0000400000 */
[----:B------:R-:W3:Y:S01]  /*12970*/  MUFU.EX2 R141, R9 ;  /* 0x00000009008d7308 */ /* 0x000ee20000000800 */
[----:B-1----:R-:W-:Y:S02]  /*12980*/  FFMA2 R2, R144.F32x2.HI_LO, UR4.F32, R0.F32 ;  /* 0x0000000490027c49 */ /* 0x002fe40009200000 */
[----:B----4-:R-:W-:-:S03]  /*12990*/  @!P4 FMUL R152, R152, R152 ;  /* 0x000000989898c220 */ /* 0x010fc60000400000 */
[----:B------:R-:W-:Y:S02]  /*129a0*/  FSETP.GEU.AND P3, PT, R2, -126, PT ;  /* 0xc2fc00000200780b */ /* 0x000fe40003f6e000 */
[----:B------:R-:W-:Y:S01]  /*129b0*/  FSETP.GEU.AND P2, PT, R3, -126, PT ;  /* 0xc2fc00000300780b */ /* 0x000fe20003f4e000 */
[----:B--2---:R-:W-:Y:S01]  /*129c0*/  FFMA2 R4, R154.F32x2.HI_LO, UR4.F32, R0.F32 ;  /* 0x000000049a047c49 */ /* 0x004fe20009200000 */
[----:B------:R-:W-:Y:S01]  /*129d0*/  USHF.R.U32.HI UR4, URZ, 0x15, UR36 ;  /* 0x00000015ff047899 */ /* 0x000fe20008011624 */
[----:B------:R-:W1:Y:S01]  /*129e0*/  MUFU.EX2 R154, R6 ;  /* 0x00000006009a7308 */ /* 0x000e620000000800 */
[----:B-----5:R-:W-:Y:S01]  /*129f0*/  @!P5 FMUL R137, R137, R137 ;  /* 0x000000898989d220 */ /* 0x020fe20000400000 */
[----:B------:R-:W-:Y:S02]  /*12a00*/  MOV R0, UR42 ;  /* 0x0000002a00007c02 */ /* 0x000fe40008000f00 */
[----:B------:R-:W-:Y:S01]  /*12a10*/  FSETP.GEU.AND P5, PT, R4, -126, PT ;  /* 0xc2fc00000400780b */ /* 0x000fe20003fae000 */
[----:B---3--:R-:W-:Y:S01]  /*12a20*/  @!P1 FMUL R141, R141, R141 ;  /* 0x0000008d8d8d9220 */ /* 0x008fe20000400000 */
[----:B------:R-:W-:-:S02]  /*12a30*/  FSETP.GEU.AND P1, PT, R156, -126, PT ;  /* 0xc2fc00009c00780b */ /* 0x000fc40003f2e000 */
[----:B------:R-:W-:Y:S01]  /*12a40*/  @!P3 FMUL R2, R2, 0.5 ;  /* 0x3f0000000202b820 */ /* 0x000fe20000400000 */
[----:B------:R-:W-:Y:S01]  /*12a50*/  FSETP.GEU.AND P4, PT, R5, -126, PT ;  /* 0xc2fc00000500780b */ /* 0x000fe20003f8e000 */
[----:B------:R-:W-:Y:S01]  /*12a60*/  @!P2 FMUL R3, R3, 0.5 ;  /* 0x3f0000000303a820 */ /* 0x000fe20000400000 */
[----:B------:R-:W2:Y:S01]  /*12a70*/  MUFU.EX2 R155, R7 ;  /* 0x00000007009b7308 */ /* 0x000ea20000000800 */
[----:B------:R3:W-:Y:S01]  /*12a80*/  SYNCS.ARRIVE.TRANS64.A1T0 RZ, [R0+UR5], RZ ;  /* 0x000000ff00ff79a7 */ /* 0x0007e20008100005 */
[----:B------:R-:W-:Y:S02]  /*12a90*/  F2FP.BF16.F32.PACK_AB R47, R137, R136 ;  /* 0x00000088892f723e */ /* 0x000fe400000010ff */
[----:B------:R-:W-:Y:S01]  /*12aa0*/  F2FP.BF16.F32.PACK_AB R48, R153, R152 ;  /* 0x000000989930723e */ /* 0x000fe200000010ff */
[----:B-1----:R-:W-:Y:S01]  /*12ab0*/  @!P0 FMUL R154, R154, R154 ;  /* 0x0000009a9a9a8220 */ /* 0x002fe20000400000 */
[----:B------:R-:W-:Y:S02]  /*12ac0*/  FSETP.GEU.AND P0, PT, R157, -126, PT ;  /* 0xc2fc00009d00780b */ /* 0x000fe40003f0e000 */
[----:B------:R-:W1:Y:S01]  /*12ad0*/  MUFU.EX2 R10, R2 ;  /* 0x00000002000a7308 */ /* 0x000e620000000800 */
[----:B------:R-:W-:Y:S01]  /*12ae0*/  @!P1 FMUL R156, R156, 0.5 ;  /* 0x3f0000009c9c9820 */ /* 0x000fe20000400000 */
[----:B------:R-:W-:Y:S01]  /*12af0*/  @!P5 FMUL R4, R4, 0.5 ;  /* 0x3f0000000404d820 */ /* 0x000fe20000400000 */
[----:B------:R-:W-:Y:S01]  /*12b00*/  @!P4 FMUL R5, R5, 0.5 ;  /* 0x3f0000000505c820 */ /* 0x000fe20000400000 */
[----:B------:R-:W-:-:S04]  /*12b10*/  F2FP.BF16.F32.PACK_AB R49, R141, R140 ;  /* 0x0000008c8d31723e */ /* 0x000fc800000010ff */
[----:B------:R-:W4:Y:S01]  /*12b20*/  MUFU.EX2 R11, R3 ;  /* 0x00000003000b7308 */ /* 0x000f220000000800 */
[----:B--2---:R-:W-:Y:S02]  /*12b30*/  @!P6 FMUL R155, R155, R155 ;  /* 0x0000009b9b9be220 */ /* 0x004fe40000400000 */
[----:B------:R-:W-:-:S03]  /*12b40*/  @!P0 FMUL R157, R157, 0.5 ;  /* 0x3f0000009d9d8820 */ /* 0x000fc60000400000 */
[----:B------:R-:W-:Y:S02]  /*12b50*/  F2FP.BF16.F32.PACK_AB R50, R155, R154 ;  /* 0x0000009a9b32723e */ /* 0x000fe400000010ff */
[----:B------:R-:W2:Y:S01]  /*12b60*/  MUFU.EX2 R144, R4 ;  /* 0x0000000400907308 */ /* 0x000ea20000000800 */
[----:B-1----:R-:W-:Y:S01]  /*12b70*/  @!P3 FMUL R10, R10, R10 ;  /* 0x0000000a0a0ab220 */ /* 0x002fe20000400000 */
[----:B------:R-:W-:-:S04]  /*12b80*/  MOV R2, UR4 ;  /* 0x0000000400027c02 */ /* 0x000fc80008000f00 */
[----:B------:R3:W-:Y:S01]  /*12b90*/  STL [R1+0x68], R10 ;  /* 0x0000680a01007387 */ /* 0x0007e20000100800 */
[----:B------:R-:W-:Y:S01]  /*12ba0*/  LOP3.LUT P6, RZ, R2, 0x3, R24, 0x48, !PT ;  /* 0x0000000302ff7812 */ /* 0x000fe200078c4818 */
[----:B------:R-:W1:Y:S01]  /*12bb0*/  MUFU.EX2 R145, R5 ;  /* 0x0000000500917308 */ /* 0x000e620000000800 */
[----:B----4-:R-:W-:Y:S01]  /*12bc0*/  @!P2 FMUL R11, R11, R11 ;  /* 0x0000000b0b0ba220 */ /* 0x010fe20000400000 */
[----:B------:R-:W-:-:S04]  /*12bd0*/  F2FP.BF16.F32.PACK_AB R24, R181, R180 ;  /* 0x000000b4b518723e */ /* 0x000fc800000010ff */
[----:B------:R3:W-:Y:S01]  /*12be0*/  STL [R1+0x6c], R11 ;  /* 0x00006c0b01007387 */ /* 0x0007e20000100800 */
[----:B------:R-:W-:Y:S01]  /*12bf0*/  F2FP.BF16.F32.PACK_AB R52, R11, R10 ;  /* 0x0000000a0b34723e */ /* 0x000fe200000010ff */
[----:B------:R-:W4:Y:S01]  /*12c00*/  MUFU.EX2 R156, R156 ;  /* 0x0000009c009c7308 */ /* 0x000f220000000800 */
[----:B--2---:R-:W-:-:S07]  /*12c10*/  @!P5 FMUL R144, R144, R144 ;  /* 0x000000909090d220 */ /* 0x004fce0000400000 */
[----:B------:R-:W2:Y:S01]  /*12c20*/  MUFU.EX2 R157, R157 ;  /* 0x0000009d009d7308 */ /* 0x000ea20000000800 */
[----:B-1----:R-:W-:-:S05]  /*12c30*/  @!P4 FMUL R145, R145, R145 ;  /* 0x000000919191c220 */ /* 0x002fca0000400000 */
[----:B------:R-:W-:Y:S01]  /*12c40*/  F2FP.BF16.F32.PACK_AB R51, R145, R144 ;  /* 0x000000909133723e */ /* 0x000fe200000010ff */
[----:B----4-:R-:W-:Y:S01]  /*12c50*/  @!P1 FMUL R156, R156, R156 ;  /* 0x0000009c9c9c9220 */ /* 0x010fe20000400000 */
[----:B--2---:R-:W-:-:S05]  /*12c60*/  @!P0 FMUL R157, R157, R157 ;  /* 0x0000009d9d9d8220 */ /* 0x004fca0000400000 */
[----:B------:R-:W-:Y:S01]  /*12c70*/  F2FP.BF16.F32.PACK_AB R53, R157, R156 ;  /* 0x0000009c9d35723e */ /* 0x000fe200000010ff */
[----:B---3--:R-:W-:Y:S06]  /*12c80*/  @!P6 BRA `(.L_x_249) ;  /* 0x000000000040e947 */ /* 0x008fec0003800000 */
        /* <DEDUP_REMOVED lines=16> */
.L_x_249:
[----:B------:R-:W-:Y:S05]  /*12d90*/  WARPSYNC.ALL ;  /* 0x0000000000007948 */ /* 0x000fea0003800000 */
[----:B------:R1:W-:Y:S01]  /*12da0*/  STTM.x32 tmem[UR36], R56 ;  /* 0x00000038000079ed */ /* 0x0003e200082c0024 */
[----:B------:R-:W2:Y:S01]  /*12db0*/  LDCU UR4, c[0x0][0x704] ;  /* 0x0000e080ff0477ac */ /* 0x000ea20008000800 */
[----:B-1----:R-:W3:Y:S01]  /*12dc0*/  LDL R87, [R1+0x74] ;  /* 0x0000740001577983 */ /* 0x002ee20000100800 */
[----:B------:R-:W1:Y:S02]  /*12dd0*/  S2R R2, SR_TID.X ;  /* 0x0000000000027919 */ /* 0x000e640000002100 */
[----:B-1----:R-:W-:-:S02]  /*12de0*/  SHF.R.U32.HI R60, RZ, 0x5, R2 ;  /* 0x00000005ff3c7819 */ /* 0x002fc40000011602 */
[----:B---3--:R-:W-:-:S04]  /*12df0*/  FSETP.NEU.AND P0, PT, R87, -INF , PT ;  /* 0xff8000005700780b */ /* 0x008fc80003f0d000 */
[----:B------:R-:W-:-:S05]  /*12e00*/  FSEL R0, R87, RZ, P0 ;  /* 0x000000ff57007208 */ /* 0x000fca0000000000 */
[----:B--2---:R-:W-:-:S04]  /*12e10*/  FMUL R0, R0, -UR4 ;  /* 0x8000000400007c20 */ /* 0x004fc80008400000 */
[--C-:B------:R-:W-:Y:S02]  /*12e20*/  FFMA2 R148, R148.F32x2.HI_LO, UR4.F32, R0.reuse.F32 ;  /* 0x0000000494947c49 */ /* 0x100fe40009200000 */
[----:B------:R-:W-:Y:S01]  /*12e30*/  FFMA2 R150, R150.F32x2.HI_LO, UR4.F32, R0.F32 ;  /* 0x0000000496967c49 */ /* 0x000fe20009200000 */
[----:B------:R-:W-:Y:S02]  /*12e40*/  UIADD3 UR4, UPT, UPT, UR36, 0x20, URZ ;  /* 0x0000002024047890 */ /* 0x000fe4000fffe0ff */
[----:B------:R-:W-:Y:S02]  /*12e50*/  FSETP.GEU.AND P4, PT, R148, -126, PT ;  /* 0xc2fc00009400780b */ /* 0x000fe40003f8e000 */
[----:B------:R-:W-:Y:S01]  /*12e60*/  FSETP.GEU.AND P3, PT, R149, -126, PT ;  /* 0xc2fc00009500780b */ /* 0x000fe20003f6e000 */
[----:B------:R-:W-:Y:S01]  /*12e70*/  USHF.R.U32.HI UR4, URZ, 0x15, UR4 ;  /* 0x00000015ff047899 */ /* 0x000fe20008011604 */
[----:B------:R-:W-:Y:S02]  /*12e80*/  FSETP.GEU.AND P2, PT, R150, -126, PT ;  /* 0xc2fc00009600780b */ /* 0x000fe40003f4e000 */
[----:B------:R-:W-:-:S03]  /*12e90*/  FSETP.GEU.AND P1, PT, R151, -126, PT ;  /* 0xc2fc00009700780b */ /* 0x000fc60003f2e000 */
[----:B------:R-:W-:-:S04]  /*12ea0*/  MOV R3, UR4 ;  /* 0x0000000400037c02 */ /* 0x000fc80008000f00 */
[----:B------:R-:W-:Y:S01]  /*12eb0*/  @!P4 FMUL R148, R148, 0.5 ;  /* 0x3f0000009494c820 */ /* 0x000fe20000400000 */
[----:B------:R-:W-:Y:S01]  /*12ec0*/  LOP3.LUT P0, RZ, R3, 0x3, R60, 0x48, !PT ;  /* 0x0000000303ff7812 */ /* 0x000fe2000780483c */
[----:B------:R-:W-:Y:S02]  /*12ed0*/  @!P3 FMUL R149, R149, 0.5 ;  /* 0x3f0000009595b820 */ /* 0x000fe40000400000 */
[----:B------:R-:W-:Y:S01]  /*12ee0*/  @!P2 FMUL R150, R150, 0.5 ;  /* 0x3f0000009696a820 */ /* 0x000fe20000400000 */
[----:B------:R-:W1:Y:S01]  /*12ef0*/  MUFU.EX2 R58, R148 ;  /* 0x00000094003a7308 */ /* 0x000e620000000800 */
[----:B------:R-:W-:-:S07]  /*12f00*/  @!P1 FMUL R151, R151, 0.5 ;  /* 0x3f00000097979820 */ /* 0x000fce0000400000 */
[----:B------:R-:W2:Y:S08]  /*12f10*/  MUFU.EX2 R59, R149 ;  /* 0x00000095003b7308 */ /* 0x000eb00000000800 */
[----:B------:R-:W3:Y:S01]  /*12f20*/  MUFU.EX2 R56, R150 ;  /* 0x0000009600387308 */ /* 0x000ee20000000800 */
[----:B-1----:R-:W-:-:S07]  /*12f30*/  @!P4 FMUL R58, R58, R58 ;  /* 0x0000003a3a3ac220 */ /* 0x002fce0000400000 */
[----:B------:R-:W1:Y:S01]  /*12f40*/  MUFU.EX2 R57, R151 ;  /* 0x0000009700397308 */ /* 0x000e620000000800 */
[----:B--2---:R-:W-:-:S05]  /*12f50*/  @!P3 FMUL R59, R59, R59 ;  /* 0x0000003b3b3bb220 */ /* 0x004fca0000400000 */
[----:B------:R-:W-:Y:S01]  /*12f60*/  F2FP.BF16.F32.PACK_AB R54, R59, R58 ;  /* 0x0000003a3b36723e */ /* 0x000fe200000010ff */
[----:B---3--:R-:W-:Y:S01]  /*12f70*/  @!P2 FMUL R56, R56, R56 ;  /* 0x000000383838a220 */ /* 0x008fe20000400000 */
[----:B-1----:R-:W-:-:S05]  /*12f80*/  @!P1 FMUL R57, R57, R57 ;  /* 0x0000003939399220 */ /* 0x002fca0000400000 */
        /* <DEDUP_REMOVED lines=18> */
.L_x_250:
        /* <DEDUP_REMOVED lines=10> */
.L_x_251:
[----:B------:R-:W3:Y:S01]  /*13150*/  S2UR UR4, SR_CgaCtaId ;  /* 0x00000000000479c3 */ /* 0x000ee20000008800 */
[----:B------:R-:W-:Y:S01]  /*13160*/  UISETP.NE.AND UP0, UPT, UR51, URZ, UPT ;  /* 0x000000ff3300728c */ /* 0x000fe2000bf05270 */
[----:B------:R-:W-:Y:S02]  /*13170*/  UMOV UR5, 0x400 ;  /* 0x0000040000057882 */ /* 0x000fe40000000000 */
[----:B---3--:R-:W-:-:S04]  /*13180*/  ULEA UR4, UR4, UR5, 0x18 ;  /* 0x0000000504047291 */ /* 0x008fc8000f8ec0ff */
[----:B------:R-:W-:-:S04]  /*13190*/  UIADD3 UR5, UPT, UPT, UR4, 0x5068, URZ ;  /* 0x0000506804057890 */ /* 0x000fc8000fffe0ff */
[----:B------:R-:W-:Y:S02]  /*131a0*/  @UP0 UIADD3 UR5, UPT, UPT, UR4, 0x5058, URZ ;  /* 0x0000505804050890 */ /* 0x000fe4000fffe0ff */
[----:B------:R-:W-:Y:S02]  /*131b0*/  UISETP.NE.AND UP0, UPT, UR41, URZ, UPT ;  /* 0x000000ff2900728c */ /* 0x000fe4000bf05270 */
[----:B------:R-:W-:-:S09]  /*131c0*/  UPRMT UR5, UR38, 0x654, UR5 ;  /* 0x0000065426057896 */ /* 0x000fd20008000005 */
[----:B--2---:R-:W-:Y:S01]  /*131d0*/  SYNCS.ARRIVE.TRANS64.RED.A1T0 RZ, [UR5], RZ ;  /* 0x000000ffffff79a7 */ /* 0x004fe20008100405 */
[----:B------:R-:W-:Y:S05]  /*131e0*/  BRA.U UP0, `(.L_x_252) ;  /* 0x0000000100047547 */ /* 0x000fea000b800000 */
[----:B------:R-:W-:Y:S05]  /*131f0*/  BPT.TRAP 0x1 ;  /* 0x000000040000795c */ /* 0x000fea0000300000 */
.L_x_252:
[----:B------:R-:W-:Y:S01]  /*13200*/  UISETP.NE.AND UP0, UPT, UR51, URZ, UPT ;  /* 0x000000ff3300728c */ /* 0x000fe2000bf05270 */
[----:B------:R-:W-:Y:S01]  /*13210*/  FADD2 R22, R22.F32x2.HI_LO, RZ.F32 ;  /* 0x000000ff1616724b */ /* 0x000fe20000200000 */
[----:B------:R-:W-:Y:S01]  /*13220*/  UIADD3 UR5, UPT, UPT, UR4, 0x5088, URZ ;  /* 0x0000508804057890 */ /* 0x000fe2000fffe0ff */
[----:B------:R-:W-:Y:S01]  /*13230*/  FADD2 R88, R88.F32x2.HI_LO, RZ.F32 ;  /* 0x000000ff5858724b */ /* 0x000fe20000200000 */
[----:B------:R-:W-:Y:S01]  /*13240*/  USEL UR36, UR49, UR46, UP0 ;  /* 0x0000002e31247287 */ /* 0x000fe20008000000 */
[----:B------:R-:W-:Y:S01]  /*13250*/  FADD2 R22, R22.F32x2.HI_LO, R94.F32x2.HI_LO ;  /* 0x0000005e1616724b */ /* 0x000fe20000000000 */
[----:B------:R-:W-:Y:S01]  /*13260*/  FSETP.NEU.AND P0, PT, R87, -INF , PT ;  /* 0xff8000005700780b */ /* 0x000fe20003f0d000 */
[----:B------:R-:W-:Y:S01]  /*13270*/  FADD2 R90, R90.F32x2.HI_LO, RZ.F32 ;  /* 0x000000ff5a5a724b */ /* 0x000fe20000200000 */
[----:B------:R-:W-:Y:S01]  /*13280*/  ULOP3.LUT UR36, UR36, 0x1, URZ, 0x3c, !UPT ;  /* 0x0000000124247892 */ /* 0x000fe2000f8e3cff */
[----:B------:R-:W-:Y:S01]  /*13290*/  FADD2 R88, R88.F32x2.HI_LO, R96.F32x2.HI_LO ;  /* 0x000000605858724b */ /* 0x000fe20000000000 */
[----:B------:R-:W-:Y:S01]  /*132a0*/  FSEL R4, R87, RZ, P0 ;  /* 0x000000ff57047208 */ /* 0x000fe20000000000 */
[----:B------:R-:W-:Y:S01]  /*132b0*/  @UP0 UIADD3 UR5, UPT, UPT, UR4, 0x5078, URZ ;  /* 0x0000507804050890 */ /* 0x000fe2000fffe0ff */
[----:B------:R-:W-:-:S02]  /*132c0*/  FADD2 R90, R90.F32x2.HI_LO, R98.F32x2.HI_LO ;  /* 0x000000625a5a724b */ /* 0x000fc40000000000 */
[----:B------:R-:W-:Y:S01]  /*132d0*/  MOV R0, UR36 ;  /* 0x0000002400007c02 */ /* 0x000fe20008000f00 */
[----:B------:R-:W-:Y:S01]  /*132e0*/  FADD2 R22, R22.F32x2.HI_LO, R102.F32x2.HI_LO ;  /* 0x000000661616724b */ /* 0x000fe20000000000 */
[----:B------:R-:W-:Y:S01]  /*132f0*/  FSETP.NEU.AND P0, PT, R17, R4, PT ;  /* 0x000000041100720b */ /* 0x000fe20003f0d000 */
[----:B------:R-:W-:Y:S01]  /*13300*/  FADD2 R88, R88.F32x2.HI_LO, R104.F32x2.HI_LO ;  /* 0x000000685858724b */ /* 0x000fe20000000000 */
[----:B------:R-:W-:Y:S01]  /*13310*/  SHF.L.U32 R0, R0, 0x1f, RZ ;  /* 0x0000001f00007819 */ /* 0x000fe200000006ff */
[----:B------:R-:W-:Y:S02]  /*13320*/  FADD2 R90, R90.F32x2.HI_LO, R106.F32x2.HI_LO ;  /* 0x0000006a5a5a724b */ /* 0x000fe40000000000 */
[----:B------:R-:W-:Y:S01]  /*13330*/  FADD2 R22, R22.F32x2.HI_LO, R110.F32x2.HI_LO ;  /* 0x0000006e1616724b */ /* 0x000fe20000000000 */
[----:B------:R-:W2:Y:S01]  /*13340*/  SYNCS.PHASECHK.TRANS64.TRYWAIT P2, [UR5], R0 ;  /* 0x00000000ff0075a7 */ /* 0x000ea20008041105 */
[----:B------:R-:W-:Y:S02]  /*13350*/  FADD2 R88, R88.F32x2.HI_LO, R112.F32x2.HI_LO ;  /* 0x000000705858724b */ /* 0x000fe40000000000 */
[----:B------:R-:W-:-:S02]  /*13360*/  FADD2 R90, R90.F32x2.HI_LO, R114.F32x2.HI_LO ;  /* 0x000000725a5a724b */ /* 0x000fc40000000000 */
[----:B------:R-:W-:Y:S02]  /*13370*/  FADD2 R22, R22.F32x2.HI_LO, R118.F32x2.HI_LO ;  /* 0x000000761616724b */ /* 0x000fe40000000000 */
[----:B------:R-:W-:Y:S02]  /*13380*/  FADD2 R88, R88.F32x2.HI_LO, R138.F32x2.HI_LO ;  /* 0x0000008a5858724b */ /* 0x000fe40000000000 */
[----:B------:R-:W-:Y:S02]  /*13390*/  FADD2 R90, R90.F32x2.HI_LO, R142.F32x2.HI_LO ;  /* 0x0000008e5a5a724b */ /* 0x000fe40000000000 */
[----:B------:R-:W-:Y:S01]  /*133a0*/  FADD2 R22, R22.F32x2.HI_LO, R158.F32x2.HI_LO ;  /* 0x0000009e1616724b */ /* 0x000fe20000000000 */
[----:B--2---:R-:W-:Y:S06]  /*133b0*/  @!P2 BRA `(.L_x_253) ;  /* 0x0000003c0044a947 */ /* 0x004fec0003800000 */
.L_x_410:
[----:B------:R-:W-:Y:S01]  /*133c0*/  BSSY.RECONVERGENT B0, `(.L_x_254) ;  /* 0x000000b000007945 */ /* 0x000fe20003800200 */
[----:B--2---:R-:W-:-:S03]  /*133d0*/  MOV R3, 0x3f000000 ;  /* 0x3f00000000037802 */ /* 0x004fc60000000f00 */
[----:B------:R-:W-:Y:S05]  /*133e0*/  @!P0 BRA `(.L_x_255) ;  /* 0x0000000000208947 */ /* 0x000fea0003800000 */
[----:B------:R-:W2:Y:S01]  /*133f0*/  LDCU UR5, c[0x0][0x704] ;  /* 0x0000e080ff0577ac */ /* 0x000ea20008000800 */
[----:B------:R-:W-:-:S04]  /*13400*/  FADD R0, -R4, R17 ;  /* 0x0000001104007221 */ /* 0x000fc80000000100 */
[----:B--2---:R-:W-:-:S05]  /*13410*/  FMUL R0, R0, UR5 ;  /* 0x0000000500007c20 */ /* 0x004fca0008400000 */
[----:B------:R-:W-:-:S13]  /*13420*/  FSETP.GEU.AND P0, PT, R0, -126, PT ;  /* 0xc2fc00000000780b */ /* 0x000fda0003f0e000 */
[----:B------:R-:W-:-:S04]  /*13430*/  @!P0 FMUL R0, R0, 0.5 ;  /* 0x3f00000000008820 */ /* 0x000fc80000400000 */
[----:B------:R-:W2:Y:S02]  /*13440*/  MUFU.EX2 R3, R0 ;  /* 0x0000000000037308 */ /* 0x000ea40000000800 */
[----:B--2---:R-:W-:-:S04]  /*13450*/  @!P0 FMUL R3, R3, R3 ;  /* 0x0000000303038220 */ /* 0x004fc80000400000 */
[----:B------:R-:W-:Y:S02]  /*13460*/  FMUL R3, R3, 0.5 ;  /* 0x3f00000003037820 */ /* 0x000fe40000400000 */
.L_x_255:
[----:B------:R-:W-:Y:S05]  /*13470*/  BSYNC.RECONVERGENT B0 ;  /* 0x0000000000007941 */ /* 0x000fea0003800200 */
.L_x_254:
[----:B------:R-:W2:Y:S04]  /*13480*/  LDL.LU.64 R4, [R1+0x18] ;  /* 0x0000180001047983 */ /* 0x000ea80000300a00 */
[----:B-1----:R-:W3:Y:S04]  /*13490*/  LDL.LU.64 R28, [R1+0x20] ;  /* 0x00002000011c7983 */ /* 0x002ee80000300a00 */
[----:B------:R-:W4:Y:S04]  /*134a0*/  LDL.LU.64 R26, [R1+0x28] ;  /* 0x00002800011a7983 */ /* 0x000f280000300a00 */
[----:B------:R-:W5:Y:S04]  /*134b0*/  LDL.LU.64 R24, [R1+0x38] ;  /* 0x0000380001187983 */ /* 0x000f680000300a00 */
[----:B------:R-:W5:Y:S04]  /*134c0*/  LDL.LU.64 R20, [R1+0x40] ;  /* 0x0000400001147983 */ /* 0x000f680000300a00 */
[----:B------:R-:W5:Y:S04]  /*134d0*/  LDL.LU.64 R14, [R1+0x48] ;  /* 0x00004800010e7983 */ /* 0x000f680000300a00 */
[----:B------:R-:W5:Y:S01]  /*134e0*/  LDL.LU.64 R8, [R1+0x30] ;  /* 0x0000300001087983 */ /* 0x000f620000300a00 */
[----:B------:R-:W-:-:S03]  /*134f0*/  FADD2 R22, R22.F32x2.HI_LO, R166.F32x2.HI_LO ;  /* 0x000000a61616724b */ /* 0x000fc60000000000 */
[----:B------:R-:W5:Y:S04]  /*13500*/  LDL.LU.64 R12, [R1+0x58] ;  /* 0x00005800010c7983 */ /* 0x000f680000300a00 */
[----:B------:R-:W5:Y:S04]  /*13510*/  LDL.LU.64 R10, [R1+0x60] ;  /* 0x00006000010a7983 */ /* 0x000f680000300a00 */
[----:B------:R-:W5:Y:S01]  /*13520*/  LDL.LU.64 R6, [R1+0x50] ;  /* 0x0000500001067983 */ /* 0x000f620000300a00 */
[----:B------:R-:W-:-:S04]  /*13530*/  FADD2 R22, R22.F32x2.HI_LO, R174.F32x2.HI_LO ;  /* 0x000000ae1616724b */ /* 0x000fc80000000000 */
[----:B------:R-:W-:Y:S02]  /*13540*/  FADD2 R22, R22.F32x2.HI_LO, R182.F32x2.HI_LO ;  /* 0x000000b61616724b */ /* 0x000fe40000000000 */
[----:B------:R-:W-:-:S04]  /*13550*/  FMUL R16, R3, R16 ;  /* 0x0000001003107220 */ /* 0x000fc80000400000 */
[----:B------:R-:W-:-:S04]  /*13560*/  FADD2 R18, R16.F32, R18.F32x2.HI_LO ;  /* 0x000000121012724b */ /* 0x000fc80000040000 */
[----:B------:R-:W-:Y:S02]  /*13570*/  FADD2 R18, R18.F32x2.HI_LO, R92.F32x2.HI_LO ;  /* 0x0000005c1212724b */ /* 0x000fe40000000000 */
[----:B--2---:R-:W-:Y:S02]  /*13580*/  FADD2 R22, R22.F32x2.HI_LO, R4.F32x2.HI_LO ;  /* 0x000000041616724b */ /* 0x004fe40000000000 */
[----:B------:R-:W2:Y:S01]  /*13590*/  LDL.LU.64 R4, [R1+0x68] ;  /* 0x0000680001047983 */ /* 0x000ea20000300a00 */
        /* <DEDUP_REMOVED lines=15> */
[----:B---3--:R-:W-:Y:S02]  /*13690*/  FADD2 R88, R88.F32x2.HI_LO, R28.F32x2.HI_LO ;  /* 0x0000001c5858724b */ /* 0x008fe40000000000 */
[----:B----4-:R-:W-:Y:S02]  /*136a0*/  FADD2 R90, R90.F32x2.HI_LO, R26.F32x2.HI_LO ;  /* 0x0000001a5a5a724b */ /* 0x010fe40000000000 */
[----:B------:R-:W-:Y:S02]  /*136b0*/  FADD2 R18, R18.F32x2.HI_LO, R188.F32x2.HI_LO ;  /* 0x000000bc1212724b */ /* 0x000fe40000000000 */
[----:B-----5:R-:W-:Y:S02]  /*136c0*/  FADD2 R22, R22.F32x2.HI_LO, R24.F32x2.HI_LO ;  /* 0x000000181616724b */ /* 0x020fe40000000000 */
        /* <DEDUP_REMOVED lines=22> */
[----:B------:R-:W-:Y:S02]  /*13830*/  FADD2 R88, R88.F32x2.HI_LO, R90.F32x2.HI_LO ;  /* 0x0000005a5858724b */ /* 0x000fe40000000000 */
[----:B--2---:R-:W-:-:S04]  /*13840*/  FADD2 R18, R18.F32x2.HI_LO, R4.F32x2.HI_LO ;  /* 0x000000041212724b */ /* 0x004fc80000000000 */
[----:B------:R-:W-:-:S04]  /*13850*/  FADD2 R18, R18.F32x2.HI_LO, R22.F32x2.HI_LO ;  /* 0x000000161212724b */ /* 0x000fc80000000000 */
[----:B------:R-:W-:-:S04]  /*13860*/  FADD2 R18, R18.F32x2.HI_LO, R88.F32x2.HI_LO ;  /* 0x000000581212724b */ /* 0x000fc80000000000 */
[----:B------:R-:W-:-:S05]  /*13870*/  FADD R0, R18, R19 ;  /* 0x0000001312007221 */ /* 0x000fca0000000000 */
[----:B------:R1:W-:Y:S01]  /*13880*/  STL [R1+0x70], R0 ;  /* 0x0000700001007387 */ /* 0x0003e20000100800 */
[----:B------:R-:W-:Y:S05]  /*13890*/  @P1 BRA `(.L_x_256) ;  /* 0x0000000000041947 */ /* 0x000fea0003800000 */
[----:B------:R-:W-:Y:S05]  /*138a0*/  BPT.TRAP 0x1 ;  /* 0x000000040000795c */ /* 0x000fea0000300000 */
.L_x_256:
[----:B------:R-:W-:Y:S01]  /*138b0*/  UISETP.NE.AND UP0, UPT, UR51, URZ, UPT ;  /* 0x000000ff3300728c */ /* 0x000fe2000bf05270 */
[----:B------:R-:W-:Y:S01]  /*138c0*/  IMAD.U32 R2, R2, 0x10000, RZ ;  /* 0x0001000002027824 */ /* 0x000fe200078e00ff */
[----:B------:R-:W-:Y:S01]  /*138d0*/  ULOP3.LUT UR47, UR47, 0x1, URZ, 0x3c, !UPT ;  /* 0x000000012f2f7892 */ /* 0x000fe2000f8e3cff */
[----:B------:R-:W-:Y:S01]  /*138e0*/  LOP3.LUT R60, R60, 0x3, RZ, 0xc0, !PT ;  /* 0x000000033c3c7812 */ /* 0x000fe200078ec0ff */
[----:B------:R-:W-:Y:S02]  /*138f0*/  UIADD3 UR5, UPT, UPT, UR4, 0x5060, URZ ;  /* 0x0000506004057890 */ /* 0x000fe4000fffe0ff */
[----:B------:R-:W-:Y:S02]  /*13900*/  LOP3.LUT R2, R2, 0x600000, RZ, 0xc0, !PT ;  /* 0x0060000002027812 */ /* 0x000fe400078ec0ff */
[----:B-1----:R-:W-:Y:S02]  /*13910*/  IMAD.U32 R0, RZ, RZ, UR47 ;  /* 0x0000002fff007e24 */ /* 0x002fe4000f8e00ff */
[----:B------:R-:W-:Y:S01]  /*13920*/  SHF.R.U32.HI R3, RZ, 0x15, R2 ;  /* 0x00000015ff037819 */ /* 0x000fe20000011602 */
[----:B------:R-:W-:-:S02]  /*13930*/  @UP0 UIADD3 UR5, UPT, UPT, UR4, 0x5050, URZ ;  /* 0x0000505004050890 */ /* 0x000fc4000fffe0ff */
[----:B------:R-:W-:Y:S01]  /*13940*/  SHF.L.U32 R0, R0, 0x1f, RZ ;  /* 0x0000001f00007819 */ /* 0x000fe200000006ff */
[----:B------:R-:W-:Y:S01]  /*13950*/  USEL UR4, URZ, 0x80, UP0 ;  /* 0x00000080ff047887 */ /* 0x000fe20008000000 */
[----:B------:R-:W-:-:S05]  /*13960*/  ISETP.NE.AND P0, PT, R60, R3, PT ;  /* 0x000000033c00720c */ /* 0x000fca0003f05270 */
[----:B------:R-:W1:Y:S01]  /*13970*/  SYNCS.PHASECHK.TRANS64.TRYWAIT P1, [UR5], R0 ;  /* 0x00000000ff0075a7 */ /* 0x000e620008021105 */
[----:B------:R-:W-:Y:S01]  /*13980*/  LOP3.LUT R2, R2, UR4, RZ, 0xfc, !PT ;  /* 0x0000000402027c12 */ /* 0x000fe2000f8efcff */
[----:B-1----:R-:W-:Y:S06]  /*13990*/  @!P1 BRA `(.L_x_257) ;  /* 0x0000003400e49947 */ /* 0x002fec0003800000 */
.L_x_412:
        /* <DEDUP_REMOVED lines=17> */
.L_x_258:
[----:B------:R-:W-:Y:S05]  /*13ab0*/  WARPSYNC.ALL ;  /* 0x0000000000007948 */ /* 0x000fea0003800000 */
[----:B------:R-:W2:Y:S01]  /*13ac0*/  LDL.LU.64 R16, [R1+0x70] ;  /* 0x0000700001107983 */ /* 0x000ea20000300a00 */
[----:B------:R-:W-:Y:S01]  /*13ad0*/  R2UR UR4, R2 ;  /* 0x00000000020472ca */ /* 0x000fe200000e0000 */
[----:B------:R-:W-:-:S04]  /*13ae0*/  UISETP.NE.AND UP0, UPT, UR51, URZ, UPT ;  /* 0x000000ff3300728c */ /* 0x000fc8000bf05270 */
[----:B------:R-:W-:Y:S02]  /*13af0*/  USEL UR46, UR46, UR36, UP0 ;  /* 0x000000242e2e7287 */ /* 0x000fe40008000000 */
[----:B------:R-:W-:-:S06]  /*13b00*/  USEL UR49, UR36, UR49, UP0 ;  /* 0x0000003124317287 */ /* 0x000fcc0008000000 */
[----:B--2---:R3:W-:Y:S06]  /*13b10*/  STTM.x2 tmem[UR4], R16 ;  /* 0x00000010000079ed */ /* 0x0047ec00080c0004 */
.L_x_239:
[----:B------:R-:W-:-:S09]  /*13b20*/  UISETP.NE.AND UP0, UPT, UR41, URZ, UPT ;  /* 0x000000ff2900728c */ /* 0x000fd2000bf05270 */
[----:B------:R-:W-:Y:S05]  /*13b30*/  BRA.U UP0, `(.L_x_259) ;  /* 0x0000000100047547 */ /* 0x000fea000b800000 */
[----:B------:R-:W-:Y:S05]  /*13b40*/  BPT.TRAP 0x1 ;  /* 0x000000040000795c */ /* 0x000fea0000300000 */
.L_x_259:
[----:B------:R-:W4:Y:S01]  /*13b50*/  S2UR UR6, SR_CgaCtaId ;  /* 0x00000000000679c3 */ /* 0x000f220000008800 */
[----:B------:R-:W-:Y:S01]  /*13b60*/  UISETP.NE.AND UP1, UPT, UR51, URZ, UPT ;  /* 0x000000ff3300728c */ /* 0x000fe2000bf25270 */
[----:B------:R-:W-:-:S03]  /*13b70*/  UMOV UR5, 0x400 ;  /* 0x0000040000057882 */ /* 0x000fc60000000000 */
[----:B------:R-:W-:Y:S02]  /*13b80*/  USEL UR7, UR49, UR46, UP1 ;  /* 0x0000002e31077287 */ /* 0x000fe40008800000 */
[----:B----4-:R-:W-:-:S04]  /*13b90*/  ULEA UR5, UR6, UR5, 0x18 ;  /* 0x0000000506057291 */ /* 0x010fc8000f8ec0ff */
[----:B------:R-:W-:Y:S02]  /*13ba0*/  UIADD3 UR4, UPT, UPT, UR5, 0x5080, URZ ;  /* 0x0000508005047890 */ /* 0x000fe4000fffe0ff */
[----:B------:R-:W-:-:S09]  /*13bb0*/  @UP1 UIADD3 UR4, UPT, UPT, UR5, 0x5070, URZ ;  /* 0x0000507005041890 */ /* 0x000fd2000fffe0ff */
[----:B------:R-:W-:Y:S01]  /*13bc0*/  SYNCS.ARRIVE.TRANS64.A1T0 RZ, [UR4], RZ ;  /* 0x000000ffffff79a7 */ /* 0x000fe20008100004 */
[----:B------:R-:W-:Y:S05]  /*13bd0*/  BRA.U UP0, `(.L_x_260) ;  /* 0x0000000100047547 */ /* 0x000fea000b800000 */
[----:B------:R-:W-:Y:S05]  /*13be0*/  BPT.TRAP 0x1 ;  /* 0x000000040000795c */ /* 0x000fea0000300000 */
.L_x_260:
[----:B------:R-:W-:Y:S02]  /*13bf0*/  UISETP.NE.AND UP0, UPT, UR51, URZ, UPT ;  /* 0x000000ff3300728c */ /* 0x000fe4000bf05270 */
[----:B------:R-:W-:Y:S02]  /*13c00*/  ULOP3.LUT UR7, UR7, 0x1, URZ, 0x3c, !UPT ;  /* 0x0000000107077892 */ /* 0x000fe4000f8e3cff */
[----:B------:R-:W-:-:S04]  /*13c10*/  UIADD3 UR4, UPT, UPT, UR5, 0x5088, URZ ;  /* 0x0000508805047890 */ /* 0x000fc8000fffe0ff */
[----:B-1----:R-:W-:-:S03]  /*13c20*/  MOV R3, UR7 ;  /* 0x0000000700037c02 */ /* 0x002fc60008000f00 */
[----:B------:R-:W-:Y:S01]  /*13c30*/  @UP0 UIADD3 UR4, UPT, UPT, UR5, 0x5078, URZ ;  /* 0x0000507805040890 */ /* 0x000fe2000fffe0ff */
[----:B------:R-:W-:-:S08]  /*13c40*/  SHF.L.U32 R3, R3, 0x1f, RZ ;  /* 0x0000001f03037819 */ /* 0x000fd000000006ff */
[----:B------:R-:W1:Y:S02]  /*13c50*/  SYNCS.PHASECHK.TRANS64.TRYWAIT P0, [UR4], R3 ;  /* 0x00000003ff0075a7 */ /* 0x000e640008001104 */
[----:B-1----:R-:W-:Y:S05]  /*13c60*/  @!P0 BRA `(.L_x_261) ;  /* 0x0000003400488947 */ /* 0x002fea0003800000 */
.L_x_414:
[----:B------:R-:W-:-:S04]  /*13c70*/  UISETP.NE.AND UP0, UPT, UR51, URZ, UPT ;  /* 0x000000ff3300728c */ /* 0x000fc8000bf05270 */
[----:B------:R-:W-:-:S04]  /*13c80*/  USEL UR43, UR44, UR43, UP0 ;  /* 0x0000002b2c2b7287 */ /* 0x000fc80008000000 */
[----:B------:R-:W-:-:S09]  /*13c90*/  UISETP.GT.U32.AND UP0, UPT, UR43, 0x1, UPT ;  /* 0x000000012b00788c */ /* 0x000fd2000bf04070 */
[----:B------:R-:W-:Y:S05]  /*13ca0*/  BRA.U UP0, `(.L_x_262) ;  /* 0x0000000100087547 */ /* 0x000fea000b800000 */
[----:B------:R-:W-:Y:S05]  /*13cb0*/  BPT.TRAP 0x1 ;  /* 0x000000040000795c */ /* 0x000fea0000300000 */
[----:B------:R-:W-:Y:S05]  /*13cc0*/  BPT.TRAP 0x1 ;  /* 0x000000040000795c */ /* 0x000fea0000300000 */
.L_x_262:
[----:B------:R-:W-:Y:S02]  /*13cd0*/  UISETP.NE.AND UP0, UPT, UR51, URZ, UPT ;  /* 0x000000ff3300728c */ /* 0x000fe4000bf05270 */
[----:B------:R-:W-:-:S09]  /*13ce0*/  UIADD3 UR4, UPT, UPT, UR5, 0x5068, URZ ;  /* 0x0000506805047890 */ /* 0x000fd2000fffe0ff */
[----:B------:R-:W-:-:S04]  /*13cf0*/  @UP0 UIADD3 UR4, UPT, UPT, UR5, 0x5058, URZ ;  /* 0x0000505805040890 */ /* 0x000fc8000fffe0ff */
[----:B------:R-:W-:-:S09]  /*13d00*/  UPRMT UR4, UR6, 0x654, UR4 ;  /* 0x0000065406047896 */ /* 0x000fd20008000004 */
[----:B------:R-:W-:Y:S01]  /*13d10*/  SYNCS.ARRIVE.TRANS64.RED.A1T0 RZ, [UR4], RZ ;  /* 0x000000ffffff79a7 */ /* 0x000fe20008100404 */
[----:B------:R-:W-:Y:S05]  /*13d20*/  EXIT ;  /* 0x000000000000794d */ /* 0x000fea0003800000 */
.L_x_26:
[----:B------:R-:W-:-:S05]  /*13d30*/  IMAD.MOV.U32 R3, RZ, RZ, -0x4 ;  /* 0xfffffffcff037424 */ /* 0x000fca00078e00ff */
[----:B------:R-:W-:-:S05]  /*13d40*/  VIADDMNMX.U32 R0, R2, R3, 0x2, PT ;  /* 0x0000000202007446 */ /* 0x000fca0003800003 */
[----:B------:R-:W-:-:S04]  /*13d50*/  IMAD.SHL.U32 R0, R0, 0x4, RZ ;  /* 0x0000000400007824 */ /* 0x000fc800078e00ff */
[----:B------:R-:W1:Y:S02]  /*13d60*/  LDC R2, c[0x2][R0] ;  /* 0x0080000000027b82 */ /* 0x000e640000000800 */
[----:B-1----:R-:W-:-:S04]  /*13d70*/  SHF.R.S32.HI R3, RZ, 0x1f, R2 ;  /* 0x0000001fff037819 */ /* 0x002fc80000011402 */
.L_x_459:
[----:B------:R-:W-:Y:S05]  /*13d80*/  BRX R2 -0x13d90                                                                                                                                                                                                                                                                                                                                                                                                                                                                                                                                                                                               (*"BRANCH_TARGETS .L_x_460,.L_x_461,.L_x_462"*) ;  /* 0xfffffec0029c7949 */ /* 0x000fea000383ffff */
.L_x_462:
[----:B------:R-:W-:-:S08]  /*13d90*/  NOP ;  /* 0x0000000000007918 */ /* 0x000fd00000000000 */
[----:B------:R-:W-:-:S00]  /*13da0*/  USETMAXREG.DEALLOC.CTAPOOL 0x18 ;  /* 0x00000018000079c8 */ /* 0x000fc000080e0500 */
[----:B------:R-:W-:Y:S05]  /*13db0*/  EXIT ;  /* 0x000000000000794d */ /* 0x000fea0003800000 */
.L_x_460:
[----:B------:R-:W-:-:S08]  /*13dc0*/  NOP ;  /* 0x0000000000007918 */ /* 0x000fd00000000000 */
[----:B------:R-:W1:-:S00]  /*13dd0*/  USETMAXREG.DEALLOC.CTAPOOL 0x20 ;  /* 0x00000020000079c8 */ /* 0x000e4000080e0500 */
[----:B------:R-:W2:Y:S01]  /*13de0*/  S2UR UR11, SR_CTAID.X ;  /* 0x00000000000b79c3 */ /* 0x000ea20000002500 */
[----:B------:R-:W3:Y:S07]  /*13df0*/  LDCU.64 UR6, c[0x0][0x380] ;  /* 0x00007000ff0677ac */ /* 0x000eee0008000a00 */
[----:B------:R-:W4:Y:S01]  /*13e00*/  S2UR UR37, SR_CTAID.Z ;  /* 0x00000000002579c3 */ /* 0x000f220000002700 */
[----:B---3--:R-:W-:Y:S02]  /*13e10*/  UISETP.NE.AND UP1, UPT, UR7, URZ, UPT ;  /* 0x000000ff0700728c */ /* 0x008fe4000bf25270 */
[----:B--2---:R-:W-:-:S04]  /*13e20*/  USHF.L.U32 UR11, UR11, 0x8, URZ ;  /* 0x000000080b0b7899 */ /* 0x004fc800080006ff */
[----:B------:R-:W-:-:S06]  /*13e30*/  UISETP.GE.U32.OR UP1, UPT, UR11, UR6, !UP1 ;  /* 0x000000060b00728c */ /* 0x000fcc000cf26470 */
[----:B------:R-:W-:-:S13]  /*13e40*/  PLOP3.LUT P1, PT, PT, PT, UP1, 0x80, 0x8 ;  /* 0x000000000008781c */ /* 0x000fda0003f2f018 */
[----:B-1--4-:R-:W-:Y:S05]  /*13e50*/  @P1 EXIT ;  /* 0x000000000000194d */ /* 0x012fea0003800000 */
[----:B------:R-:W1:Y:S01]  /*13e60*/  LDCU UR12, c[0x0][0x38c] ;  /* 0x00007180ff0c77ac */ /* 0x000e620008000800 */
[----:B------:R-:W2:Y:S01]  /*13e70*/  S2UR UR4, SR_CTAID.Y ;  /* 0x00000000000479c3 */ /* 0x000ea20000002600 */
[----:B------:R-:W-:Y:S01]  /*13e80*/  BSSY.RECONVERGENT B0, `(.L_x_263) ;  /* 0x0000019000007945 */ /* 0x000fe20003800200 */
[----:B------:R-:W-:Y:S01]  /*13e90*/  UMOV UR8, URZ ;  /* 0x000000ff00087c82 */ /* 0x000fe20008000000 */
[----:B-1----:R-:W1:Y:S01]  /*13ea0*/  I2F.U32.RP R2, UR12 ;  /* 0x0000000c00027d06 */ /* 0x002e620008209000 */
[----:B------:R-:W-:-:S07]  /*13eb0*/  UISETP.NE.U32.AND UP1, UPT, UR12, URZ, UPT ;  /* 0x000000ff0c00728c */ /* 0x000fce000bf25070 */
[----:B-1----:R-:W1:Y:S02]  /*13ec0*/  MUFU.RCP R0, R2 ;  /* 0x0000000200007308 */ /* 0x002e640000001000 */
[----:B-1----:R-:W-:-:S06]  /*13ed0*/  IADD3 R0, PT, PT, R0, 0xffffffe, RZ ;  /* 0x0ffffffe00007810 */ /* 0x002fcc0007ffe0ff */
[----:B------:R-:W1:Y:S02]  /*13ee0*/  F2I.FTZ.U32.TRUNC.NTZ R0, R0 ;  /* 0x0000000000007305 */ /* 0x000e64000021f000 */
[----:B-1----:R-:W-:-:S13]  /*13ef0*/  R2UR UR9, R0 ;  /* 0x00000000000972ca */ /* 0x002fda00000e0000 */
[----:B------:R-:W-:-:S04]  /*13f00*/  UIADD3 UR5, UPT, UPT, URZ, -UR9, URZ ;  /* 0x80000009ff057290 */ /* 0x000fc8000fffe0ff */
[----:B------:R-:W-:-:S04]  /*13f10*/  UIMAD UR5, UR5, UR12, URZ ;  /* 0x0000000c050572a4 */ /* 0x000fc8000f8e02ff */
[----:B------:R-:W-:-:S04]  /*13f20*/  UIMAD.WIDE.U32 UR8, UR9, UR5, UR8 ;  /* 0x00000005090872a5 */ /* 0x000fc8000f8e0008 */
[----:B--2---:R-:W-:-:S07]  /*13f30*/  UIMAD.WIDE.U32 UR8, UR9, UR4, URZ ;  /* 0x00000004090872a5 */ /* 0x004fce000f8e00ff */
[----:B------:R-:W-:Y:S02]  /*13f40*/  UMOV UR36, UR9 ;  /* 0x0000000900247c82 */ /* 0x000fe40008000000 */
[----:B------:R-:W-:-:S04]  /*13f50*/  UIADD3 UR5, UPT, UPT, -UR36, URZ, URZ ;  /* 0x000000ff24057290 */ /* 0x000fc8000fffe1ff */
[----:B------:R-:W-:-:S04]  /*13f60*/  UIMAD UR5, UR12, UR5, UR4 ;  /* 0x000000050c0572a4 */ /* 0x000fc8000f8e0204 */
[----:B------:R-:W-:-:S11]  /*13f70*/  UISETP.GE.U32.AND UP5, UPT, UR5, UR12, UPT ;  /* 0x0000000c0500728c */ /* 0x000fd6000bfa6070 */
[----:B------:R-:W-:Y:S02]  /*13f80*/  @UP5 UIADD3 UR5, UPT, UPT, UR5, -UR12, URZ ;  /* 0x8000000c05055290 */ /* 0x000fe4000fffe0ff */
[----:B------:R-:W-:Y:S02]  /*13f90*/  @UP5 UIADD3 UR36, UPT, UPT, UR36, 0x1, URZ ;  /* 0x0000000124245890 */ /* 0x000fe4000fffe0ff */
[----:B------:R-:W-:-:S11]  /*13fa0*/  UISETP.GE.U32.AND UP4, UPT, UR5, UR12, UPT ;  /* 0x0000000c0500728c */ /* 0x000fd6000bf86070 */
[----:B------:R-:W-:Y:S02]  /*13fb0*/  @UP4 UIADD3 UR36, UPT, UPT, UR36, 0x1, URZ ;  /* 0x0000000124244890 */ /* 0x000fe4000fffe0ff */
[----:B------:R-:W-:-:S04]  /*13fc0*/  @!UP1 ULOP3.LUT UR36, URZ, UR12, URZ, 0x33, !UPT ;  /* 0x0000000cff249292 */ /* 0x000fc8000f8e33ff */
[----:B------:R-:W-:-:S04]  /*13fd0*/  UIADD3 UR5, UPT, UPT, -UR36, URZ, URZ ;  /* 0x000000ff24057290 */ /* 0x000fc8000fffe1ff */
[----:B------:R-:W-:Y:S01]  /*13fe0*/  UIMAD UR12, UR12, UR5, UR4 ;  /* 0x000000050c0c72a4 */ /* 0x000fe2000f8e0204 */
[----:B------:R-:W-:Y:S11]  /*13ff0*/  @!P3 BRA `(.L_x_264) ;  /* 0x000000000004b947 */ /* 0x000ff60003800000 */
[----:B------:R-:W-:Y:S05]  /*14000*/  BPT.TRAP 0x1 ;  /* 0x000000040000795c */ /* 0x000fea0000300000 */
.L_x_264:
[----:B------:R-:W-:Y:S05]  /*14010*/  BSYNC.RECONVERGENT B0 ;  /* 0x0000000000007941 */ /* 0x000fea0003800200 */
.L_x_263:
[----:B------:R-:W1:Y:S01]  /*14020*/  S2UR UR8, SR_CgaCtaId ;  /* 0x00000000000879c3 */ /* 0x000e620000008800 */
[----:B------:R-:W-:Y:S01]  /*14030*/  UMOV UR4, 0x400 ;  /* 0x0000040000047882 */ /* 0x000fe20000000000 */
[----:B------:R-:W-:Y:S01]  /*14040*/  IMAD.MOV.U32 R3, RZ, RZ, 0x1 ;  /* 0x00000001ff037424 */ /* 0x000fe200078e00ff */
[----:B------:R-:W-:-:S04]  /*14050*/  @!P0 MOV R2, 0x1000 ;  /* 0x0000100000028802 */ /* 0x000fc80000000f00 */
[----:B------:R-:W-:Y:S01]  /*14060*/  SHF.L.U32 R3, R3, 0x1f, RZ ;  /* 0x0000001f03037819 */ /* 0x000fe200000006ff */
[----:B-1----:R-:W-:-:S09]  /*14070*/  ULEA UR8, UR8, UR4, 0x18 ;  /* 0x0000000408087291 */ /* 0x002fd2000f8ec0ff */
[----:B------:R-:W1:Y:S02]  /*14080*/  SYNCS.PHASECHK.TRANS64.TRYWAIT P1, [UR8+0x5010], R3 ;  /* 0x00501003ff0075a7 */ /* 0x000e640008021108 */
[----:B-1----:R-:W-:Y:S05]  /*14090*/  @!P1 BRA `(.L_x_265) ;  /* 0x0000003000549947 */ /* 0x002fea0003800000 */
.L_x_416:
[----:B------:R-:W-:Y:S01]  /*140a0*/  PLOP3.LUT P5, PT, P5, P6, PT, 0xf8, 0x8f ;  /* 0x00000000008f781c */ /* 0x000fe20002fadf70 */
[----:B------:R2:W-:Y:S01]  /*140b0*/  @!P0 SYNCS.ARRIVE.TRANS64 RZ, [UR8+0x5000], R2 ;  /* 0x00500002ffff89a7 */ /* 0x0005e20008000008 */
[----:B------:R-:W-:Y:S11]  /*140c0*/  BSSY.RECONVERGENT B0, `(.L_x_266) ;  /* 0x0000003000007945 */ /* 0x000ff60003800200 */
[----:B------:R-:W-:Y:S05]  /*140d0*/  @!P5 BRA `(.L_x_267) ;  /* 0x000000000004d947 */ /* 0x000fea0003800000 */
[----:B------:R-:W-:Y:S05]  /*140e0*/  BPT.TRAP 0x1 ;  /* 0x000000040000795c */ /* 0x000fea0000300000 */
.L_x_267:
[----:B------:R-:W-:Y:S05]  /*140f0*/  BSYNC.RECONVERGENT B0 ;  /* 0x0000000000007941 */ /* 0x000fea0003800200 */
.L_x_266:
[----:B------:R-:W-:Y:S01]  /*14100*/  LOP3.LUT P1, R16, R16, 0x1f, RZ, 0xc0, !PT ;  /* 0x0000001f10107812 */ /* 0x000fe2000782c0ff */
[----:B------:R-:W-:Y:S03]  /*14110*/  BSSY.RECONVERGENT B0, `(.L_x_268) ;  /* 0x0000004000007945 */ /* 0x000fe60003800200 */
[----:B------:R-:W-:-:S13]  /*14120*/  PLOP3.LUT P1, PT, P1, P0, PT, 0x8f, 0xf8 ;  /* 0x0000000000f8781c */ /* 0x000fda0000f21177 */
[----:B------:R-:W-:Y:S05]  /*14130*/  @P1 BRA `(.L_x_269) ;  /* 0x0000000000041947 */ /* 0x000fea0003800000 */
[----:B------:R-:W-:Y:S05]  /*14140*/  BPT.TRAP 0x1 ;  /* 0x000000040000795c */ /* 0x000fea0000300000 */
.L_x_269:
[----:B------:R-:W-:Y:S05]  /*14150*/  BSYNC.RECONVERGENT B0 ;  /* 0x0000000000007941 */ /* 0x000fea0003800200 */
.L_x_268:
[----:B------:R-:W3:Y:S01]  /*14160*/  LDCU.64 UR4, c[0x0][0x348] ;  /* 0x00006900ff0477ac */ /* 0x000ee20008000a00 */
[----:B------:R-:W-:Y:S01]  /*14170*/  UIADD3 UR9, UPT, UPT, UR8, 0x5000, URZ ;  /* 0x0000500008097890 */ /* 0x000fe2000fffe0ff */
[----:B------:R-:W-:Y:S01]  /*14180*/  UMOV UR10, URZ ;  /* 0x000000ff000a7c82 */ /* 0x000fe20008000000 */
[----:B------:R-:W-:Y:S01]  /*14190*/  UMOV UR13, UR36 ;  /* 0x00000024000d7c82 */ /* 0x000fe20008000000 */
[----:B------:R-:W-:Y:S01]  /*141a0*/  UMOV UR14, UR37 ;  /* 0x00000025000e7c82 */ /* 0x000fe20008000000 */
[----:B---3--:R-:W-:-:S03]  /*141b0*/  UIADD3 UR16, UP1, UPT, UR4, 0x80, URZ ;  /* 0x0000008004107890 */ /* 0x008fc6000ff3e0ff */
[----:B------:R-:W-:Y:S01]  /*141c0*/  UMOV UR4, 0x0 ;  /* 0x0000000000047882 */ /* 0x000fe20000000000 */
[----:B------:R-:W-:-:S03]  /*141d0*/  UIADD3.X UR17, UPT, UPT, URZ, UR5, URZ, UP1, !UPT ;  /* 0x00000005ff117290 */ /* 0x000fc60008ffe4ff */
[----:B------:R-:W-:-:S06]  /*141e0*/  UMOV UR5, 0x10000000 ;  /* 0x1000000000057882 */ /* 0x000fcc0000000000 */
[----:B------:R3:W-:Y:S02]  /*141f0*/  UTMALDG.5D [UR8], [UR16], desc[UR4] ;  /* 0x00000408100075b4 */ /* 0x0007e40008021000 */
[----:B---3--:R-:W-:Y:S05]  /*14200*/  BRA.U !UP0, `(.L_x_270) ;  /* 0x0000000108047547 */ /* 0x008fea000b800000 */
[----:B------:R-:W-:Y:S05]  /*14210*/  BPT.TRAP 0x1 ;  /* 0x000000040000795c */ /* 0x000fea0000300000 */
.L_x_270:
[----:B------:R-:W3:Y:S01]  /*14220*/  SYNCS.PHASECHK.TRANS64.TRYWAIT P1, [UR8+0x5038], R3 ;  /* 0x00503803ff0075a7 */ /* 0x000ee20008021108 */
[----:B--2---:R-:W-:Y:S01]  /*14230*/  @!P0 MOV R2, 0x1000 ;  /* 0x0000100000028802 */ /* 0x004fe20000000f00 */
[----:B---3--:R-:W-:Y:S06]  /*14240*/  @!P1 BRA `(.L_x_271) ;  /* 0x0000003000009947 */ /* 0x008fec0003800000 */
.L_x_418:
[----:B------:R2:W-:Y:S01]  /*14250*/  @!P0 SYNCS.ARRIVE.TRANS64 RZ, [UR8+0x5020], R2 ;  /* 0x00502002ffff89a7 */ /* 0x0005e20008000008 */
[----:B------:R-:W-:-:S09]  /*14260*/  UPLOP3.LUT UP2, UPT, UP2, UP3, UPT, 0xf8, 0x8f ;  /* 0x00000000008f789c */ /* 0x000fd20001747f70 */
[----:B------:R-:W-:Y:S05]  /*14270*/  BRA.U !UP2, `(.L_x_272) ;  /* 0x000000010a047547 */ /* 0x000fea000b800000 */
[----:B------:R-:W-:Y:S05]  /*14280*/  BPT.TRAP 0x1 ;  /* 0x000000040000795c */ /* 0x000fea0000300000 */
.L_x_272:
[----:B------:R-:W-:Y:S01]  /*14290*/  ISETP.EQ.OR P1, PT, R16, RZ, P0 ;  /* 0x000000ff1000720c */ /* 0x000fe20000722670 */
[----:B------:R-:W-:-:S12]  /*142a0*/  BSSY.RECONVERGENT B0, `(.L_x_273) ;  /* 0x0000003000007945 */ /* 0x000fd80003800200 */
[----:B------:R-:W-:Y:S05]  /*142b0*/  @P1 BRA `(.L_x_274) ;  /* 0x0000000000041947 */ /* 0x000fea0003800000 */
[----:B------:R-:W-:Y:S05]  /*142c0*/  BPT.TRAP 0x1 ;  /* 0x000000040000795c */ /* 0x000fea0000300000 */
.L_x_274:
[----:B------:R-:W-:Y:S05]  /*142d0*/  BSYNC.RECONVERGENT B0 ;  /* 0x0000000000007941 */ /* 0x000fea0003800200 */
.L_x_273:
[----:B------:R-:W3:Y:S01]  /*142e0*/  LDCU.64 UR4, c[0x0][0x348] ;  /* 0x00006900ff0477ac */ /* 0x000ee20008000a00 */
[----:B------:R-:W-:Y:S01]  /*142f0*/  BSSY.RECONVERGENT B0, `(.L_x_275) ;  /* 0x000000e000007945 */ /* 0x000fe20003800200 */
[----:B------:R-:W-:Y:S02]  /*14300*/  UIADD3 UR16, UPT, UPT, UR8, 0x2000, URZ ;  /* 0x0000200008107890 */ /* 0x000fe4000fffe0ff */
[----:B------:R-:W-:Y:S01]  /*14310*/  UIADD3 UR17, UPT, UPT, UR8, 0x5020, URZ ;  /* 0x0000502008117890 */ /* 0x000fe2000fffe0ff */
[----:B------:R-:W-:Y:S01]  /*14320*/  UMOV UR18, URZ ;  /* 0x000000ff00127c82 */ /* 0x000fe20008000000 */
[----:B------:R-:W-:Y:S01]  /*14330*/  UMOV UR19, URZ ;  /* 0x000000ff00137c82 */ /* 0x000fe20008000000 */
[----:B------:R-:W-:Y:S01]  /*14340*/  UMOV UR20, UR36 ;  /* 0x0000002400147c82 */ /* 0x000fe20008000000 */
[----:B------:R-:W-:Y:S01]  /*14350*/  UMOV UR21, UR37 ;  /* 0x0000002500157c82 */ /* 0x000fe20008000000 */
[----:B---3--:R-:W-:-:S03]  /*14360*/  UIADD3 UR14, UP1, UPT, UR4, 0x180, URZ ;  /* 0x00000180040e7890 */ /* 0x008fc6000ff3e0ff */
[----:B------:R-:W-:Y:S01]  /*14370*/  UMOV UR4, 0x0 ;  /* 0x0000000000047882 */ /* 0x000fe20000000000 */
[----:B------:R-:W-:-:S03]  /*14380*/  UIADD3.X UR15, UPT, UPT, URZ, UR5, URZ, UP1, !UPT ;  /* 0x00000005ff0f7290 */ /* 0x000fc60008ffe4ff */
[----:B------:R-:W-:-:S06]  /*14390*/  UMOV UR5, 0x10000000 ;  /* 0x1000000000057882 */ /* 0x000fcc0000000000 */
[----:B------:R3:W-:Y:S02]  /*143a0*/  UTMALDG.4D [UR16], [UR14], desc[UR4] ;  /* 0x000004100e0075b4 */ /* 0x0007e40008019000 */
[----:B---3--:R-:W-:Y:S05]  /*143b0*/  @!P3 BRA `(.L_x_276) ;  /* 0x000000000004b947 */ /* 0x008fea0003800000 */
[----:B------:R-:W-:Y:S05]  /*143c0*/  BPT.TRAP 0x1 ;  /* 0x000000040000795c */ /* 0x000fea0000300000 */
.L_x_276:
[----:B------:R-:W-:Y:S05]  /*143d0*/  BSYNC.RECONVERGENT B0 ;  /* 0x0000000000007941 */ /* 0x000fea0003800200 */
.L_x_275:
[----:B------:R-:W3:Y:S01]  /*143e0*/  SYNCS.PHASECHK.TRANS64.TRYWAIT P2, [UR8+0x5018], R3 ;  /* 0x00501803ff0075a7 */ /* 0x000ee20008041108 */
[----:B--2---:R-:W-:Y:S01]  /*143f0*/  @!P0 MOV R2, 0x1000 ;  /* 0x0000100000028802 */ /* 0x004fe20000000f00 */
[----:B---3--:R-:W-:Y:S06]  /*14400*/  @!P2 BRA `(.L_x_277) ;  /* 0x0000002c00a8a947 */ /* 0x008fec0003800000 */
.L_x_420:
[----:B------:R2:W-:Y:S01]  /*14410*/  @!P0 SYNCS.ARRIVE.TRANS64 RZ, [UR8+0x5008], R2 ;  /* 0x00500802ffff89a7 */ /* 0x0005e20008000008 */
[----:B------:R-:W-:Y:S04]  /*14420*/  BSSY.RECONVERGENT B0, `(.L_x_278) ;  /* 0x0000003000007945 */ /* 0x000fe80003800200 */
[----:B------:R-:W-:Y:S05]  /*14430*/  @!P5 BRA `(.L_x_279) ;  /* 0x000000000004d947 */ /* 0x000fea0003800000 */
[----:B------:R-:W-:Y:S05]  /*14440*/  BPT.TRAP 0x1 ;  /* 0x000000040000795c */ /* 0x000fea0000300000 */
.L_x_279:
[----:B------:R-:W-:Y:S05]  /*14450*/  BSYNC.RECONVERGENT B0 ;  /* 0x0000000000007941 */ /* 0x000fea0003800200 */
.L_x_278:
[----:B------:R-:W-:Y:S04]  /*14460*/  BSSY.RECONVERGENT B0, `(.L_x_280) ;  /* 0x0000003000007945 */ /* 0x000fe80003800200 */
[----:B------:R-:W-:Y:S05]  /*14470*/  @P1 BRA `(.L_x_281) ;  /* 0x0000000000041947 */ /* 0x000fea0003800000 */
[----:B------:R-:W-:Y:S05]  /*14480*/  BPT.TRAP 0x1 ;  /* 0x000000040000795c */ /* 0x000fea0000300000 */
.L_x_281:
[----:B------:R-:W-:Y:S05]  /*14490*/  BSYNC.RECONVERGENT B0 ;  /* 0x0000000000007941 */ /* 0x000fea0003800200 */
.L_x_280:
[----:B------:R-:W3:Y:S01]  /*144a0*/  LDCU.64 UR4, c[0x0][0x348] ;  /* 0x00006900ff0477ac */ /* 0x000ee20008000a00 */
[----:B------:R-:W-:Y:S02]  /*144b0*/  UIADD3 UR19, UPT, UPT, UR11, 0x80, URZ ;  /* 0x000000800b137890 */ /* 0x000fe4000fffe0ff */
[----:B------:R-:W-:Y:S02]  /*144c0*/  UIADD3 UR16, UPT, UPT, UR8, 0x1000, URZ ;  /* 0x0000100008107890 */ /* 0x000fe4000fffe0ff */
[----:B------:R-:W-:Y:S01]  /*144d0*/  UIADD3 UR17, UPT, UPT, UR8, 0x5008, URZ ;  /* 0x0000500808117890 */ /* 0x000fe2000fffe0ff */
[----:B------:R-:W-:Y:S01]  /*144e0*/  UMOV UR18, URZ ;  /* 0x000000ff00127c82 */ /* 0x000fe20008000000 */
[----:B------:R-:W-:Y:S01]  /*144f0*/  UMOV UR20, UR12 ;  /* 0x0000000c00147c82 */ /* 0x000fe20008000000 */
        /* <DEDUP_REMOVED lines=9> */
.L_x_282:
[----:B------:R-:W3:Y:S01]  /*14590*/  SYNCS.PHASECHK.TRANS64.TRYWAIT P2, [UR8+0x5040], R3 ;  /* 0x00504003ff0075a7 */ /* 0x000ee20008041108 */
[----:B--2---:R-:W-:Y:S01]  /*145a0*/  @!P0 MOV R2, 0x1000 ;  /* 0x0000100000028802 */ /* 0x004fe20000000f00 */
[----:B---3--:R-:W-:Y:S06]  /*145b0*/  @!P2 BRA `(.L_x_283) ;  /* 0x0000002c0054a947 */ /* 0x008fec0003800000 */
.L_x_422:
[----:B------:R2:W-:Y:S01]  /*145c0*/  @!P0 SYNCS.ARRIVE.TRANS64 RZ, [UR8+0x5028], R2 ;  /* 0x00502802ffff89a7 */ /* 0x0005e20008000008 */
[----:B------:R-:W-:Y:S05]  /*145d0*/  BRA.U !UP2, `(.L_x_284) ;  /* 0x000000010a047547 */ /* 0x000fea000b800000 */
[----:B------:R-:W-:Y:S05]  /*145e0*/  BPT.TRAP 0x1 ;  /* 0x000000040000795c */ /* 0x000fea0000300000 */
.L_x_284:
[----:B------:R-:W-:Y:S04]  /*145f0*/  BSSY.RECONVERGENT B0, `(.L_x_285) ;  /* 0x0000003000007945 */ /* 0x000fe80003800200 */
[----:B------:R-:W-:Y:S05]  /*14600*/  @P1 BRA `(.L_x_286) ;  /* 0x0000000000041947 */ /* 0x000fea0003800000 */
[----:B------:R-:W-:Y:S05]  /*14610*/  BPT.TRAP 0x1 ;  /* 0x000000040000795c */ /* 0x000fea0000300000 */
.L_x_286:
[----:B------:R-:W-:Y:S05]  /*14620*/  BSYNC.RECONVERGENT B0 ;  /* 0x0000000000007941 */ /* 0x000fea0003800200 */
.L_x_285:
[----:B------:R-:W3:Y:S01]  /*14630*/  LDCU.64 UR4, c[0x0][0x348] ;  /* 0x00006900ff0477ac */ /* 0x000ee20008000a00 */
[----:B------:R-:W-:Y:S02]  /*14640*/  UIADD3 UR32, UPT, UPT, UR8, 0x3000, URZ ;  /* 0x0000300008207890 */ /* 0x000fe4000fffe0ff */
[----:B------:R-:W-:Y:S01]  /*14650*/  UIADD3 UR33, UPT, UPT, UR8, 0x5028, URZ ;  /* 0x0000502808217890 */ /* 0x000fe2000fffe0ff */
[----:B------:R-:W-:Y:S01]  /*14660*/  UMOV UR34, URZ ;  /* 0x000000ff00227c82 */ /* 0x000fe20008000000 */
[----:B------:R-:W-:Y:S01]  /*14670*/  UMOV UR35, URZ ;  /* 0x000000ff00237c82 */ /* 0x000fe20008000000 */
[----:B---3--:R-:W-:-:S03]  /*14680*/  UIADD3 UR10, UP1, UPT, UR4, 0x280, URZ ;  /* 0x00000280040a7890 */ /* 0x008fc6000ff3e0ff */
[----:B------:R-:W-:Y:S01]  /*14690*/  UMOV UR4, 0x0 ;  /* 0x0000000000047882 */ /* 0x000fe20000000000 */
[----:B------:R-:W-:-:S03]  /*146a0*/  UIADD3.X UR11, UPT, UPT, URZ, UR5, URZ, UP1, !UPT ;  /* 0x00000005ff0b7290 */ /* 0x000fc60008ffe4ff */
[----:B------:R-:W-:-:S06]  /*146b0*/  UMOV UR5, 0x10000000 ;  /* 0x1000000000057882 */ /* 0x000fcc0000000000 */
[----:B------:R3:W-:Y:S01]  /*146c0*/  UTMALDG.4D [UR32], [UR10], desc[UR4] ;  /* 0x000004200a0075b4 */ /* 0x0007e20008019000 */
[----:B------:R-:W-:Y:S01]  /*146d0*/  NOP ;  /* 0x0000000000007918 */ /* 0x000fe20000000000 */
[----:B------:R-:W-:-:S06]  /*146e0*/  UISETP.GE.AND UP1, UPT, UR7, 0x81, UPT ;  /* 0x000000810700788c */ /* 0x000fcc000bf26270 */
[----:B------:R-:W-:-:S13]  /*146f0*/  PLOP3.LUT P2, PT, PT, PT, UP1, 0x80, 0x8 ;  /* 0x000000000008781c */ /* 0x000fda0003f4f018 */
[----:B---3--:R-:W-:Y:S05]  /*14700*/  @!P2 EXIT ;  /* 0x000000000000a94d */ /* 0x008fea0003800000 */
[----:B------:R-:W-:Y:S01]  /*14710*/  UIADD3 UR5, UPT, UPT, UR7, 0x7f, URZ ;  /* 0x0000007f07057890 */ /* 0x000fe2000fffe0ff */
[----:B------:R-:W-:Y:S01]  /*14720*/  HFMA2 R4, -RZ, RZ, 0, 5.9604644775390625e-08 ;  /* 0x00000001ff047431 */ /* 0x000fe200000001ff */
[----:B------:R-:W-:Y:S02]  /*14730*/  UMOV UR10, 0x2 ;  /* 0x00000002000a7882 */ /* 0x000fe40000000000 */
[----:B------:R-:W-:-:S04]  /*14740*/  USHF.R.S32.HI UR4, URZ, 0x1f, UR5 ;  /* 0x0000001fff047899 */ /* 0x000fc80008011405 */
[----:B------:R-:W-:-:S04]  /*14750*/  ULEA.HI UR4, UR4, UR5, URZ, 0x7 ;  /* 0x0000000504047291 */ /* 0x000fc8000f8f38ff */
[----:B------:R-:W-:-:S04]  /*14760*/  USHF.R.S32.HI UR9, URZ, 0x7, UR4 ;  /* 0x00000007ff097899 */ /* 0x000fc80008011404 */
[----:B------:R-:W-:-:S04]  /*14770*/  UISETP.LT.AND UP1, UPT, UR9, 0x2, UPT ;  /* 0x000000020900788c */ /* 0x000fc8000bf21270 */
[----:B------:R-:W-:-:S04]  /*14780*/  USEL UR4, UR9, 0x2, UP1 ;  /* 0x0000000209047887 */ /* 0x000fc80008800000 */
[----:B------:R-:W-:-:S04]  /*14790*/  UIADD3 UR9, UPT, UPT, UR9, -UR4, URZ ;  /* 0x8000000409097290 */ /* 0x000fc8000fffe0ff */
[----:B------:R-:W-:Y:S02]  /*147a0*/  UISETP.GE.U32.AND UP1, UPT, UR9, 0x3, UPT ;  /* 0x000000030900788c */ /* 0x000fe4000bf26070 */
[----:B------:R-:W-:Y:S01]  /*147b0*/  UIADD3 UR11, UPT, UPT, UR9, 0x1, URZ ;  /* 0x00000001090b7890 */ /* 0x000fe2000fffe0ff */
[----:B------:R-:W3:Y:S03]  /*147c0*/  LDCU.64 UR4, c[0x0][0x348] ;  /* 0x00006900ff0477ac */ /* 0x000ee60008000a00 */
[----:B------:R-:W-:Y:S01]  /*147d0*/  ULOP3.LUT UR6, UR11, 0x3, URZ, 0xc0, !UPT ;  /* 0x000000030b067892 */ /* 0x000fe2000f8ec0ff */
[----:B------:R-:W-:Y:S02]  /*147e0*/  UMOV UR9, 0x1 ;  /* 0x0000000100097882 */ /* 0x000fe40000000000 */
[----:B------:R-:W-:Y:S09]  /*147f0*/  BRA.U !UP1, `(.L_x_287) ;  /* 0x0000001109107547 */ /* 0x000ff2000b800000 */
[----:B------:R-:W-:Y:S01]  /*14800*/  ULOP3.LUT UR9, UR11, 0xfffffffc, URZ, 0xc0, !UPT ;  /* 0xfffffffc0b097892 */ /* 0x000fe2000f8ec0ff */
[----:B------:R-:W-:Y:S01]  /*14810*/  MOV R4, 0x1 ;  /* 0x0000000100047802 */ /* 0x000fe20000000f00 */
[----:B------:R-:W-:Y:S01]  /*14820*/  UMOV UR10, 0x2 ;  /* 0x00000002000a7882 */ /* 0x000fe20000000000 */
[----:B------:R-:W-:Y:S01]  /*14830*/  UMOV UR7, URZ ;  /* 0x000000ff00077c82 */ /* 0x000fe20008000000 */
[----:B------:R-:W-:Y:S01]  /*14840*/  UIADD3 UR9, UPT, UPT, -UR9, URZ, URZ ;  /* 0x000000ff09097290 */ /* 0x000fe2000fffe1ff */
[----:B------:R-:W-:-:S11]  /*14850*/  UMOV UR27, 0x100 ;  /* 0x00000100001b7882 */ /* 0x000fd60000000000 */
.L_x_328:
[----:B-1----:R-:W-:Y:S05]  /*14860*/  BRA.U !UP0, `(.L_x_288) ;  /* 0x0000000108047547 */ /* 0x002fea000b800000 */
[----:B---3--:R-:W-:Y:S05]  /*14870*/  BPT.TRAP 0x1 ;  /* 0x000000040000795c */ /* 0x008fea0000300000 */
.L_x_288:
[----:B------:R-:W4:Y:S01]  /*14880*/  S2UR UR8, SR_CgaCtaId ;  /* 0x00000000000879c3 */ /* 0x000f220000008800 */
[----:B------:R-:W-:Y:S01]  /*14890*/  UMOV UR11, 0x400 ;  /* 0x00000400000b7882 */ /* 0x000fe20000000000 */
[----:B-1----:R-:W-:Y:S02]  /*148a0*/  SHF.L.U32 R3, R4, 0x1f, RZ ;  /* 0x0000001f04037819 */ /* 0x002fe400000006ff */
[----:B--2---:R-:W-:Y:S01]  /*148b0*/  @!P0 MOV R2, 0x1000 ;  /* 0x0000100000028802 */ /* 0x004fe20000000f00 */
[----:B----4-:R-:W-:-:S04]  /*148c0*/  ULEA UR8, UR8, UR11, 0x18 ;  /* 0x0000000b08087291 */ /* 0x010fc8000f8ec0ff */
[----:B------:R-:W-:-:S09]  /*148d0*/  ULEA UR33, UR10, UR8, 0x3 ;  /* 0x000000080a217291 */ /* 0x000fd2000f8e18ff */
[----:B------:R-:W1:Y:S02]  /*148e0*/  SYNCS.PHASECHK.TRANS64.TRYWAIT P2, [UR33+0x5038], R3 ;  /* 0x00503803ff0075a7 */ /* 0x000e640008041121 */
[----:B-1----:R-:W-:Y:S05]  /*148f0*/  @!P2 BRA `(.L_x_289) ;  /* 0x00000028009ca947 */ /* 0x002fea0003800000 */
.L_x_424:
[----:B------:R2:W-:Y:S01]  /*14900*/  @!P0 SYNCS.ARRIVE.TRANS64 RZ, [UR33+0x5020], R2 ;  /* 0x00502002ffff89a7 */ /* 0x0005e20008000021 */
[----:B------:R-:W-:Y:S05]  /*14910*/  BRA.U !UP2, `(.L_x_290) ;  /* 0x000000010a047547 */ /* 0x000fea000b800000 */
[----:B---3--:R-:W-:Y:S05]  /*14920*/  BPT.TRAP 0x1 ;  /* 0x000000040000795c */ /* 0x008fea0000300000 */
.L_x_290:
[----:B------:R-:W-:Y:S04]  /*14930*/  BSSY.RECONVERGENT B0, `(.L_x_291) ;  /* 0x0000003000007945 */ /* 0x000fe80003800200 */
[----:B------:R-:W-:Y:S05]  /*14940*/  @P1 BRA `(.L_x_292) ;  /* 0x0000000000041947 */ /* 0x000fea0003800000 */
[----:B---3--:R-:W-:Y:S05]  /*14950*/  BPT.TRAP 0x1 ;  /* 0x000000040000795c */ /* 0x008fea0000300000 */
.L_x_292:
[----:B---3--:R-:W-:Y:S05]  /*14960*/  BSYNC.RECONVERGENT B0 ;  /* 0x0000000000007941 */ /* 0x008fea0003800200 */
.L_x_291:
[----:B------:R-:W-:Y:S02]  /*14970*/  ULEA UR32, UR10, UR8, 0xc ;  /* 0x000000080a207291 */ /* 0x000fe4000f8e60ff */
[----:B------:R-:W-:Y:S02]  /*14980*/  UIADD3 UR14, UP1, UPT, UR4, 0x180, URZ ;  /* 0x00000180040e7890 */ /* 0x000fe4000ff3e0ff */
[----:B------:R-:W-:Y:S02]  /*14990*/  UIADD3 UR35, UPT, UPT, UR27, -0x80, URZ ;  /* 0xffffff801b237890 */ /* 0x000fe4000fffe0ff */
[----:B------:R-:W-:Y:S02]  /*149a0*/  UIADD3 UR33, UPT, UPT, UR33, 0x5020, URZ ;  /* 0x0000502021217890 */ /* 0x000fe4000fffe0ff */
[----:B------:R-:W-:Y:S02]  /*149b0*/  UIADD3 UR32, UPT, UPT, UR32, 0x2000, URZ ;  /* 0x0000200020207890 */ /* 0x000fe4000fffe0ff */
[----:B------:R-:W-:Y:S01]  /*149c0*/  UIADD3.X UR15, UPT, UPT, URZ, UR5, URZ, UP1, !UPT ;  /* 0x00000005ff0f7290 */ /* 0x000fe20008ffe4ff */
[----:B------:R-:W-:Y:S01]  /*149d0*/  UMOV UR12, 0x0 ;  /* 0x00000000000c7882 */ /* 0x000fe20000000000 */
[----:B------:R-:W-:Y:S01]  /*149e0*/  UMOV UR13, 0x10000000 ;  /* 0x10000000000d7882 */ /* 0x000fe20000000000 */
[----:B------:R-:W-:Y:S01]  /*149f0*/  UMOV UR34, URZ ;  /* 0x000000ff00227c82 */ /* 0x000fe20008000000 */
[----:B------:R-:W-:-:S05]  /*14a00*/  UIADD3 UR10, UPT, UPT, UR10, 0x1, URZ ;  /* 0x000000010a0a7890 */ /* 0x000fca000fffe0ff */
[----:B------:R3:W-:Y:S01]  /*14a10*/  UTMALDG.4D [UR32], [UR14], desc[UR12] ;  /* 0x00000c200e0075b4 */ /* 0x0007e20008019000 */
[----:B------:R-:W-:-:S04]  /*14a20*/  UISETP.NE.AND UP1, UPT, UR10, 0x3, UPT ;  /* 0x000000030a00788c */ /* 0x000fc8000bf25270 */
[----:B------:R-:W-:Y:S02]  /*14a30*/  USEL UR11, URZ, 0x1, UP1 ;  /* 0x00000001ff0b7887 */ /* 0x000fe40008800000 */
[----:B------:R-:W-:-:S04]  /*14a40*/  USEL UR10, UR10, URZ, UP1 ;  /* 0x000000ff0a0a7287 */ /* 0x000fc80008800000 */
[----:B-1----:R-:W-:Y:S01]  /*14a50*/  LOP3.LUT R3, R4, UR11, RZ, 0x3c, !PT ;  /* 0x0000000b04037c12 */ /* 0x002fe2000f8e3cff */
[----:B---3--:R-:W-:Y:S07]  /*14a60*/  BRA.U !UP0, `(.L_x_293) ;  /* 0x0000000108047547 */ /* 0x008fee000b800000 */
[----:B------:R-:W-:Y:S05]  /*14a70*/  BPT.TRAP 0x1 ;  /* 0x000000040000795c */ /* 0x000fea0000300000 */
.L_x_293:
[----:B------:R-:W-:Y:S01]  /*14a80*/  ULEA UR17, UR10, UR8, 0x3 ;  /* 0x000000080a117291 */ /* 0x000fe2000f8e18ff */
[----:B------:R-:W-:Y:S02]  /*14a90*/  SHF.L.U32 R5, R3, 0x1f, RZ ;  /* 0x0000001f03057819 */ /* 0x000fe400000006ff */
[----:B--2---:R-:W-:-:S06]  /*14aa0*/  @!P0 MOV R2, 0x1000 ;  /* 0x0000100000028802 */ /* 0x004fcc0000000f00 */
[----:B------:R-:W1:Y:S02]  /*14ab0*/  SYNCS.PHASECHK.TRANS64.TRYWAIT P2, [UR17+0x5038], R5 ;  /* 0x00503805ff0075a7 */ /* 0x000e640008041111 */
[----:B-1----:R-:W-:Y:S05]  /*14ac0*/  @!P2 BRA `(.L_x_294) ;  /* 0x000000280040a947 */ /* 0x002fea0003800000 */
.L_x_426:
[----:B------:R2:W-:Y:S01]  /*14ad0*/  @!P0 SYNCS.ARRIVE.TRANS64 RZ, [UR17+0x5020], R2 ;  /* 0x00502002ffff89a7 */ /* 0x0005e20008000011 */
[----:B------:R-:W-:Y:S05]  /*14ae0*/  BRA.U !UP2, `(.L_x_295) ;  /* 0x000000010a047547 */ /* 0x000fea000b800000 */
[----:B------:R-:W-:Y:S05]  /*14af0*/  BPT.TRAP 0x1 ;  /* 0x000000040000795c */ /* 0x000fea0000300000 */
.L_x_295:
[----:B------:R-:W-:Y:S04]  /*14b00*/  BSSY.RECONVERGENT B0, `(.L_x_296) ;  /* 0x0000003000007945 */ /* 0x000fe80003800200 */
[----:B------:R-:W-:Y:S05]  /*14b10*/  @P1 BRA `(.L_x_297) ;  /* 0x0000000000041947 */ /* 0x000fea0003800000 */
[----:B------:R-:W-:Y:S05]  /*14b20*/  BPT.TRAP 0x1 ;  /* 0x000000040000795c */ /* 0x000fea0000300000 */
.L_x_297:
[----:B------:R-:W-:Y:S05]  /*14b30*/  BSYNC.RECONVERGENT B0 ;  /* 0x0000000000007941 */ /* 0x000fea0003800200 */
.L_x_296:
        /* <DEDUP_REMOVED lines=9> */
[----:B------:R-:W-:Y:S01]  /*14bd0*/  UMOV UR20, UR36 ;  /* 0x0000002400147c82 */ /* 0x000fe20008000000 */
[----:B------:R-:W-:Y:S01]  /*14be0*/  UMOV UR21, UR37 ;  /* 0x0000002500157c82 */ /* 0x000fe20008000000 */
[----:B------:R-:W-:-:S03]  /*14bf0*/  UIADD3 UR10, UPT, UPT, UR10, 0x1, URZ ;  /* 0x000000010a0a7890 */ /* 0x000fc6000fffe0ff */
[----:B------:R3:W-:Y:S01]  /*14c00*/  UTMALDG.4D [UR16], [UR14], desc[UR12] ;  /* 0x00000c100e0075b4 */ /* 0x0007e20008019000 */
[----:B------:R-:W-:-:S04]  /*14c10*/  UISETP.NE.AND UP1, UPT, UR10, 0x3, UPT ;  /* 0x000000030a00788c */ /* 0x000fc8000bf25270 */
[----:B------:R-:W-:Y:S02]  /*14c20*/  USEL UR11, URZ, 0x1, UP1 ;  /* 0x00000001ff0b7887 */ /* 0x000fe40008800000 */
[----:B------:R-:W-:-:S04]  /*14c30*/  USEL UR10, UR10, URZ, UP1 ;  /* 0x000000ff0a0a7287 */ /* 0x000fc80008800000 */
[----:B------:R-:W-:Y:S01]  /*14c40*/  LOP3.LUT R3, R3, UR11, RZ, 0x3c, !PT ;  /* 0x0000000b03037c12 */ /* 0x000fe2000f8e3cff */
[----:B---3--:R-:W-:Y:S07]  /*14c50*/  BRA.U !UP0, `(.L_x_298) ;  /* 0x0000000108047547 */ /* 0x008fee000b800000 */
[----:B------:R-:W-:Y:S05]  /*14c60*/  BPT.TRAP 0x1 ;  /* 0x000000040000795c */ /* 0x000fea0000300000 */
.L_x_298:
[----:B------:R-:W-:Y:S01]  /*14c70*/  ULEA UR25, UR10, UR8, 0x3 ;  /* 0x000000080a197291 */ /* 0x000fe2000f8e18ff */
[----:B-1----:R-:W-:Y:S02]  /*14c80*/  SHF.L.U32 R5, R3, 0x1f, RZ ;  /* 0x0000001f03057819 */ /* 0x002fe400000006ff */
[----:B--2---:R-:W-:-:S06]  /*14c90*/  @!P0 MOV R2, 0x1000 ;  /* 0x0000100000028802 */ /* 0x004fcc0000000f00 */
[----:B------:R-:W1:Y:S02]  /*14ca0*/  SYNCS.PHASECHK.TRANS64.TRYWAIT P2, [UR25+0x5038], R5 ;  /* 0x00503805ff0075a7 */ /* 0x000e640008041119 */
[----:B-1----:R-:W-:Y:S05]  /*14cb0*/  @!P2 BRA `(.L_x_299) ;  /* 0x0000002400dca947 */ /* 0x002fea0003800000 */
.L_x_428:
[----:B------:R2:W-:Y:S01]  /*14cc0*/  @!P0 SYNCS.ARRIVE.TRANS64 RZ, [UR25+0x5020], R2 ;  /* 0x00502002ffff89a7 */ /* 0x0005e20008000019 */
[----:B------:R-:W-:Y:S05]  /*14cd0*/  BRA.U !UP2, `(.L_x_300) ;  /* 0x000000010a047547 */ /* 0x000fea000b800000 */
[----:B------:R-:W-:Y:S05]  /*14ce0*/  BPT.TRAP 0x1 ;  /* 0x000000040000795c */ /* 0x000fea0000300000 */
.L_x_300:
[----:B------:R-:W-:Y:S04]  /*14cf0*/  BSSY.RECONVERGENT B0, `(.L_x_301) ;  /* 0x0000003000007945 */ /* 0x000fe80003800200 */
[----:B------:R-:W-:Y:S05]  /*14d00*/  @P1 BRA `(.L_x_302) ;  /* 0x0000000000041947 */ /* 0x000fea0003800000 */
[----:B------:R-:W-:Y:S05]  /*14d10*/  BPT.TRAP 0x1 ;  /* 0x000000040000795c */ /* 0x000fea0000300000 */
.L_x_302:
[----:B------:R-:W-:Y:S05]  /*14d20*/  BSYNC.RECONVERGENT B0 ;  /* 0x0000000000007941 */ /* 0x000fea0003800200 */
.L_x_301:
[----:B------:R-:W-:Y:S02]  /*14d30*/  ULEA UR24, UR10, UR8, 0xc ;  /* 0x000000080a187291 */ /* 0x000fe4000f8e60ff */
[----:B------:R-:W-:Y:S02]  /*14d40*/  UIADD3 UR14, UP1, UPT, UR4, 0x180, URZ ;  /* 0x00000180040e7890 */ /* 0x000fe4000ff3e0ff */
        /* <DEDUP_REMOVED lines=16> */
.L_x_303:
[----:B------:R-:W-:Y:S01]  /*14e50*/  ULEA UR17, UR10, UR8, 0x3 ;  /* 0x000000080a117291 */ /* 0x000fe2000f8e18ff */
[----:B-1----:R-:W-:Y:S02]  /*14e60*/  SHF.L.U32 R5, R3, 0x1f, RZ ;  /* 0x0000001f03057819 */ /* 0x002fe400000006ff */
[----:B--2---:R-:W-:-:S06]  /*14e70*/  @!P0 MOV R2, 0x1000 ;  /* 0x0000100000028802 */ /* 0x004fcc0000000f00 */
[----:B------:R-:W1:Y:S02]  /*14e80*/  SYNCS.PHASECHK.TRANS64.TRYWAIT P2, [UR17+0x5038], R5 ;  /* 0x00503805ff0075a7 */ /* 0x000e640008041111 */
[----:B-1----:R-:W-:Y:S05]  /*14e90*/  @!P2 BRA `(.L_x_304) ;  /* 0x00000024007ca947 */ /* 0x002fea0003800000 */
.L_x_430:
[----:B------:R2:W-:Y:S01]  /*14ea0*/  @!P0 SYNCS.ARRIVE.TRANS64 RZ, [UR17+0x5020], R2 ;  /* 0x00502002ffff89a7 */ /* 0x0005e20008000011 */
[----:B------:R-:W-:Y:S05]  /*14eb0*/  BRA.U !UP2, `(.L_x_305) ;  /* 0x000000010a047547 */ /* 0x000fea000b800000 */
[----:B------:R-:W-:Y:S05]  /*14ec0*/  BPT.TRAP 0x1 ;  /* 0x000000040000795c */ /* 0x000fea0000300000 */
.L_x_305:
[----:B------:R-:W-:Y:S04]  /*14ed0*/  BSSY.RECONVERGENT B0, `(.L_x_306) ;  /* 0x0000003000007945 */ /* 0x000fe80003800200 */
[----:B------:R-:W-:Y:S05]  /*14ee0*/  @P1 BRA `(.L_x_307) ;  /* 0x0000000000041947 */ /* 0x000fea0003800000 */
[----:B------:R-:W-:Y:S05]  /*14ef0*/  BPT.TRAP 0x1 ;  /* 0x000000040000795c */ /* 0x000fea0000300000 */
.L_x_307:
[----:B------:R-:W-:Y:S05]  /*14f00*/  BSYNC.RECONVERGENT B0 ;  /* 0x0000000000007941 */ /* 0x000fea0003800200 */
.L_x_306:
        /* <DEDUP_REMOVED lines=10> */
[----:B------:R-:W-:Y:S01]  /*14fb0*/  UMOV UR21, UR37 ;  /* 0x0000002500157c82 */ /* 0x000fe20008000000 */
[----:B------:R-:W-:-:S02]  /*14fc0*/  UIADD3 UR10, UPT, UPT, UR10, 0x1, URZ ;  /* 0x000000010a0a7890 */ /* 0x000fc4000fffe0ff */
[----:B------:R3:W-:Y:S02]  /*14fd0*/  UTMALDG.4D [UR16], [UR14], desc[UR12] ;  /* 0x00000c100e0075b4 */ /* 0x0007e40008019000 */
[----:B------:R-:W-:-:S04]  /*14fe0*/  UISETP.NE.AND UP1, UPT, UR10, 0x3, UPT ;  /* 0x000000030a00788c */ /* 0x000fc8000bf25270 */
[----:B------:R-:W-:Y:S02]  /*14ff0*/  USEL UR11, URZ, 0x1, UP1 ;  /* 0x00000001ff0b7887 */ /* 0x000fe40008800000 */
[----:B------:R-:W-:-:S04]  /*15000*/  USEL UR10, UR10, URZ, UP1 ;  /* 0x000000ff0a0a7287 */ /* 0x000fc80008800000 */
[----:B------:R-:W-:Y:S01]  /*15010*/  LOP3.LUT R3, R3, UR11, RZ, 0x3c, !PT ;  /* 0x0000000b03037c12 */ /* 0x000fe2000f8e3cff */
[----:B---3--:R-:W-:Y:S07]  /*15020*/  BRA.U !UP0, `(.L_x_308) ;  /* 0x0000000108047547 */ /* 0x008fee000b800000 */
[----:B------:R-:W-:Y:S05]  /*15030*/  BPT.TRAP 0x1 ;  /* 0x000000040000795c */ /* 0x000fea0000300000 */
.L_x_308:
[----:B------:R-:W-:Y:S01]  /*15040*/  ULEA UR17, UR10, UR8, 0x3 ;  /* 0x000000080a117291 */ /* 0x000fe2000f8e18ff */
[----:B-1----:R-:W-:Y:S02]  /*15050*/  SHF.L.U32 R5, R3, 0x1f, RZ ;  /* 0x0000001f03057819 */ /* 0x002fe400000006ff */
[----:B--2---:R-:W-:-:S06]  /*15060*/  @!P0 MOV R2, 0x1000 ;  /* 0x0000100000028802 */ /* 0x004fcc0000000f00 */
[----:B------:R-:W1:Y:S02]  /*15070*/  SYNCS.PHASECHK.TRANS64.TRYWAIT P2, [UR17+0x5038], R5 ;  /* 0x00503805ff0075a7 */ /* 0x000e640008041111 */
[----:B-1----:R-:W-:Y:S05]  /*15080*/  @!P2 BRA `(.L_x_309) ;  /* 0x000000240018a947 */ /* 0x002fea0003800000 */
.L_x_432:
[----:B------:R2:W-:Y:S01]  /*15090*/  @!P0 SYNCS.ARRIVE.TRANS64 RZ, [UR17+0x5020], R2 ;  /* 0x00502002ffff89a7 */ /* 0x0005e20008000011 */
[----:B------:R-:W-:Y:S05]  /*150a0*/  BRA.U !UP2, `(.L_x_310) ;  /* 0x000000010a047547 */ /* 0x000fea000b800000 */
[----:B------:R-:W-:Y:S05]  /*150b0*/  BPT.TRAP 0x1 ;  /* 0x000000040000795c */ /* 0x000fea0000300000 */
.L_x_310:
[----:B------:R-:W-:Y:S04]  /*150c0*/  BSSY.RECONVERGENT B0, `(.L_x_311) ;  /* 0x0000003000007945 */ /* 0x000fe80003800200 */
[----:B------:R-:W-:Y:S05]  /*150d0*/  @P1 BRA `(.L_x_312) ;  /* 0x0000000000041947 */ /* 0x000fea0003800000 */
[----:B------:R-:W-:Y:S05]  /*150e0*/  BPT.TRAP 0x1 ;  /* 0x000000040000795c */ /* 0x000fea0000300000 */
.L_x_312:
[----:B------:R-:W-:Y:S05]  /*150f0*/  BSYNC.RECONVERGENT B0 ;  /* 0x0000000000007941 */ /* 0x000fea0003800200 */
.L_x_311:
[----:B------:R-:W-:Y:S02]  /*15100*/  ULEA UR16, UR10, UR8, 0xc ;  /* 0x000000080a107291 */ /* 0x000fe4000f8e60ff */
[----:B------:R-:W-:Y:S02]  /*15110*/  UIADD3 UR14, UP1, UPT, UR4, 0x180, URZ ;  /* 0x00000180040e7890 */ /* 0x000fe4000ff3e0ff */
[----:B------:R-:W-:Y:S02]  /*15120*/  UIADD3 UR19, UPT, UPT, UR27, 0x80, URZ ;  /* 0x000000801b137890 */ /* 0x000fe4000fffe0ff */
        /* <DEDUP_REMOVED lines=16> */
.L_x_313:
[----:B------:R-:W-:Y:S01]  /*15230*/  ULEA UR17, UR10, UR8, 0x3 ;  /* 0x000000080a117291 */ /* 0x000fe2000f8e18ff */
[----:B-1----:R-:W-:Y:S02]  /*15240*/  SHF.L.U32 R5, R3, 0x1f, RZ ;  /* 0x0000001f03057819 */ /* 0x002fe400000006ff */
[----:B--2---:R-:W-:-:S06]  /*15250*/  @!P0 MOV R2, 0x1000 ;  /* 0x0000100000028802 */ /* 0x004fcc0000000f00 */
[----:B------:R-:W1:Y:S02]  /*15260*/  SYNCS.PHASECHK.TRANS64.TRYWAIT P2, [UR17+0x5038], R5 ;  /* 0x00503805ff0075a7 */ /* 0x000e640008041111 */
[----:B-1----:R-:W-:Y:S05]  /*15270*/  @!P2 BRA `(.L_x_314) ;  /* 0x0000002000b4a947 */ /* 0x002fea0003800000 */
.L_x_434:
[----:B------:R2:W-:Y:S01]  /*15280*/  @!P0 SYNCS.ARRIVE.TRANS64 RZ, [UR17+0x5020], R2 ;  /* 0x00502002ffff89a7 */ /* 0x0005e20008000011 */
[----:B------:R-:W-:Y:S05]  /*15290*/  BRA.U !UP2, `(.L_x_315) ;  /* 0x000000010a047547 */ /* 0x000fea000b800000 */
[----:B------:R-:W-:Y:S05]  /*152a0*/  BPT.TRAP 0x1 ;  /* 0x000000040000795c */ /* 0x000fea0000300000 */
.L_x_315:
[----:B------:R-:W-:Y:S04]  /*152b0*/  BSSY.RECONVERGENT B0, `(.L_x_316) ;  /* 0x0000003000007945 */ /* 0x000fe80003800200 */
[----:B------:R-:W-:Y:S05]  /*152c0*/  @P1 BRA `(.L_x_317) ;  /* 0x0000000000041947 */ /* 0x000fea0003800000 */
[----:B------:R-:W-:Y:S05]  /*152d0*/  BPT.TRAP 0x1 ;  /* 0x000000040000795c */ /* 0x000fea0000300000 */
.L_x_317:
[----:B------:R-:W-:Y:S05]  /*152e0*/  BSYNC.RECONVERGENT B0 ;  /* 0x0000000000007941 */ /* 0x000fea0003800200 */
.L_x_316:
        /* <DEDUP_REMOVED lines=19> */
.L_x_318:
[----:B------:R-:W-:Y:S01]  /*15420*/  ULEA UR17, UR10, UR8, 0x3 ;  /* 0x000000080a117291 */ /* 0x000fe2000f8e18ff */
[----:B-1----:R-:W-:Y:S02]  /*15430*/  SHF.L.U32 R5, R3, 0x1f, RZ ;  /* 0x0000001f03057819 */ /* 0x002fe400000006ff */
[----:B--2---:R-:W-:-:S06]  /*15440*/  @!P0 MOV R2, 0x1000 ;  /* 0x0000100000028802 */ /* 0x004fcc0000000f00 */
[----:B------:R-:W1:Y:S02]  /*15450*/  SYNCS.PHASECHK.TRANS64.TRYWAIT P2, [UR17+0x5038], R5 ;  /* 0x00503805ff0075a7 */ /* 0x000e640008041111 */
[----:B-1----:R-:W-:Y:S05]  /*15460*/  @!P2 BRA `(.L_x_319) ;  /* 0x000000200050a947 */ /* 0x002fea0003800000 */
.L_x_436:
[----:B------:R2:W-:Y:S01]  /*15470*/  @!P0 SYNCS.ARRIVE.TRANS64 RZ, [UR17+0x5020], R2 ;  /* 0x00502002ffff89a7 */ /* 0x0005e20008000011 */
[----:B------:R-:W-:Y:S05]  /*15480*/  BRA.U !UP2, `(.L_x_320) ;  /* 0x000000010a047547 */ /* 0x000fea000b800000 */
[----:B------:R-:W-:Y:S05]  /*15490*/  BPT.TRAP 0x1 ;  /* 0x000000040000795c */ /* 0x000fea0000300000 */
.L_x_320:
[----:B------:R-:W-:Y:S04]  /*154a0*/  BSSY.RECONVERGENT B0, `(.L_x_321) ;  /* 0x0000003000007945 */ /* 0x000fe80003800200 */
[----:B------:R-:W-:Y:S05]  /*154b0*/  @P1 BRA `(.L_x_322) ;  /* 0x0000000000041947 */ /* 0x000fea0003800000 */
[----:B------:R-:W-:Y:S05]  /*154c0*/  BPT.TRAP 0x1 ;  /* 0x000000040000795c */ /* 0x000fea0000300000 */
.L_x_322:
[----:B------:R-:W-:Y:S05]  /*154d0*/  BSYNC.RECONVERGENT B0 ;  /* 0x0000000000007941 */ /* 0x000fea0003800200 */
.L_x_321:
        /* <DEDUP_REMOVED lines=19> */
.L_x_323:
[----:B------:R-:W-:Y:S01]  /*15610*/  ULEA UR17, UR10, UR8, 0x3 ;  /* 0x000000080a117291 */ /* 0x000fe2000f8e18ff */
[----:B-1----:R-:W-:Y:S02]  /*15620*/  SHF.L.U32 R5, R3, 0x1f, RZ ;  /* 0x0000001f03057819 */ /* 0x002fe400000006ff */
[----:B--2---:R-:W-:-:S06]  /*15630*/  @!P0 MOV R2, 0x1000 ;  /* 0x0000100000028802 */ /* 0x004fcc0000000f00 */
[----:B------:R-:W1:Y:S02]  /*15640*/  SYNCS.PHASECHK.TRANS64.TRYWAIT P2, [UR17+0x5038], R5 ;  /* 0x00503805ff0075a7 */ /* 0x000e640008041111 */
[----:B-1----:R-:W-:Y:S05]  /*15650*/  @!P2 BRA `(.L_x_324) ;  /* 0x0000001c00eca947 */ /* 0x002fea0003800000 */
.L_x_438:
[----:B------:R2:W-:Y:S01]  /*15660*/  @!P0 SYNCS.ARRIVE.TRANS64 RZ, [UR17+0x5020], R2 ;  /* 0x00502002ffff89a7 */ /* 0x0005e20008000011 */
[----:B------:R-:W-:Y:S05]  /*15670*/  BRA.U !UP2, `(.L_x_325) ;  /* 0x000000010a047547 */ /* 0x000fea000b800000 */
[----:B------:R-:W-:Y:S05]  /*15680*/  BPT.TRAP 0x1 ;  /* 0x000000040000795c */ /* 0x000fea0000300000 */
.L_x_325:
[----:B------:R-:W-:Y:S04]  /*15690*/  BSSY.RECONVERGENT B0, `(.L_x_326) ;  /* 0x0000003000007945 */ /* 0x000fe80003800200 */
[----:B------:R-:W-:Y:S05]  /*156a0*/  @P1 BRA `(.L_x_327) ;  /* 0x0000000000041947 */ /* 0x000fea0003800000 */
[----:B------:R-:W-:Y:S05]  /*156b0*/  BPT.TRAP 0x1 ;  /* 0x000000040000795c */ /* 0x000fea0000300000 */
.L_x_327:
[----:B------:R-:W-:Y:S05]  /*156c0*/  BSYNC.RECONVERGENT B0 ;  /* 0x0000000000007941 */ /* 0x000fea0003800200 */
.L_x_326:
        /* <DEDUP_REMOVED lines=13> */
[----:B------:R-:W-:Y:S02]  /*157a0*/  UIADD3 UR9, UPT, UPT, UR9, 0x4, URZ ;  /* 0x0000000409097890 */ /* 0x000fe4000fffe0ff */
[----:B------:R-:W-:Y:S02]  /*157b0*/  UISETP.NE.AND UP1, UPT, UR10, 0x3, UPT ;  /* 0x000000030a00788c */ /* 0x000fe4000bf25270 */
[----:B------:R-:W-:Y:S02]  /*157c0*/  UIADD3 UR7, UPT, UPT, UR7, 0x4, URZ ;  /* 0x0000000407077890 */ /* 0x000fe4000fffe0ff */
[----:B------:R-:W-:Y:S02]  /*157d0*/  USEL UR11, URZ, 0x1, UP1 ;  /* 0x00000001ff0b7887 */ /* 0x000fe40008800000 */
[----:B------:R-:W-:Y:S02]  /*157e0*/  USEL UR10, UR10, URZ, UP1 ;  /* 0x000000ff0a0a7287 */ /* 0x000fe40008800000 */
[----:B------:R-:W-:-:S02]  /*157f0*/  UISETP.NE.AND UP1, UPT, UR9, URZ, UPT ;  /* 0x000000ff0900728c */ /* 0x000fc4000bf25270 */
[----:B------:R-:W-:Y:S01]  /*15800*/  LOP3.LUT R4, R3, UR11, RZ, 0x3c, !PT ;  /* 0x0000000b03047c12 */ /* 0x000fe2000f8e3cff */
[----:B------:R-:W-:-:S06]  /*15810*/  UIADD3 UR27, UPT, UPT, UR27, 0x200, URZ ;  /* 0x000002001b1b7890 */ /* 0x000fcc000fffe0ff */
[----:B----4-:R-:W-:Y:S06]  /*15820*/  BRA.U UP1, `(.L_x_328) ;  /* 0xfffffff1010c7547 */ /* 0x010fec000b83ffff */
[----:B------:R-:W-:Y:S02]  /*15830*/  UIADD3 UR9, UPT, UPT, UR7, 0x1, URZ ;  /* 0x0000000107097890 */ /* 0x000fe4000fffe0ff */
.L_x_287:
[----:B------:R-:W-:-:S13]  /*15840*/  ISETP.NE.AND P2, PT, RZ, UR6, PT ;  /* 0x00000006ff007c0c */ /* 0x000fda000bf45270 */
[----:B---3--:R-:W-:Y:S05]  /*15850*/  @!P2 EXIT ;  /* 0x000000000000a94d */ /* 0x008fea0003800000 */
[----:B------:R-:W-:Y:S02]  /*15860*/  UIADD3 UR7, UPT, UPT, -UR6, URZ, URZ ;  /* 0x000000ff06077290 */ /* 0x000fe4000fffe1ff */
[----:B------:R-:W-:-:S12]  /*15870*/  USHF.L.U32 UR27, UR9, 0x7, URZ ;  /* 0x00000007091b7899 */ /* 0x000fd800080006ff */
.L_x_339:
[----:B------:R-:W-:Y:S05]  /*15880*/  BRA.U !UP0, `(.L_x_329) ;  /* 0x0000000108047547 */ /* 0x000fea000b800000 */
[----:B------:R-:W-:Y:S05]  /*15890*/  BPT.TRAP 0x1 ;  /* 0x000000040000795c */ /* 0x000fea0000300000 */
.L_x_329:
[----:B------:R-:W-:Y:S01]  /*158a0*/  ULEA UR25, UR10, UR8, 0x3 ;  /* 0x000000080a197291 */ /* 0x000fe2000f8e18ff */
[----:B-1----:R-:W-:Y:S02]  /*158b0*/  SHF.L.U32 R3, R4, 0x1f, RZ ;  /* 0x0000001f04037819 */ /* 0x002fe400000006ff */
[----:B--2---:R-:W-:-:S06]  /*158c0*/  @!P0 MOV R2, 0x1000 ;  /* 0x0000100000028802 */ /* 0x004fcc0000000f00 */
[----:B------:R-:W1:Y:S02]  /*158d0*/  SYNCS.PHASECHK.TRANS64.TRYWAIT P2, [UR25+0x5038], R3 ;  /* 0x00503803ff0075a7 */ /* 0x000e640008041119 */
[----:B-1----:R-:W-:Y:S05]  /*158e0*/  @!P2 BRA `(.L_x_330) ;  /* 0x0000001c0060a947 */ /* 0x002fea0003800000 */
.L_x_440:
[----:B------:R2:W-:Y:S01]  /*158f0*/  @!P0 SYNCS.ARRIVE.TRANS64 RZ, [UR25+0x5020], R2 ;  /* 0x00502002ffff89a7 */ /* 0x0005e20008000019 */
[----:B------:R-:W-:Y:S05]  /*15900*/  BRA.U !UP2, `(.L_x_331) ;  /* 0x000000010a047547 */ /* 0x000fea000b800000 */
[----:B------:R-:W-:Y:S05]  /*15910*/  BPT.TRAP 0x1 ;  /* 0x000000040000795c */ /* 0x000fea0000300000 */
.L_x_331:
[----:B------:R-:W-:Y:S04]  /*15920*/  BSSY.RECONVERGENT B0, `(.L_x_332) ;  /* 0x0000003000007945 */ /* 0x000fe80003800200 */
[----:B------:R-:W-:Y:S05]  /*15930*/  @P1 BRA `(.L_x_333) ;  /* 0x0000000000041947 */ /* 0x000fea0003800000 */
[----:B------:R-:W-:Y:S05]  /*15940*/  BPT.TRAP 0x1 ;  /* 0x000000040000795c */ /* 0x000fea0000300000 */
.L_x_333:
[----:B------:R-:W-:Y:S05]  /*15950*/  BSYNC.RECONVERGENT B0 ;  /* 0x0000000000007941 */ /* 0x000fea0003800200 */
.L_x_332:
        /* <DEDUP_REMOVED lines=15> */
[----:B-1----:R-:W-:Y:S01]  /*15a50*/  LOP3.LUT R3, R4, UR9, RZ, 0x3c, !PT ;  /* 0x0000000904037c12 */ /* 0x002fe2000f8e3cff */
[----:B---3--:R-:W-:Y:S07]  /*15a60*/  BRA.U !UP0, `(.L_x_334) ;  /* 0x0000000108047547 */ /* 0x008fee000b800000 */
[----:B------:R-:W-:Y:S05]  /*15a70*/  BPT.TRAP 0x1 ;  /* 0x000000040000795c */ /* 0x000fea0000300000 */
.L_x_334:
[----:B------:R-:W-:Y:S01]  /*15a80*/  ULEA UR17, UR6, UR8, 0x3 ;  /* 0x0000000806117291 */ /* 0x000fe2000f8e18ff */
[----:B------:R-:W-:Y:S02]  /*15a90*/  SHF.L.U32 R5, R3, 0x1f, RZ ;  /* 0x0000001f03057819 */ /* 0x000fe400000006ff */
[----:B--2---:R-:W-:-:S06]  /*15aa0*/  @!P0 MOV R2, 0x1000 ;  /* 0x0000100000028802 */ /* 0x004fcc0000000f00 */
[----:B------:R-:W1:Y:S02]  /*15ab0*/  SYNCS.PHASECHK.TRANS64.TRYWAIT P2, [UR17+0x5038], R5 ;  /* 0x00503805ff0075a7 */ /* 0x000e640008041111 */
[----:B-1----:R-:W-:Y:S05]  /*15ac0*/  @!P2 BRA `(.L_x_335) ;  /* 0x0000001c0000a947 */ /* 0x002fea0003800000 */
.L_x_442:
[----:B------:R2:W-:Y:S01]  /*15ad0*/  @!P0 SYNCS.ARRIVE.TRANS64 RZ, [UR17+0x5020], R2 ;  /* 0x00502002ffff89a7 */ /* 0x0005e20008000011 */
[----:B------:R-:W-:Y:S05]  /*15ae0*/  BRA.U !UP2, `(.L_x_336) ;  /* 0x000000010a047547 */ /* 0x000fea000b800000 */
[----:B------:R-:W-:Y:S05]  /*15af0*/  BPT.TRAP 0x1 ;  /* 0x000000040000795c */ /* 0x000fea0000300000 */
.L_x_336:
[----:B------:R-:W-:Y:S04]  /*15b00*/  BSSY.RECONVERGENT B0, `(.L_x_337) ;  /* 0x0000003000007945 */ /* 0x000fe80003800200 */
[----:B------:R-:W-:Y:S05]  /*15b10*/  @P1 BRA `(.L_x_338) ;  /* 0x0000000000041947 */ /* 0x000fea0003800000 */
[----:B------:R-:W-:Y:S05]  /*15b20*/  BPT.TRAP 0x1 ;  /* 0x000000040000795c */ /* 0x000fea0000300000 */
.L_x_338:
[----:B------:R-:W-:Y:S05]  /*15b30*/  BSYNC.RECONVERGENT B0 ;  /* 0x0000000000007941 */ /* 0x000fea0003800200 */
.L_x_337:
        /* <DEDUP_REMOVED lines=12> */
[----:B------:R3:W-:Y:S01]  /*15c00*/  UTMALDG.4D [UR16], [UR14], desc[UR12] ;  /* 0x00000c100e0075b4 */ /* 0x0007e20008019000 */
[----:B------:R-:W-:Y:S02]  /*15c10*/  UIADD3 UR7, UPT, UPT, UR7, 0x1, URZ ;  /* 0x0000000107077890 */ /* 0x000fe4000fffe0ff */
[----:B------:R-:W-:Y:S02]  /*15c20*/  UISETP.NE.AND UP1, UPT, UR10, 0x3, UPT ;  /* 0x000000030a00788c */ /* 0x000fe4000bf25270 */
[----:B------:R-:W-:Y:S02]  /*15c30*/  UIADD3 UR27, UPT, UPT, UR27, 0x80, URZ ;  /* 0x000000801b1b7890 */ /* 0x000fe4000fffe0ff */
[----:B------:R-:W-:Y:S02]  /*15c40*/  USEL UR6, URZ, 0x1, UP1 ;  /* 0x00000001ff067887 */ /* 0x000fe40008800000 */
[----:B------:R-:W-:Y:S02]  /*15c50*/  USEL UR10, UR10, URZ, UP1 ;  /* 0x000000ff0a0a7287 */ /* 0x000fe40008800000 */
[----:B------:R-:W-:-:S02]  /*15c60*/  UISETP.NE.AND UP1, UPT, UR7, URZ, UPT ;  /* 0x000000ff0700728c */ /* 0x000fc4000bf25270 */
[----:B------:R-:W-:-:S07]  /*15c70*/  LOP3.LUT R4, R3, UR6, RZ, 0x3c, !PT ;  /* 0x0000000603047c12 */ /* 0x000fce000f8e3cff */
[----:B---3--:R-:W-:Y:S05]  /*15c80*/  BRA.U UP1, `(.L_x_339) ;  /* 0xfffffff901fc7547 */ /* 0x008fea000b83ffff */
[----:B------:R-:W-:Y:S05]  /*15c90*/  EXIT ;  /* 0x000000000000794d */ /* 0x000fea0003800000 */
.L_x_461:
[----:B------:R-:W-:-:S08]  /*15ca0*/  NOP ;  /* 0x0000000000007918 */ /* 0x000fd00000000000 */
[----:B------:R-:W1:-:S00]  /*15cb0*/  USETMAXREG.DEALLOC.CTAPOOL 0x20 ;  /* 0x00000020000079c8 */ /* 0x000e4000080e0500 */
[----:B------:R-:W2:Y:S08]  /*15cc0*/  S2UR UR18, SR_CTAID.X ;  /* 0x00000000001279c3 */ /* 0x000eb00000002500 */
[----:B-1----:R-:W1:Y:S01]  /*15cd0*/  LDC R0, c[0x0][0x380] ;  /* 0x0000e000ff007b82 */ /* 0x002e620000000800 */
[----:B--2---:R-:W-:-:S06]  /*15ce0*/  USHF.L.U32 UR18, UR18, 0x8, URZ ;  /* 0x0000000812127899 */ /* 0x004fcc00080006ff */
[----:B-1----:R-:W-:-:S13]  /*15cf0*/  ISETP.LE.U32.AND P0, PT, R0, UR18, PT ;  /* 0x0000001200007c0c */ /* 0x002fda000bf03070 */
[----:B------:R-:W-:Y:S05]  /*15d00*/  @P0 EXIT ;  /* 0x000000000000094d */ /* 0x000fea0003800000 */
[----:B------:R-:W1:Y:S01]  /*15d10*/  LDCU UR19, c[0x0][0x38c] ;  /* 0x00007180ff1377ac */ /* 0x000e620008000800 */
[----:B------:R-:W2:Y:S01]  /*15d20*/  S2UR UR4, SR_CTAID.Y ;  /* 0x00000000000479c3 */ /* 0x000ea20000002600 */
[----:B------:R-:W-:Y:S01]  /*15d30*/  UMOV UR6, URZ ;  /* 0x000000ff00067c82 */ /* 0x000fe20008000000 */
[----:B------:R-:W-:Y:S01]  /*15d40*/  ELECT P0, URZ, PT ;  /* 0x0000000000ff782f */ /* 0x000fe20003800000 */
[----:B-1----:R-:W1:Y:S01]  /*15d50*/  I2F.U32.RP R2, UR19 ;  /* 0x0000001300027d06 */ /* 0x002e620008209000 */
[----:B------:R-:W-:-:S07]  /*15d60*/  UISETP.NE.U32.AND UP0, UPT, UR19, URZ, UPT ;  /* 0x000000ff1300728c */ /* 0x000fce000bf05070 */
[----:B-1----:R-:W1:Y:S02]  /*15d70*/  MUFU.RCP R0, R2 ;  /* 0x0000000200007308 */ /* 0x002e640000001000 */
[----:B-1----:R-:W-:-:S06]  /*15d80*/  VIADD R0, R0, 0xffffffe ;  /* 0x0ffffffe00007836 */ /* 0x002fcc0000000000 */
[----:B------:R-:W1:Y:S02]  /*15d90*/  F2I.FTZ.U32.TRUNC.NTZ R0, R0 ;  /* 0x0000000000007305 */ /* 0x000e64000021f000 */
[----:B-1----:R-:W-:-:S13]  /*15da0*/  R2UR UR7, R0 ;  /* 0x00000000000772ca */ /* 0x002fda00000e0000 */
[----:B------:R-:W-:-:S04]  /*15db0*/  UIADD3 UR5, UPT, UPT, URZ, -UR7, URZ ;  /* 0x80000007ff057290 */ /* 0x000fc8000fffe0ff */
[----:B------:R-:W-:-:S04]  /*15dc0*/  UIMAD UR5, UR5, UR19, URZ ;  /* 0x00000013050572a4 */ /* 0x000fc8000f8e02ff */
[----:B------:R-:W-:-:S04]  /*15dd0*/  UIMAD.WIDE.U32 UR6, UR7, UR5, UR6 ;  /* 0x00000005070672a5 */ /* 0x000fc8000f8e0006 */
[----:B--2---:R-:W-:-:S07]  /*15de0*/  UIMAD.WIDE.U32 UR20, UR7, UR4, URZ ;  /* 0x00000004071472a5 */ /* 0x004fce000f8e00ff */
[----:B------:R-:W-:Y:S02]  /*15df0*/  UMOV UR20, UR21 ;  /* 0x0000001500147c82 */ /* 0x000fe40008000000 */
[----:B------:R-:W-:Y:S02]  /*15e00*/  UIADD3 UR5, UPT, UPT, -UR20, URZ, URZ ;  /* 0x000000ff14057290 */ /* 0x000fe4000fffe1ff */
[----:B------:R-:W1:Y:S02]  /*15e10*/  S2UR UR21, SR_CTAID.Z ;  /* 0x00000000001579c3 */ /* 0x000e640000002700 */
        /* <DEDUP_REMOVED lines=9> */
[----:B-1----:R-:W-:Y:S11]  /*15eb0*/  BRA.U UP6, `(.L_x_340) ;  /* 0x0000000106047547 */ /* 0x002ff6000b800000 */
[----:B------:R-:W-:Y:S05]  /*15ec0*/  BPT.TRAP 0x1 ;  /* 0x000000040000795c */ /* 0x000fea0000300000 */
.L_x_340:
[----:B------:R-:W1:Y:S01]  /*15ed0*/  S2UR UR4, SR_CgaCtaId ;  /* 0x00000000000479c3 */ /* 0x000e620000008800 */
[----:B------:R-:W-:Y:S01]  /*15ee0*/  UMOV UR16, 0x400 ;  /* 0x0000040000107882 */ /* 0x000fe20000000000 */
[----:B------:R-:W-:Y:S01]  /*15ef0*/  SHF.L.U32 R3, RZ, 0x1f, RZ ;  /* 0x0000001fff037819 */ /* 0x000fe200000006ff */
[----:B-1----:R-:W-:-:S09]  /*15f00*/  ULEA UR16, UR4, UR16, 0x18 ;  /* 0x0000001004107291 */ /* 0x002fd2000f8ec0ff */
[----:B------:R-:W1:Y:S02]  /*15f10*/  SYNCS.PHASECHK.TRANS64.TRYWAIT P0, [UR16+0x50b0], R3 ;  /* 0x0050b003ff0075a7 */ /* 0x000e640008001110 */
[----:B-1----:R-:W-:Y:S05]  /*15f20*/  @!P0 BRA `(.L_x_341) ;  /* 0x0000001800008947 */ /* 0x002fea0003800000 */
.L_x_444:
[----:B------:R-:W2:Y:S01]  /*15f30*/  LDCU.64 UR6, c[0x0][0x348] ;  /* 0x00006900ff0677ac */ /* 0x000ea20008000a00 */
[----:B------:R-:W-:Y:S01]  /*15f40*/  UMOV UR17, URZ ;  /* 0x000000ff00117c82 */ /* 0x000fe20008000000 */
[----:B--2---:R-:W-:-:S04]  /*15f50*/  UIADD3 UR6, UP0, UPT, UR6, 0x400, URZ ;  /* 0x0000040006067890 */ /* 0x004fc8000ff1e0ff */
[----:B------:R-:W-:-:S09]  /*15f60*/  UIADD3.X UR7, UPT, UPT, URZ, UR7, URZ, UP0, !UPT ;  /* 0x00000007ff077290 */ /* 0x000fd200087fe4ff */
[----:B------:R2:W-:Y:S01]  /*15f70*/  UTMASTG.5D [UR16], [UR6] ;  /* 0x00000010060073b5 */ /* 0x0005e20008020000 */
[----:B------:R0:W-:Y:S01]  /*15f80*/  UTMACMDFLUSH ;  /* 0x00000000000079b7 */ /* 0x0001e20000000000 */
[----:B--2---:R-:W-:Y:S05]  /*15f90*/  BRA.U UP6, `(.L_x_342) ;  /* 0x0000000106047547 */ /* 0x004fea000b800000 */
[----:B------:R-:W-:Y:S05]  /*15fa0*/  BPT.TRAP 0x1 ;  /* 0x000000040000795c */ /* 0x000fea0000300000 */
.L_x_342:
[----:B------:R-:W2:Y:S02]  /*15fb0*/  SYNCS.PHASECHK.TRANS64.TRYWAIT P0, [UR16+0x50b8], R3 ;  /* 0x0050b803ff0075a7 */ /* 0x000ea40008001110 */
[----:B--2---:R-:W-:Y:S05]  /*15fc0*/  @!P0 BRA `(.L_x_343) ;  /* 0x0000001400f08947 */ /* 0x004fea0003800000 */
.L_x_446:
[----:B------:R-:W2:Y:S01]  /*15fd0*/  LDCU.64 UR6, c[0x0][0x348] ;  /* 0x00006900ff0677ac */ /* 0x000ea20008000a00 */
[----:B------:R-:W-:Y:S02]  /*15fe0*/  UIADD3 UR10, UPT, UPT, UR18, 0x80, URZ ;  /* 0x00000080120a7890 */ /* 0x000fe4000fffe0ff */
[----:B------:R-:W-:Y:S01]  /*15ff0*/  UIADD3 UR8, UPT, UPT, UR16, 0x1000, URZ ;  /* 0x0000100010087890 */ /* 0x000fe2000fffe0ff */
[----:B------:R-:W-:Y:S01]  /*16000*/  UMOV UR9, URZ ;  /* 0x000000ff00097c82 */ /* 0x000fe20008000000 */
[----:B------:R-:W-:Y:S01]  /*16010*/  UMOV UR11, UR19 ;  /* 0x00000013000b7c82 */ /* 0x000fe20008000000 */
[----:B------:R-:W-:Y:S01]  /*16020*/  UMOV UR12, UR20 ;  /* 0x00000014000c7c82 */ /* 0x000fe20008000000 */
[----:B------:R-:W-:Y:S01]  /*16030*/  UMOV UR13, UR21 ;  /* 0x00000015000d7c82 */ /* 0x000fe20008000000 */
[----:B--2---:R-:W-:-:S04]  /*16040*/  UIADD3 UR6, UP0, UPT, UR6, 0x400, URZ ;  /* 0x0000040006067890 */ /* 0x004fc8000ff1e0ff */
[----:B------:R-:W-:-:S09]  /*16050*/  UIADD3.X UR7, UPT, UPT, URZ, UR7, URZ, UP0, !UPT ;  /* 0x00000007ff077290 */ /* 0x000fd200087fe4ff */
[----:B------:R2:W-:Y:S01]  /*16060*/  UTMASTG.5D [UR8], [UR6] ;  /* 0x00000008060073b5 */ /* 0x0005e20008020000 */
[----:B------:R0:W-:Y:S01]  /*16070*/  UTMACMDFLUSH ;  /* 0x00000000000079b7 */ /* 0x0001e20000000000 */
[----:B------:R-:W-:-:S04]  /*16080*/  DEPBAR.LE SB0, 0x1 ;  /* 0x000080400000791a */ /* 0x000fc80000000000 */
[----:B--2---:R-:W-:Y:S05]  /*16090*/  BRA.U UP6, `(.L_x_344) ;  /* 0x0000000106047547 */ /* 0x004fea000b800000 */
[----:B------:R-:W-:Y:S05]  /*160a0*/  BPT.TRAP 0x1 ;  /* 0x000000040000795c */ /* 0x000fea0000300000 */
.L_x_344:
[----:B------:R-:W-:-:S04]  /*160b0*/  UIADD3 UR5, UPT, UPT, UR16, 0x50c0, URZ ;  /* 0x000050c010057890 */ /* 0x000fc8000fffe0ff */
[----:B------:R-:W-:-:S09]  /*160c0*/  UPRMT UR5, UR4, 0x654, UR5 ;  /* 0x0000065404057896 */ /* 0x000fd20008000005 */
[----:B------:R-:W-:Y:S01]  /*160d0*/  SYNCS.ARRIVE.TRANS64.RED.A1T0 RZ, [UR5], RZ ;  /* 0x000000ffffff79a7 */ /* 0x000fe20008100405 */
[----:B------:R-:W-:-:S04]  /*160e0*/  DEPBAR.LE SB0, 0x0 ;  /* 0x000080000000791a */ /* 0x000fc80000000000 */
[----:B------:R-:W-:Y:S05]  /*160f0*/  BRA.U UP6, `(.L_x_345) ;  /* 0x0000000106047547 */ /* 0x000fea000b800000 */
[----:B------:R-:W-:Y:S05]  /*16100*/  BPT.TRAP 0x1 ;  /* 0x000000040000795c */ /* 0x000fea0000300000 */
.L_x_345:
[----:B------:R-:W-:Y:S01]  /*16110*/  UIADD3 UR5, UPT, UPT, UR16, 0x50c8, URZ ;  /* 0x000050c810057890 */ /* 0x000fe2000fffe0ff */
[----:B------:R-:W-:Y:S02]  /*16120*/  IMAD.MOV.U32 R2, RZ, RZ, 0xffff ;  /* 0x0000ffffff027424 */ /* 0x000fe400078e00ff */
[----:B-1----:R-:W-:Y:S01]  /*16130*/  IMAD.MOV.U32 R0, RZ, RZ, 0x1 ;  /* 0x00000001ff007424 */ /* 0x002fe200078e00ff */
[----:B------:R-:W-:-:S09]  /*16140*/  UPRMT UR5, UR4, 0x654, UR5 ;  /* 0x0000065404057896 */ /* 0x000fd20008000005 */
[----:B------:R-:W-:Y:S01]  /*16150*/  SYNCS.ARRIVE.TRANS64.RED.A1T0 RZ, [UR5], RZ ;  /* 0x000000ffffff79a7 */ /* 0x000fe20008100405 */
[----:B------:R-:W1:Y:S01]  /*16160*/  LDS R3, [UR16+0x50e0] ;  /* 0x0050e010ff037984 */ /* 0x000e620008000800 */
[----:B------:R-:W-:Y:S02]  /*16170*/  UMOV UR6, 0x40 ;  /* 0x0000004000067882 */ /* 0x000fe40000000000 */
[----:B------:R-:W-:Y:S01]  /*16180*/  ULEA UR6, UR4, UR6, 0x18 ;  /* 0x0000000604067291 */ /* 0x000fe2000f8ec0ff */
[----:B------:R-:W-:-:S08]  /*16190*/  NOP ;  /* 0x0000000000007918 */ /* 0x000fd00000000000 */
[----:B------:R-:W2:Y:S01]  /*161a0*/  LDS R5, [UR6+0x14] ;  /* 0x00001406ff057984 */ /* 0x000ea20008000800 */
[----:B-1----:R-:W-:-:S04]  /*161b0*/  LOP3.LUT R3, R3, 0xffff, RZ, 0xc0, !PT ;  /* 0x0000ffff03037812 */ /* 0x002fc800078ec0ff */
[----:B------:R-:W-:-:S04]  /*161c0*/  SHF.R.U32.HI R3, RZ, 0x5, R3 ;  /* 0x00000005ff037819 */ /* 0x000fc80000011603 */
[-C--:B------:R-:W-:Y:S02]  /*161d0*/  SHF.L.U32 R2, R2, R3.reuse, RZ ;  /* 0x0000000302027219 */ /* 0x080fe400000006ff */
[----:B------:R-:W-:Y:S02]  /*161e0*/  SHF.L.U32 R0, R0, R3, RZ ;  /* 0x0000000300007219 */ /* 0x000fe400000006ff */
[----:B--2---:R-:W-:-:S04]  /*161f0*/  LOP3.LUT R5, R5, R2, RZ, 0xc0, !PT ;  /* 0x0000000205057212 */ /* 0x004fc800078ec0ff */
[----:B------:R-:W-:-:S13]  /*16200*/  ISETP.NE.AND P0, PT, R5, R2, PT ;  /* 0x000000020500720c */ /* 0x000fda0003f05270 */
[----:B------:R-:W-:Y:S05]  /*16210*/  @P0 BRA `(.L_x_346) ;  /* 0x00000000005c0947 */ /* 0x000fea0003800000 */
[----:B------:R-:W1:Y:S02]  /*16220*/  LDS R3, [UR6+0x18] ;  /* 0x00001806ff037984 */ /* 0x000e640008000800 */
[----:B-1----:R-:W-:-:S04]  /*16230*/  LOP3.LUT R3, R3, R0, RZ, 0xc0, !PT ;  /* 0x0000000003037212 */ /* 0x002fc800078ec0ff */
[----:B------:R-:W-:-:S13]  /*16240*/  ISETP.NE.AND P0, PT, R3, R0, PT ;  /* 0x000000000300720c */ /* 0x000fda0003f05270 */
[----:B------:R-:W-:Y:S05]  /*16250*/  @P0 BRA `(.L_x_347) ;  /* 0x0000000000400947 */ /* 0x000fea0003800000 */
[----:B------:R-:W-:Y:S01]  /*16260*/  R2UR UR8, R2 ;  /* 0x00000000020872ca */ /* 0x000fe200000e0000 */
[----:B------:R-:W1:Y:S01]  /*16270*/  S2R R3, SR_LANEID ;  /* 0x0000000000037919 */ /* 0x000e620000000000 */
[----:B------:R-:W-:Y:S01]  /*16280*/  LOP3.LUT R4, RZ, R0, RZ, 0x33, !PT ;  /* 0x00000000ff047212 */ /* 0x000fe200078e33ff */
[----:B------:R-:W-:Y:S02]  /*16290*/  VOTEU.ANY UR7, UPT, PT ;  /* 0x0000000000077886 */ /* 0x000fe400038e0100 */
[----:B------:R-:W-:Y:S01]  /*162a0*/  UFLO.U32 UR7, UR7 ;  /* 0x00000007000772bd */ /* 0x000fe200080e0000 */
[----:B------:R-:W2:Y:S07]  /*162b0*/  REDUX UR4, R4 ;  /* 0x00000000040473c4 */ /* 0x000eae0000000000 */
[----:B------:R-:W-:-:S06]  /*162c0*/  ULOP3.LUT UR8, URZ, UR8, URZ, 0x33, !UPT ;  /* 0x00000008ff087292 */ /* 0x000fcc000f8e33ff */
[----:B------:R-:W-:-:S04]  /*162d0*/  IMAD.U32 R2, RZ, RZ, UR8 ;  /* 0x00000008ff027e24 */ /* 0x000fc8000f8e00ff */
[----:B------:R-:W3:Y:S02]  /*162e0*/  REDUX UR5, R2 ;  /* 0x00000000020573c4 */ /* 0x000ee40000000000 */
[----:B------:R4:W-:Y:S01]  /*162f0*/  UTCATOMSWS.AND URZ, UR8 ;  /* 0x0000000800ff79e3 */ /* 0x0009e20008000000 */
[----:B--2---:R-:W-:Y:S01]  /*16300*/  IMAD.U32 R0, RZ, RZ, UR4 ;  /* 0x00000004ff007e24 */ /* 0x004fe2000f8e00ff */
[----:B-1----:R-:W-:Y:S01]  /*16310*/  ISETP.EQ.U32.AND P0, PT, R3, UR7, PT ;  /* 0x0000000703007c0c */ /* 0x002fe2000bf02070 */
[----:B---3--:R-:W-:-:S12]  /*16320*/  IMAD.U32 R3, RZ, RZ, UR5 ;  /* 0x00000005ff037e24 */ /* 0x008fd8000f8e00ff */
[----:B------:R4:W-:Y:S04]  /*16330*/  @P0 ATOMS.AND RZ, [UR6+0x14], R3 ;  /* 0x00001403ffff098c */ /* 0x0009e8000a800006 */
[----:B------:R4:W-:Y:S01]  /*16340*/  @P0 ATOMS.AND RZ, [UR6+0x18], R0 ;  /* 0x00001800ffff098c */ /* 0x0009e2000a800006 */
[----:B------:R-:W-:Y:S05]  /*16350*/  BRA `(.L_x_348) ;  /* 0x0000000000147947 */ /* 0x000fea0003800000 */
.L_x_347:
[----:B------:R-:W-:Y:S02]  /*16360*/  MOV R2, 0x16380 ;  /* 0x0001638000027802 */ /* 0x000fe40000000f00 */
[----:B------:R-:W-:Y:S05]  /*16370*/  CALL.REL.NOINC `($__internal_0_$__cuda_sm10x_tcgen05_guardrail_trap_col_being_dealloced_not_returned_by_alloc) ;  /* 0x00000014001c7944 */ /* 0x000fea0003c00000 */
[----:B------:R-:W-:Y:S05]  /*16380*/  BRA `(.L_x_348) ;  /* 0x0000000000087947 */ /* 0x000fea0003800000 */
.L_x_346:
[----:B------:R-:W-:Y:S02]  /*16390*/  MOV R2, 0x163b0 ;  /* 0x000163b000027802 */ /* 0x000fe40000000f00 */
[----:B------:R-:W-:Y:S05]  /*163a0*/  CALL.REL.NOINC `($__internal_2_$__cuda_sm10x_tcgen05_guardrail_trap_unallocated_columns_being_dealloced) ;  /* 0x0000001400287944 */ /* 0x000fea0003c00000 */
.L_x_348:
[----:B------:R-:W-:Y:S01]  /*163b0*/  NOP ;  /* 0x0000000000007918 */ /* 0x000fe20000000000 */
[----:B----4-:R-:W-:Y:S05]  /*163c0*/  EXIT ;  /* 0x000000000000794d */ /* 0x010fea0003800000 */
.L_x_35:
[----:B-1----:R-:W-:-:S07]  /*163d0*/  MOV R0, UR4 ;  /* 0x0000000400007c02 */ /* 0x002fce0008000f00 */
.L_x_349:
[----:B-1----:R1:W2:Y:S02]  /*163e0*/  SYNCS.PHASECHK.TRANS64.TRYWAIT P0, [R0+URZ+0x5000], R5 ;  /* 0x00500005000075a7 */ /* 0x0022a400080011ff */
[----:B--2---:R-:W-:Y:S05]  /*163f0*/  @!P0 NANOSLEEP.SYNCS 0x989680 ;  /* 0x009896800000895d */ /* 0x004fea0003900000 */
[----:B------:R-:W2:Y:S02]  /*16400*/  @!P0 SYNCS.PHASECHK.TRANS64 P0, [R0+URZ+0x5000], R5 ;  /* 0x00500005000085a7 */ /* 0x000ea400080010ff */
[----:B--2---:R-:W-:Y:S05]  /*16410*/  @!P0 BRA `(.L_x_349) ;  /* 0xfffffffc00f08947 */ /* 0x004fea000383ffff */
[----:B------:R-:W-:Y:S05]  /*16420*/  BRA `(.L_x_350) ;  /* 0xfffffeb400c87947 */ /* 0x000fea000383ffff */
.L_x_37:
[----:B-1----:R-:W-:-:S07]  /*16430*/  MOV R0, UR4 ;  /* 0x0000000400007c02 */ /* 0x002fce0008000f00 */
.L_x_351:
[----:B-1----:R1:W2:Y:S02]  /*16440*/  SYNCS.PHASECHK.TRANS64.TRYWAIT P0, [R0+URZ+0x5020], R5 ;  /* 0x00502005000075a7 */ /* 0x0022a400080011ff */
[----:B--2---:R-:W-:Y:S05]  /*16450*/  @!P0 NANOSLEEP.SYNCS 0x989680 ;  /* 0x009896800000895d */ /* 0x004fea0003900000 */
[----:B------:R-:W2:Y:S02]  /*16460*/  @!P0 SYNCS.PHASECHK.TRANS64 P0, [R0+URZ+0x5020], R5 ;  /* 0x00502005000085a7 */ /* 0x000ea400080010ff */
[----:B--2---:R-:W-:Y:S05]  /*16470*/  @!P0 BRA `(.L_x_351) ;  /* 0xfffffffc00f08947 */ /* 0x004fea000383ffff */
[----:B------:R-:W-:Y:S05]  /*16480*/  BRA `(.L_x_352) ;  /* 0xfffffeb400c47947 */ /* 0x000fea000383ffff */
.L_x_39:
[----:B------:R-:W-:-:S07]  /*16490*/  MOV R2, UR4 ;  /* 0x0000000400027c02 */ /* 0x000fce0008000f00 */
.L_x_353:
[----:B-1----:R1:W2:Y:S02]  /*164a0*/  SYNCS.PHASECHK.TRANS64.TRYWAIT P0, [R2+URZ+0x5058], R3 ;  /* 0x00505803020075a7 */ /* 0x0022a400080011ff */
[----:B--2---:R-:W-:Y:S05]  /*164b0*/  @!P0 NANOSLEEP.SYNCS 0x989680 ;  /* 0x009896800000895d */ /* 0x004fea0003900000 */
[----:B------:R-:W2:Y:S02]  /*164c0*/  @!P0 SYNCS.PHASECHK.TRANS64 P0, [R2+URZ+0x5058], R3 ;  /* 0x00505803020085a7 */ /* 0x000ea400080010ff */
[----:B--2---:R-:W-:Y:S05]  /*164d0*/  @!P0 BRA `(.L_x_353) ;  /* 0xfffffffc00f08947 */ /* 0x004fea000383ffff */
[----:B------:R-:W-:Y:S05]  /*164e0*/  BRA `(.L_x_354) ;  /* 0xfffffeb400cc7947 */ /* 0x000fea000383ffff */
.L_x_43:
[----:B------:R-:W-:-:S07]  /*164f0*/  MOV R0, UR4 ;  /* 0x0000000400007c02 */ /* 0x000fce0008000f00 */
.L_x_355:
[----:B--2---:R2:W3:Y:S02]  /*16500*/  SYNCS.PHASECHK.TRANS64.TRYWAIT P0, [R0+URZ+0x5008], R5 ;  /* 0x00500805000075a7 */ /* 0x0044e400080011ff */
[----:B---3--:R-:W-:Y:S05]  /*16510*/  @!P0 NANOSLEEP.SYNCS 0x989680 ;  /* 0x009896800000895d */ /* 0x008fea0003900000 */
[----:B------:R-:W3:Y:S02]  /*16520*/  @!P0 SYNCS.PHASECHK.TRANS64 P0, [R0+URZ+0x5008], R5 ;  /* 0x00500805000085a7 */ /* 0x000ee400080010ff */
[----:B---3--:R-:W-:Y:S05]  /*16530*/  @!P0 BRA `(.L_x_355) ;  /* 0xfffffffc00f08947 */ /* 0x008fea000383ffff */
[----:B------:R-:W-:Y:S05]  /*16540*/  BRA `(.L_x_356) ;  /* 0xfffffeb400f47947 */ /* 0x000fea000383ffff */
.L_x_45:
[----:B-1----:R-:W-:-:S07]  /*16550*/  MOV R2, UR4 ;  /* 0x0000000400027c02 */ /* 0x002fce0008000f00 */
.L_x_357:
[----:B-1----:R1:W2:Y:S02]  /*16560*/  SYNCS.PHASECHK.TRANS64.TRYWAIT P0, [R2+URZ+0x5068], R3 ;  /* 0x00506803020075a7 */ /* 0x0022a400080011ff */
[----:B--2---:R-:W-:Y:S05]  /*16570*/  @!P0 NANOSLEEP.SYNCS 0x989680 ;  /* 0x009896800000895d */ /* 0x004fea0003900000 */
[----:B------:R-:W2:Y:S02]  /*16580*/  @!P0 SYNCS.PHASECHK.TRANS64 P0, [R2+URZ+0x5068], R3 ;  /* 0x00506803020085a7 */ /* 0x000ea400080010ff */
[----:B--2---:R-:W-:Y:S05]  /*16590*/  @!P0 BRA `(.L_x_357) ;  /* 0xfffffffc00f08947 */ /* 0x004fea000383ffff */
[----:B------:R-:W-:Y:S05]  /*165a0*/  BRA `(.L_x_358) ;  /* 0xfffffeb400f47947 */ /* 0x000fea000383ffff */
.L_x_49:
[----:B------:R-:W-:-:S07]  /*165b0*/  MOV R0, UR4 ;  /* 0x0000000400007c02 */ /* 0x000fce0008000f00 */
.L_x_359:
[----:B---3--:R3:W4:Y:S02]  /*165c0*/  SYNCS.PHASECHK.TRANS64.TRYWAIT P0, [R0+URZ+0x5028], R5 ;  /* 0x00502805000075a7 */ /* 0x00872400080011ff */
[----:B----4-:R-:W-:Y:S05]  /*165d0*/  @!P0 NANOSLEEP.SYNCS 0x989680 ;  /* 0x009896800000895d */ /* 0x010fea0003900000 */
[----:B------:R-:W4:Y:S02]  /*165e0*/  @!P0 SYNCS.PHASECHK.TRANS64 P0, [R0+URZ+0x5028], R5 ;  /* 0x00502805000085a7 */ /* 0x000f2400080010ff */
[----:B----4-:R-:W-:Y:S05]  /*165f0*/  @!P0 BRA `(.L_x_359) ;  /* 0xfffffffc00f08947 */ /* 0x010fea000383ffff */
[----:B------:R-:W-:Y:S05]  /*16600*/  BRA `(.L_x_360) ;  /* 0xfffffeb800287947 */ /* 0x000fea000383ffff */
.L_x_51:
[----:B---3--:R-:W-:-:S07]  /*16610*/  MOV R0, UR4 ;  /* 0x0000000400007c02 */ /* 0x008fce0008000f00 */
.L_x_361:
[----:B---3--:R3:W4:Y:S02]  /*16620*/  SYNCS.PHASECHK.TRANS64.TRYWAIT P0, [R0+URZ+0x50a0], R3 ;  /* 0x0050a003000075a7 */ /* 0x00872400080011ff */
[----:B----4-:R-:W-:Y:S05]  /*16630*/  @!P0 NANOSLEEP.SYNCS 0x989680 ;  /* 0x009896800000895d */ /* 0x010fea0003900000 */
[----:B------:R-:W4:Y:S02]  /*16640*/  @!P0 SYNCS.PHASECHK.TRANS64 P0, [R0+URZ+0x50a0], R3 ;  /* 0x0050a003000085a7 */ /* 0x000f2400080010ff */
[----:B----4-:R-:W-:Y:S05]  /*16650*/  @!P0 BRA `(.L_x_361) ;  /* 0xfffffffc00f08947 */ /* 0x010fea000383ffff */
[----:B------:R-:W-:Y:S05]  /*16660*/  BRA `(.L_x_362) ;  /* 0xfffffeb800207947 */ /* 0x000fea000383ffff */
.L_x_53:
[----:B------:R-:W-:-:S07]  /*16670*/  MOV R0, UR4 ;  /* 0x0000000400007c02 */ /* 0x000fce0008000f00 */
.L_x_363:
[----:B-1----:R1:W3:Y:S02]  /*16680*/  SYNCS.PHASECHK.TRANS64.TRYWAIT P0, [R0+URZ+0x5058], R5 ;  /* 0x00505805000075a7 */ /* 0x0022e400080011ff */
[----:B---3--:R-:W-:Y:S05]  /*16690*/  @!P0 NANOSLEEP.SYNCS 0x989680 ;  /* 0x009896800000895d */ /* 0x008fea0003900000 */
[----:B------:R-:W3:Y:S02]  /*166a0*/  @!P0 SYNCS.PHASECHK.TRANS64 P0, [R0+URZ+0x5058], R5 ;  /* 0x00505805000085a7 */ /* 0x000ee400080010ff */
[----:B---3--:R-:W-:Y:S05]  /*166b0*/  @!P0 BRA `(.L_x_363) ;  /* 0xfffffffc00f08947 */ /* 0x008fea000383ffff */
[----:B------:R-:W-:Y:S05]  /*166c0*/  BRA `(.L_x_364) ;  /* 0xfffffeb800207947 */ /* 0x000fea000383ffff */
.L_x_57:
[----:B------:R-:W-:Y:S07]  /*166d0*/  MOV R2, UR11 ;  /* 0x0000000b00027c02 */ /* 0x000fee0008000f00 */
.L_x_365:
[----:B-1----:R1:W2:Y:S02]  /*166e0*/  SYNCS.PHASECHK.TRANS64.TRYWAIT P0, [R2+URZ+0x5020], R3 ;  /* 0x00502003020075a7 */ /* 0x0022a400080011ff */
[----:B--2---:R-:W-:Y:S05]  /*166f0*/  @!P0 NANOSLEEP.SYNCS 0x989680 ;  /* 0x009896800000895d */ /* 0x004fea0003900000 */
[----:B------:R-:W2:Y:S02]  /*16700*/  @!P0 SYNCS.PHASECHK.TRANS64 P0, [R2+URZ+0x5020], R3 ;  /* 0x00502003020085a7 */ /* 0x000ea400080010ff */
[----:B--2---:R-:W-:Y:S05]  /*16710*/  @!P0 BRA `(.L_x_365) ;  /* 0xfffffffc00f08947 */ /* 0x004fea000383ffff */
[----:B------:R-:W-:Y:S05]  /*16720*/  BRA `(.L_x_366) ;  /* 0xfffffebc00847947 */ /* 0x000fea000383ffff */
.L_x_60:
[----:B------:R-:W-:Y:S07]  /*16730*/  MOV R0, UR4 ;  /* 0x0000000400007c02 */ /* 0x000fee0008000f00 */
.L_x_367:
[----:B-1----:R1:W4:Y:S02]  /*16740*/  SYNCS.PHASECHK.TRANS64.TRYWAIT P0, [R0+URZ+0x50a8], R3 ;  /* 0x0050a803000075a7 */ /* 0x00232400080011ff */
[----:B----4-:R-:W-:Y:S05]  /*16750*/  @!P0 NANOSLEEP.SYNCS 0x989680 ;  /* 0x009896800000895d */ /* 0x010fea0003900000 */
[----:B------:R-:W4:Y:S02]  /*16760*/  @!P0 SYNCS.PHASECHK.TRANS64 P0, [R0+URZ+0x50a8], R3 ;  /* 0x0050a803000085a7 */ /* 0x000f2400080010ff */
[----:B----4-:R-:W-:Y:S05]  /*16770*/  @!P0 BRA `(.L_x_367) ;  /* 0xfffffffc00f08947 */ /* 0x010fea000383ffff */
[----:B------:R-:W-:Y:S05]  /*16780*/  BRA `(.L_x_368) ;  /* 0xfffffebc00c87947 */ /* 0x000fea000383ffff */
.L_x_62:
[----:B------:R-:W-:Y:S07]  /*16790*/  MOV R0, UR4 ;  /* 0x0000000400007c02 */ /* 0x000fee0008000f00 */
.L_x_369:
[----:B-1----:R1:W4:Y:S02]  /*167a0*/  SYNCS.PHASECHK.TRANS64.TRYWAIT P0, [R0+URZ+0x5068], R9 ;  /* 0x00506809000075a7 */ /* 0x00232400080011ff */
[----:B----4-:R-:W-:Y:S05]  /*167b0*/  @!P0 NANOSLEEP.SYNCS 0x989680 ;  /* 0x009896800000895d */ /* 0x010fea0003900000 */
[----:B------:R-:W4:Y:S02]  /*167c0*/  @!P0 SYNCS.PHASECHK.TRANS64 P0, [R0+URZ+0x5068], R9 ;  /* 0x00506809000085a7 */ /* 0x000f2400080010ff */
[----:B----4-:R-:W-:Y:S05]  /*167d0*/  @!P0 BRA `(.L_x_369) ;  /* 0xfffffffc00f08947 */ /* 0x010fea000383ffff */
[----:B------:R-:W-:Y:S05]  /*167e0*/  BRA `(.L_x_370) ;  /* 0xfffffebc00cc7947 */ /* 0x000fea000383ffff */
.L_x_68:
[----:B------:R-:W-:Y:S07]  /*167f0*/  MOV R0, UR8 ;  /* 0x0000000800007c02 */ /* 0x000fee0008000f00 */
.L_x_371:
[----:B-1----:R1:W2:Y:S02]  /*16800*/  SYNCS.PHASECHK.TRANS64.TRYWAIT P0, [R0+URZ+0x5020], R3 ;  /* 0x00502003000075a7 */ /* 0x0022a400080011ff */
[----:B--2---:R-:W-:Y:S05]  /*16810*/  @!P0 NANOSLEEP.SYNCS 0x989680 ;  /* 0x009896800000895d */ /* 0x004fea0003900000 */
[----:B------:R-:W2:Y:S02]  /*16820*/  @!P0 SYNCS.PHASECHK.TRANS64 P0, [R0+URZ+0x5020], R3 ;  /* 0x00502003000085a7 */ /* 0x000ea400080010ff */
[----:B--2---:R-:W-:Y:S05]  /*16830*/  @!P0 BRA `(.L_x_371) ;  /* 0xfffffffc00f08947 */ /* 0x004fea000383ffff */
[----:B------:R-:W-:Y:S05]  /*16840*/  BRA `(.L_x_372) ;  /* 0xfffffec400507947 */ /* 0x000fea000383ffff */
.L_x_70:
[----:B------:R-:W-:Y:S07]  /*16850*/  MOV R0, UR4 ;  /* 0x0000000400007c02 */ /* 0x000fee0008000f00 */
.L_x_373:
[----:B-1----:R1:W2:Y:S02]  /*16860*/  SYNCS.PHASECHK.TRANS64.TRYWAIT P0, [R0+URZ+0x50a0], R3 ;  /* 0x0050a003000075a7 */ /* 0x0022a400080011ff */
[----:B--2---:R-:W-:Y:S05]  /*16870*/  @!P0 NANOSLEEP.SYNCS 0x989680 ;  /* 0x009896800000895d */ /* 0x004fea0003900000 */
[----:B------:R-:W2:Y:S02]  /*16880*/  @!P0 SYNCS.PHASECHK.TRANS64 P0, [R0+URZ+0x50a0], R3 ;  /* 0x0050a003000085a7 */ /* 0x000ea400080010ff */
[----:B--2---:R-:W-:Y:S05]  /*16890*/  @!P0 BRA `(.L_x_373) ;  /* 0xfffffffc00f08947 */ /* 0x004fea000383ffff */
[----:B------:R-:W-:Y:S05]  /*168a0*/  BRA `(.L_x_374) ;  /* 0xfffffec4004c7947 */ /* 0x000fea000383ffff */
.L_x_72:
[----:B------:R-:W-:Y:S07]  /*168b0*/  MOV R3, UR4 ;  /* 0x0000000400037c02 */ /* 0x000fee0008000f00 */
.L_x_375:
[----:B-1----:R1:W2:Y:S02]  /*168c0*/  SYNCS.PHASECHK.TRANS64.TRYWAIT P0, [R3+URZ+0x5058], R4 ;  /* 0x00505804030075a7 */ /* 0x0022a400080011ff */
[----:B--2---:R-:W-:Y:S05]  /*168d0*/  @!P0 NANOSLEEP.SYNCS 0x989680 ;  /* 0x009896800000895d */ /* 0x004fea0003900000 */
[----:B------:R-:W2:Y:S02]  /*168e0*/  @!P0 SYNCS.PHASECHK.TRANS64 P0, [R3+URZ+0x5058], R4 ;  /* 0x00505804030085a7 */ /* 0x000ea400080010ff */
[----:B--2---:R-:W-:Y:S05]  /*168f0*/  @!P0 BRA `(.L_x_375) ;  /* 0xfffffffc00f08947 */ /* 0x004fea000383ffff */
[----:B------:R-:W-:Y:S05]  /*16900*/  BRA `(.L_x_376) ;  /* 0xfffffec400507947 */ /* 0x000fea000383ffff */
.L_x_80:
[----:B------:R-:W-:-:S07]  /*16910*/  MOV R0, UR4 ;  /* 0x0000000400007c02 */ /* 0x000fce0008000f00 */
.L_x_377:
[----:B--2---:R2:W3:Y:S02]  /*16920*/  SYNCS.PHASECHK.TRANS64.TRYWAIT P0, [R0+URZ+0x50a8], R3 ;  /* 0x0050a803000075a7 */ /* 0x0044e400080011ff */
[----:B---3--:R-:W-:Y:S05]  /*16930*/  @!P0 NANOSLEEP.SYNCS 0x989680 ;  /* 0x009896800000895d */ /* 0x008fea0003900000 */
[----:B------:R-:W3:Y:S02]  /*16940*/  @!P0 SYNCS.PHASECHK.TRANS64 P0, [R0+URZ+0x50a8], R3 ;  /* 0x0050a803000085a7 */ /* 0x000ee400080010ff */
[----:B---3--:R-:W-:Y:S05]  /*16950*/  @!P0 BRA `(.L_x_377) ;  /* 0xfffffffc00f08947 */ /* 0x008fea000383ffff */
[----:B------:R-:W-:Y:S05]  /*16960*/  BRA `(.L_x_378) ;  /* 0xfffffec800c47947 */ /* 0x000fea000383ffff */
.L_x_82:
[----:B------:R-:W-:-:S07]  /*16970*/  MOV R0, UR4 ;  /* 0x0000000400007c02 */ /* 0x000fce0008000f00 */
.L_x_379:
[----:B--2---:R2:W3:Y:S02]  /*16980*/  SYNCS.PHASECHK.TRANS64.TRYWAIT P0, [R0+URZ+0x5068], R7 ;  /* 0x00506807000075a7 */ /* 0x0044e400080011ff */
[----:B---3--:R-:W-:Y:S05]  /*16990*/  @!P0 NANOSLEEP.SYNCS 0x989680 ;  /* 0x009896800000895d */ /* 0x008fea0003900000 */
[----:B------:R-:W3:Y:S02]  /*169a0*/  @!P0 SYNCS.PHASECHK.TRANS64 P0, [R0+URZ+0x5068], R7 ;  /* 0x00506807000085a7 */ /* 0x000ee400080010ff */
[----:B---3--:R-:W-:Y:S05]  /*169b0*/  @!P0 BRA `(.L_x_379) ;  /* 0xfffffffc00f08947 */ /* 0x008fea000383ffff */
[----:B------:R-:W-:Y:S05]  /*169c0*/  BRA `(.L_x_380) ;  /* 0xfffffec800c87947 */ /* 0x000fea000383ffff */
.L_x_89:
[----:B-1----:R1:W2:Y:S02]  /*169d0*/  SYNCS.PHASECHK.TRANS64.TRYWAIT P0, [R18+URZ+0x50c0], R3 ;  /* 0x0050c003120075a7 */ /* 0x0022a400080011ff */
[----:B--2---:R-:W-:Y:S05]  /*169e0*/  @!P0 NANOSLEEP.SYNCS 0x989680 ;  /* 0x009896800000895d */ /* 0x004fea0003900000 */
[----:B------:R-:W2:Y:S02]  /*169f0*/  @!P0 SYNCS.PHASECHK.TRANS64 P0, [R18+URZ+0x50c0], R3 ;  /* 0x0050c003120085a7 */ /* 0x000ea400080010ff */
[----:B--2---:R-:W-:Y:S05]  /*16a00*/  @!P0 BRA `(.L_x_89) ;  /* 0xfffffffc00f08947 */ /* 0x004fea000383ffff */
[----:B------:R-:W-:Y:S05]  /*16a10*/  BRA `(.L_x_381) ;  /* 0xfffffed000687947 */ /* 0x000fea000383ffff */
.L_x_155:
[----:B--2---:R2:W1:Y:S02]  /*16a20*/  SYNCS.PHASECHK.TRANS64.TRYWAIT P0, [R18+URZ+0x50c8], R3 ;  /* 0x0050c803120075a7 */ /* 0x00446400080011ff */
[----:B-1----:R-:W-:Y:S05]  /*16a30*/  @!P0 NANOSLEEP.SYNCS 0x989680 ;  /* 0x009896800000895d */ /* 0x002fea0003900000 */
[----:B------:R-:W1:Y:S02]  /*16a40*/  @!P0 SYNCS.PHASECHK.TRANS64 P0, [R18+URZ+0x50c8], R3 ;  /* 0x0050c803120085a7 */ /* 0x000e6400080010ff */
[----:B-1----:R-:W-:Y:S05]  /*16a50*/  @!P0 BRA `(.L_x_155) ;  /* 0xfffffffc00f08947 */ /* 0x002fea000383ffff */
[----:B------:R-:W-:Y:S05]  /*16a60*/  BRA `(.L_x_382) ;  /* 0xfffffefc008c7947 */ /* 0x000fea000383ffff */
.L_x_160:
[----:B-1----:R1:W2:Y:S02]  /*16a70*/  SYNCS.PHASECHK.TRANS64.TRYWAIT P0, [R19+URZ+0x5070], R2 ;  /* 0x00507002130075a7 */ /* 0x0022a400080011ff */
[----:B--2---:R-:W-:Y:S05]  /*16a80*/  @!P0 NANOSLEEP.SYNCS 0x989680 ;  /* 0x009896800000895d */ /* 0x004fea0003900000 */
[----:B------:R-:W2:Y:S02]  /*16a90*/  @!P0 SYNCS.PHASECHK.TRANS64 P0, [R19+URZ+0x5070], R2 ;  /* 0x00507002130085a7 */ /* 0x000ea400080010ff */
[----:B--2---:R-:W-:Y:S05]  /*16aa0*/  @!P0 BRA `(.L_x_160) ;  /* 0xfffffffc00f08947 */ /* 0x004fea000383ffff */
[----:B------:R-:W-:Y:S05]  /*16ab0*/  BRA `(.L_x_383) ;  /* 0xffffff0000707947 */ /* 0x000fea000383ffff */
.L_x_163:
[----:B---3--:R3:W4:Y:S02]  /*16ac0*/  SYNCS.PHASECHK.TRANS64.TRYWAIT P0, [R19+URZ+0x5080], R2 ;  /* 0x00508002130075a7 */ /* 0x00872400080011ff */
[----:B----4-:R-:W-:Y:S05]  /*16ad0*/  @!P0 NANOSLEEP.SYNCS 0x989680 ;  /* 0x009896800000895d */ /* 0x010fea0003900000 */
[----:B------:R-:W4:Y:S02]  /*16ae0*/  @!P0 SYNCS.PHASECHK.TRANS64 P0, [R19+URZ+0x5080], R2 ;  /* 0x00508002130085a7 */ /* 0x000f2400080010ff */
[----:B----4-:R-:W-:Y:S05]  /*16af0*/  @!P0 BRA `(.L_x_163) ;  /* 0xfffffffc00f08947 */ /* 0x010fea000383ffff */
[----:B------:R-:W-:Y:S05]  /*16b00*/  BRA `(.L_x_384) ;  /* 0xffffff0000887947 */ /* 0x000fea000383ffff */
.L_x_166:
[----:B--2---:R2:W4:Y:S02]  /*16b10*/  SYNCS.PHASECHK.TRANS64.TRYWAIT P0, [R19+URZ+0x5070], R0 ;  /* 0x00507000130075a7 */ /* 0x00452400080011ff */
[----:B----4-:R-:W-:Y:S05]  /*16b20*/  @!P0 NANOSLEEP.SYNCS 0x989680 ;  /* 0x009896800000895d */ /* 0x010fea0003900000 */
[----:B------:R-:W4:Y:S02]  /*16b30*/  @!P0 SYNCS.PHASECHK.TRANS64 P0, [R19+URZ+0x5070], R0 ;  /* 0x00507000130085a7 */ /* 0x000f2400080010ff */
[----:B----4-:R-:W-:Y:S05]  /*16b40*/  @!P0 BRA `(.L_x_166) ;  /* 0xfffffffc00f08947 */ /* 0x010fea000383ffff */
[----:B------:R-:W-:Y:S05]  /*16b50*/  BRA `(.L_x_385) ;  /* 0xffffff0000e87947 */ /* 0x000fea000383ffff */
.L_x_168:
[----:B-1----:R1:W2:Y:S02]  /*16b60*/  SYNCS.PHASECHK.TRANS64.TRYWAIT P0, [R19+URZ+0x5090], R0 ;  /* 0x00509000130075a7 */ /* 0x0022a400080011ff */
[----:B--2---:R-:W-:Y:S05]  /*16b70*/  @!P0 NANOSLEEP.SYNCS 0x989680 ;  /* 0x009896800000895d */ /* 0x004fea0003900000 */
[----:B------:R-:W2:Y:S02]  /*16b80*/  @!P0 SYNCS.PHASECHK.TRANS64 P0, [R19+URZ+0x5090], R0 ;  /* 0x00509000130085a7 */ /* 0x000ea400080010ff */
[----:B--2---:R-:W-:Y:S05]  /*16b90*/  @!P0 BRA `(.L_x_168) ;  /* 0xfffffffc00f08947 */ /* 0x004fea000383ffff */
[----:B------:R-:W-:Y:S05]  /*16ba0*/  BRA `(.L_x_386) ;  /* 0xffffff0400287947 */ /* 0x000fea000383ffff */
.L_x_175:
[----:B-1----:R1:W3:Y:S02]  /*16bb0*/  SYNCS.PHASECHK.TRANS64.TRYWAIT P1, [R19+URZ+0x5080], R0 ;  /* 0x00508000130075a7 */ /* 0x0022e400080211ff */
[----:B---3--:R-:W-:Y:S05]  /*16bc0*/  @!P1 NANOSLEEP.SYNCS 0x989680 ;  /* 0x009896800000995d */ /* 0x008fea0003900000 */
[----:B------:R-:W3:Y:S02]  /*16bd0*/  @!P1 SYNCS.PHASECHK.TRANS64 P1, [R19+URZ+0x5080], R0 ;  /* 0x00508000130095a7 */ /* 0x000ee400080210ff */
[----:B---3--:R-:W-:Y:S05]  /*16be0*/  @!P1 BRA `(.L_x_175) ;  /* 0xfffffffc00f09947 */ /* 0x008fea000383ffff */
[----:B------:R-:W-:Y:S05]  /*16bf0*/  BRA `(.L_x_387) ;  /* 0xffffff0800407947 */ /* 0x000fea000383ffff */
.L_x_178:
[----:B-1----:R1:W3:Y:S02]  /*16c00*/  SYNCS.PHASECHK.TRANS64.TRYWAIT P0, [R19+URZ+0x5098], R0 ;  /* 0x00509800130075a7 */ /* 0x0022e400080011ff */
[----:B---3--:R-:W-:Y:S05]  /*16c10*/  @!P0 NANOSLEEP.SYNCS 0x989680 ;  /* 0x009896800000895d */ /* 0x008fea0003900000 */
[----:B------:R-:W3:Y:S02]  /*16c20*/  @!P0 SYNCS.PHASECHK.TRANS64 P0, [R19+URZ+0x5098], R0 ;  /* 0x00509800130085a7 */ /* 0x000ee400080010ff */
[----:B---3--:R-:W-:Y:S05]  /*16c30*/  @!P0 BRA `(.L_x_178) ;  /* 0xfffffffc00f08947 */ /* 0x008fea000383ffff */
[----:B------:R-:W-:Y:S05]  /*16c40*/  BRA `(.L_x_388) ;  /* 0xffffff0800c87947 */ /* 0x000fea000383ffff */
.L_x_187:
[----:B--2---:R2:W3:Y:S02]  /*16c50*/  SYNCS.PHASECHK.TRANS64.TRYWAIT P0, [R26+URZ+0x5070], R3 ;  /* 0x005070031a0075a7 */ /* 0x0044e400080011ff */
[----:B---3--:R-:W-:Y:S05]  /*16c60*/  @!P0 NANOSLEEP.SYNCS 0x989680 ;  /* 0x009896800000895d */ /* 0x008fea0003900000 */
[----:B------:R-:W3:Y:S02]  /*16c70*/  @!P0 SYNCS.PHASECHK.TRANS64 P0, [R26+URZ+0x5070], R3 ;  /* 0x005070031a0085a7 */ /* 0x000ee400080010ff */
[----:B---3--:R-:W-:Y:S05]  /*16c80*/  @!P0 BRA `(.L_x_187) ;  /* 0xfffffffc00f08947 */ /* 0x008fea000383ffff */
[----:B------:R-:W-:Y:S05]  /*16c90*/  BRA `(.L_x_389) ;  /* 0xffffff1000087947 */ /* 0x000fea000383ffff */
.L_x_190:
[----:B--2---:R2:W4:Y:S02]  /*16ca0*/  SYNCS.PHASECHK.TRANS64.TRYWAIT P0, [R26+URZ+0x5090], R3 ;  /* 0x005090031a0075a7 */ /* 0x00452400080011ff */
[----:B----4-:R-:W-:Y:S05]  /*16cb0*/  @!P0 NANOSLEEP.SYNCS 0x989680 ;  /* 0x009896800000895d */ /* 0x010fea0003900000 */
[----:B------:R-:W4:Y:S02]  /*16cc0*/  @!P0 SYNCS.PHASECHK.TRANS64 P0, [R26+URZ+0x5090], R3 ;  /* 0x005090031a0085a7 */ /* 0x000f2400080010ff */
[----:B----4-:R-:W-:Y:S05]  /*16cd0*/  @!P0 BRA `(.L_x_190) ;  /* 0xfffffffc00f08947 */ /* 0x010fea000383ffff */
[----:B------:R-:W-:Y:S05]  /*16ce0*/  BRA `(.L_x_390) ;  /* 0xffffff1000247947 */ /* 0x000fea000383ffff */
.L_x_192:
[----:B--2---:R2:W3:Y:S02]  /*16cf0*/  SYNCS.PHASECHK.TRANS64.TRYWAIT P1, [R26+URZ+0x50c0], R3 ;  /* 0x0050c0031a0075a7 */ /* 0x0044e400080211ff */
[----:B---3--:R-:W-:Y:S05]  /*16d00*/  @!P1 NANOSLEEP.SYNCS 0x989680 ;  /* 0x009896800000995d */ /* 0x008fea0003900000 */
[----:B------:R-:W3:Y:S02]  /*16d10*/  @!P1 SYNCS.PHASECHK.TRANS64 P1, [R26+URZ+0x50c0], R3 ;  /* 0x0050c0031a0095a7 */ /* 0x000ee400080210ff */
[----:B---3--:R-:W-:Y:S05]  /*16d20*/  @!P1 BRA `(.L_x_192) ;  /* 0xfffffffc00f09947 */ /* 0x008fea000383ffff */
[----:B------:R-:W-:Y:S05]  /*16d30*/  BRA `(.L_x_391) ;  /* 0xffffff1000447947 */ /* 0x000fea000383ffff */
.L_x_201:
[----:B-1----:R1:W3:Y:S02]  /*16d40*/  SYNCS.PHASECHK.TRANS64.TRYWAIT P1, [R26+URZ+0x5080], R43 ;  /* 0x0050802b1a0075a7 */ /* 0x0022e400080211ff */
[----:B---3--:R-:W-:Y:S05]  /*16d50*/  @!P1 NANOSLEEP.SYNCS 0x989680 ;  /* 0x009896800000995d */ /* 0x008fea0003900000 */
[----:B------:R-:W3:Y:S02]  /*16d60*/  @!P1 SYNCS.PHASECHK.TRANS64 P1, [R26+URZ+0x5080], R43 ;  /* 0x0050802b1a0095a7 */ /* 0x000ee400080210ff */
[----:B---3--:R-:W-:Y:S05]  /*16d70*/  @!P1 BRA `(.L_x_201) ;  /* 0xfffffffc00f09947 */ /* 0x008fea000383ffff */
[----:B------:R-:W-:Y:S05]  /*16d80*/  BRA `(.L_x_392) ;  /* 0xffffff1800b47947 */ /* 0x000fea000383ffff */
.L_x_205:
[----:B----4-:R4:W1:Y:S02]  /*16d90*/  SYNCS.PHASECHK.TRANS64.TRYWAIT P0, [R26+URZ+0x5098], R41 ;  /* 0x005098291a0075a7 */ /* 0x01086400080011ff */
[----:B-1----:R-:W-:Y:S05]  /*16da0*/  @!P0 NANOSLEEP.SYNCS 0x989680 ;  /* 0x009896800000895d */ /* 0x002fea0003900000 */
[----:B------:R-:W1:Y:S02]  /*16db0*/  @!P0 SYNCS.PHASECHK.TRANS64 P0, [R26+URZ+0x5098], R41 ;  /* 0x005098291a0085a7 */ /* 0x000e6400080010ff */
[----:B-1----:R-:W-:Y:S05]  /*16dc0*/  @!P0 BRA `(.L_x_205) ;  /* 0xfffffffc00f08947 */ /* 0x002fea000383ffff */
[----:B------:R-:W-:Y:S05]  /*16dd0*/  BRA `(.L_x_393) ;  /* 0xffffff1c001c7947 */ /* 0x000fea000383ffff */
.L_x_207:
[----:B------:R1:W1:Y:S02]  /*16de0*/  SYNCS.PHASECHK.TRANS64.TRYWAIT P1, [R26+URZ+0x50c8], R3 ;  /* 0x0050c8031a0075a7 */ /* 0x00026400080211ff */
[----:B-1----:R-:W-:Y:S05]  /*16df0*/  @!P1 NANOSLEEP.SYNCS 0x989680 ;  /* 0x009896800000995d */ /* 0x002fea0003900000 */
[----:B------:R-:W1:Y:S02]  /*16e00*/  @!P1 SYNCS.PHASECHK.TRANS64 P1, [R26+URZ+0x50c8], R3 ;  /* 0x0050c8031a0095a7 */ /* 0x000e6400080210ff */
[----:B-1----:R-:W-:Y:S05]  /*16e10*/  @!P1 BRA `(.L_x_207) ;  /* 0xfffffffc00f09947 */ /* 0x002fea000383ffff */
[----:B------:R-:W-:Y:S05]  /*16e20*/  BRA `(.L_x_394) ;  /* 0xffffff1c00307947 */ /* 0x000fea000383ffff */
.L_x_216:
[----:B------:R-:W-:-:S07]  /*16e30*/  MOV R0, UR4 ;  /* 0x0000000400007c02 */ /* 0x000fce0008000f00 */
.L_x_395:
[----:B-1----:R1:W2:Y:S02]  /*16e40*/  SYNCS.PHASECHK.TRANS64.TRYWAIT P0, [R0+URZ], R3 ;  /* 0x00000003000075a7 */ /* 0x0022a400080011ff */
[----:B--2---:R-:W-:Y:S05]  /*16e50*/  @!P0 NANOSLEEP.SYNCS 0x989680 ;  /* 0x009896800000895d */ /* 0x004fea0003900000 */
[----:B------:R-:W2:Y:S02]  /*16e60*/  @!P0 SYNCS.PHASECHK.TRANS64 P0, [R0+URZ], R3 ;  /* 0x00000003000085a7 */ /* 0x000ea400080010ff */
[----:B--2---:R-:W-:Y:S05]  /*16e70*/  @!P0 BRA `(.L_x_395) ;  /* 0xfffffffc00f08947 */ /* 0x004fea000383ffff */
[----:B------:R-:W-:Y:S05]  /*16e80*/  BRA `(.L_x_396) ;  /* 0xffffff2400e87947 */ /* 0x000fea000383ffff */
.L_x_219:
[----:B------:R-:W-:-:S07]  /*16e90*/  MOV R0, UR5 ;  /* 0x0000000500007c02 */ /* 0x000fce0008000f00 */
.L_x_397:
[----:B-1----:R1:W4:Y:S02]  /*16ea0*/  SYNCS.PHASECHK.TRANS64.TRYWAIT P1, [R0+URZ], R3 ;  /* 0x00000003000075a7 */ /* 0x00232400080211ff */
[----:B----4-:R-:W-:Y:S05]  /*16eb0*/  @!P1 NANOSLEEP.SYNCS 0x989680 ;  /* 0x009896800000995d */ /* 0x010fea0003900000 */
[----:B------:R-:W4:Y:S02]  /*16ec0*/  @!P1 SYNCS.PHASECHK.TRANS64 P1, [R0+URZ], R3 ;  /* 0x00000003000095a7 */ /* 0x000f2400080210ff */
[----:B----4-:R-:W-:Y:S05]  /*16ed0*/  @!P1 BRA `(.L_x_397) ;  /* 0xfffffffc00f09947 */ /* 0x010fea000383ffff */
[----:B------:R-:W-:Y:S05]  /*16ee0*/  BRA `(.L_x_398) ;  /* 0xffffff2800947947 */ /* 0x000fea000383ffff */
.L_x_226:
[----:B------:R-:W-:-:S07]  /*16ef0*/  MOV R4, UR4 ;  /* 0x0000000400047c02 */ /* 0x000fce0008000f00 */
.L_x_399:
[----:B-1----:R1:W2:Y:S02]  /*16f00*/  SYNCS.PHASECHK.TRANS64.TRYWAIT P5, [R4+URZ], R3 ;  /* 0x00000003040075a7 */ /* 0x0022a400080a11ff */
[----:B--2---:R-:W-:Y:S05]  /*16f10*/  @!P5 NANOSLEEP.SYNCS 0x989680 ;  /* 0x009896800000d95d */ /* 0x004fea0003900000 */
[----:B------:R-:W2:Y:S02]  /*16f20*/  @!P5 SYNCS.PHASECHK.TRANS64 P5, [R4+URZ], R3 ;  /* 0x000000030400d5a7 */ /* 0x000ea400080a10ff */
[----:B--2---:R-:W-:Y:S05]  /*16f30*/  @!P5 BRA `(.L_x_399) ;  /* 0xfffffffc00f0d947 */ /* 0x004fea000383ffff */
[----:B------:R-:W-:Y:S05]  /*16f40*/  BRA `(.L_x_400) ;  /* 0xffffff3400dc7947 */ /* 0x000fea000383ffff */
.L_x_231:
[----:B------:R-:W-:-:S07]  /*16f50*/  MOV R5, UR6 ;  /* 0x0000000600057c02 */ /* 0x000fce0008000f00 */
.L_x_401:
[----:B--2---:R2:W3:Y:S02]  /*16f60*/  SYNCS.PHASECHK.TRANS64.TRYWAIT P2, [R5+URZ], R0 ;  /* 0x00000000050075a7 */ /* 0x0044e400080411ff */
[----:B---3--:R-:W-:Y:S05]  /*16f70*/  @!P2 NANOSLEEP.SYNCS 0x989680 ;  /* 0x009896800000a95d */ /* 0x008fea0003900000 */
[----:B------:R-:W3:Y:S02]  /*16f80*/  @!P2 SYNCS.PHASECHK.TRANS64 P2, [R5+URZ], R0 ;  /* 0x000000000500a5a7 */ /* 0x000ee400080410ff */
[----:B---3--:R-:W-:Y:S05]  /*16f90*/  @!P2 BRA `(.L_x_401) ;  /* 0xfffffffc00f0a947 */ /* 0x008fea000383ffff */
[----:B------:R-:W-:Y:S05]  /*16fa0*/  BRA `(.L_x_402) ;  /* 0xffffff64007c7947 */ /* 0x000fea000383ffff */
.L_x_236:
[----:B------:R-:W-:-:S07]  /*16fb0*/  MOV R3, UR6 ;  /* 0x0000000600037c02 */ /* 0x000fce0008000f00 */
.L_x_403:
[----:B-1----:R1:W2:Y:S02]  /*16fc0*/  SYNCS.PHASECHK.TRANS64.TRYWAIT P1, [R3+URZ], R0 ;  /* 0x00000000030075a7 */ /* 0x0022a400080211ff */
[----:B--2---:R-:W-:Y:S05]  /*16fd0*/  @!P1 NANOSLEEP.SYNCS 0x989680 ;  /* 0x009896800000995d */ /* 0x004fea0003900000 */
[----:B------:R-:W2:Y:S02]  /*16fe0*/  @!P1 SYNCS.PHASECHK.TRANS64 P1, [R3+URZ], R0 ;  /* 0x00000000030095a7 */ /* 0x000ea400080210ff */
[----:B--2---:R-:W-:Y:S05]  /*16ff0*/  @!P1 BRA `(.L_x_403) ;  /* 0xfffffffc00f09947 */ /* 0x004fea000383ffff */
[----:B------:R-:W-:Y:S05]  /*17000*/  BRA `(.L_x_404) ;  /* 0xffffff6800dc7947 */ /* 0x000fea000383ffff */
.L_x_241:
[----:B------:R-:W-:-:S07]  /*17010*/  MOV R0, UR4 ;  /* 0x0000000400007c02 */ /* 0x000fce0008000f00 */
.L_x_405:
[----:B-1----:R1:W3:Y:S02]  /*17020*/  SYNCS.PHASECHK.TRANS64.TRYWAIT P1, [R0+URZ], R3 ;  /* 0x00000003000075a7 */ /* 0x0022e400080211ff */
[----:B---3--:R-:W-:Y:S05]  /*17030*/  @!P1 NANOSLEEP.SYNCS 0x989680 ;  /* 0x009896800000995d */ /* 0x008fea0003900000 */
[----:B------:R-:W3:Y:S02]  /*17040*/  @!P1 SYNCS.PHASECHK.TRANS64 P1, [R0+URZ], R3 ;  /* 0x00000003000095a7 */ /* 0x000ee400080210ff */
[----:B---3--:R-:W-:Y:S05]  /*17050*/  @!P1 BRA `(.L_x_405) ;  /* 0xfffffffc00f09947 */ /* 0x008fea000383ffff */
[----:B------:R-:W-:Y:S05]  /*17060*/  BRA `(.L_x_406) ;  /* 0xffffff6c00ac7947 */ /* 0x000fea000383ffff */
.L_x_248:
[----:B------:R-:W-:-:S07]  /*17070*/  MOV R3, UR6 ;  /* 0x0000000600037c02 */ /* 0x000fce0008000f00 */
.L_x_407:
[----:B-1----:R1:W3:Y:S02]  /*17080*/  SYNCS.PHASECHK.TRANS64.TRYWAIT P5, [R3+URZ], R2 ;  /* 0x00000002030075a7 */ /* 0x0022e400080a11ff */
[----:B---3--:R-:W-:Y:S05]  /*17090*/  @!P5 NANOSLEEP.SYNCS 0x989680 ;  /* 0x009896800000d95d */ /* 0x008fea0003900000 */
[----:B------:R-:W3:Y:S02]  /*170a0*/  @!P5 SYNCS.PHASECHK.TRANS64 P5, [R3+URZ], R2 ;  /* 0x000000020300d5a7 */ /* 0x000ee400080a10ff */
[----:B---3--:R-:W-:Y:S05]  /*170b0*/  @!P5 BRA `(.L_x_407) ;  /* 0xfffffffc00f0d947 */ /* 0x008fea000383ffff */
[----:B------:R-:W-:Y:S05]  /*170c0*/  BRA `(.L_x_408) ;  /* 0xffffff9000f87947 */ /* 0x000fea000383ffff */
.L_x_253:
[----:B------:R-:W-:-:S07]  /*170d0*/  MOV R3, UR5 ;  /* 0x0000000500037c02 */ /* 0x000fce0008000f00 */
.L_x_409:
[----:B--2---:R2:W3:Y:S02]  /*170e0*/  SYNCS.PHASECHK.TRANS64.TRYWAIT P2, [R3+URZ], R0 ;  /* 0x00000000030075a7 */ /* 0x0044e400080411ff */
[----:B---3--:R-:W-:Y:S05]  /*170f0*/  @!P2 NANOSLEEP.SYNCS 0x989680 ;  /* 0x009896800000a95d */ /* 0x008fea0003900000 */
[----:B------:R-:W3:Y:S02]  /*17100*/  @!P2 SYNCS.PHASECHK.TRANS64 P2, [R3+URZ], R0 ;  /* 0x000000000300a5a7 */ /* 0x000ee400080410ff */
[----:B---3--:R-:W-:Y:S05]  /*17110*/  @!P2 BRA `(.L_x_409) ;  /* 0xfffffffc00f0a947 */ /* 0x008fea000383ffff */
[----:B------:R-:W-:Y:S05]  /*17120*/  BRA `(.L_x_410) ;  /* 0xffffffc000a47947 */ /* 0x000fea000383ffff */
.L_x_257:
[----:B------:R-:W-:-:S07]  /*17130*/  MOV R3, UR5 ;  /* 0x0000000500037c02 */ /* 0x000fce0008000f00 */
.L_x_411:
[----:B-1----:R1:W2:Y:S02]  /*17140*/  SYNCS.PHASECHK.TRANS64.TRYWAIT P1, [R3+URZ], R0 ;  /* 0x00000000030075a7 */ /* 0x0022a400080211ff */
[----:B--2---:R-:W-:Y:S05]  /*17150*/  @!P1 NANOSLEEP.SYNCS 0x989680 ;  /* 0x009896800000995d */ /* 0x004fea0003900000 */
[----:B------:R-:W2:Y:S02]  /*17160*/  @!P1 SYNCS.PHASECHK.TRANS64 P1, [R3+URZ], R0 ;  /* 0x00000000030095a7 */ /* 0x000ea400080210ff */
[----:B--2---:R-:W-:Y:S05]  /*17170*/  @!P1 BRA `(.L_x_411) ;  /* 0xfffffffc00f09947 */ /* 0x004fea000383ffff */
[----:B------:R-:W-:Y:S05]  /*17180*/  BRA `(.L_x_412) ;  /* 0xffffffc800047947 */ /* 0x000fea000383ffff */
.L_x_261:
[----:B------:R-:W-:-:S07]  /*17190*/  MOV R0, UR4 ;  /* 0x0000000400007c02 */ /* 0x000fce0008000f00 */
.L_x_413:
[----:B-1----:R1:W4:Y:S02]  /*171a0*/  SYNCS.PHASECHK.TRANS64.TRYWAIT P0, [R0+URZ], R3 ;  /* 0x00000003000075a7 */ /* 0x00232400080011ff */
[----:B----4-:R-:W-:Y:S05]  /*171b0*/  @!P0 NANOSLEEP.SYNCS 0x989680 ;  /* 0x009896800000895d */ /* 0x010fea0003900000 */
[----:B------:R-:W4:Y:S02]  /*171c0*/  @!P0 SYNCS.PHASECHK.TRANS64 P0, [R0+URZ], R3 ;  /* 0x00000003000085a7 */ /* 0x000f2400080010ff */
[----:B----4-:R-:W-:Y:S05]  /*171d0*/  @!P0 BRA `(.L_x_413) ;  /* 0xfffffffc00f08947 */ /* 0x010fea000383ffff */
[----:B------:R-:W-:Y:S05]  /*171e0*/  BRA `(.L_x_414) ;  /* 0xffffffc800a07947 */ /* 0x000fea000383ffff */
.L_x_265:
[----:B------:R-:W-:-:S07]  /*171f0*/  MOV R0, UR8 ;  /* 0x0000000800007c02 */ /* 0x000fce0008000f00 */
.L_x_415:
[----:B-1----:R1:W2:Y:S02]  /*17200*/  SYNCS.PHASECHK.TRANS64.TRYWAIT P1, [R0+URZ+0x5010], R3 ;  /* 0x00501003000075a7 */ /* 0x0022a400080211ff */
[----:B--2---:R-:W-:Y:S05]  /*17210*/  @!P1 NANOSLEEP.SYNCS 0x989680 ;  /* 0x009896800000995d */ /* 0x004fea0003900000 */
[----:B------:R-:W2:Y:S02]  /*17220*/  @!P1 SYNCS.PHASECHK.TRANS64 P1, [R0+URZ+0x5010], R3 ;  /* 0x00501003000095a7 */ /* 0x000ea400080210ff */
[----:B--2---:R-:W-:Y:S05]  /*17230*/  @!P1 BRA `(.L_x_415) ;  /* 0xfffffffc00f09947 */ /* 0x004fea000383ffff */
[----:B------:R-:W-:Y:S05]  /*17240*/  BRA `(.L_x_416) ;  /* 0xffffffcc00947947 */ /* 0x000fea000383ffff */
.L_x_271:
[----:B-1----:R-:W-:-:S07]  /*17250*/  MOV R0, UR8 ;  /* 0x0000000800007c02 */ /* 0x002fce0008000f00 */
.L_x_417:
[----:B-1----:R1:W2:Y:S02]  /*17260*/  SYNCS.PHASECHK.TRANS64.TRYWAIT P1, [R0+URZ+0x5038], R3 ;  /* 0x00503803000075a7 */ /* 0x0022a400080211ff */
[----:B--2---:R-:W-:Y:S05]  /*17270*/  @!P1 NANOSLEEP.SYNCS 0x989680 ;  /* 0x009896800000995d */ /* 0x004fea0003900000 */
[----:B------:R-:W2:Y:S02]  /*17280*/  @!P1 SYNCS.PHASECHK.TRANS64 P1, [R0+URZ+0x5038], R3 ;  /* 0x00503803000095a7 */ /* 0x000ea400080210ff */
[----:B--2---:R-:W-:Y:S05]  /*17290*/  @!P1 BRA `(.L_x_417) ;  /* 0xfffffffc00f09947 */ /* 0x004fea000383ffff */
[----:B------:R-:W-:Y:S05]  /*172a0*/  BRA `(.L_x_418) ;  /* 0xffffffcc00e87947 */ /* 0x000fea000383ffff */
.L_x_277:
[----:B-1----:R-:W-:-:S07]  /*172b0*/  MOV R0, UR8 ;  /* 0x0000000800007c02 */ /* 0x002fce0008000f00 */
.L_x_419:
[----:B-1----:R1:W2:Y:S02]  /*172c0*/  SYNCS.PHASECHK.TRANS64.TRYWAIT P2, [R0+URZ+0x5018], R3 ;  /* 0x00501803000075a7 */ /* 0x0022a400080411ff */
[----:B--2---:R-:W-:Y:S05]  /*172d0*/  @!P2 NANOSLEEP.SYNCS 0x989680 ;  /* 0x009896800000a95d */ /* 0x004fea0003900000 */
[----:B------:R-:W2:Y:S02]  /*172e0*/  @!P2 SYNCS.PHASECHK.TRANS64 P2, [R0+URZ+0x5018], R3 ;  /* 0x005018030000a5a7 */ /* 0x000ea400080410ff */
[----:B--2---:R-:W-:Y:S05]  /*172f0*/  @!P2 BRA `(.L_x_419) ;  /* 0xfffffffc00f0a947 */ /* 0x004fea000383ffff */
[----:B------:R-:W-:Y:S05]  /*17300*/  BRA `(.L_x_420) ;  /* 0xffffffd000407947 */ /* 0x000fea000383ffff */
.L_x_283:
[----:B-1----:R-:W-:-:S07]  /*17310*/  MOV R0, UR8 ;  /* 0x0000000800007c02 */ /* 0x002fce0008000f00 */
.L_x_421:
[----:B-1----:R1:W2:Y:S02]  /*17320*/  SYNCS.PHASECHK.TRANS64.TRYWAIT P2, [R0+URZ+0x5040], R3 ;  /* 0x00504003000075a7 */ /* 0x0022a400080411ff */
[----:B--2---:R-:W-:Y:S05]  /*17330*/  @!P2 NANOSLEEP.SYNCS 0x989680 ;  /* 0x009896800000a95d */ /* 0x004fea0003900000 */
[----:B------:R-:W2:Y:S02]  /*17340*/  @!P2 SYNCS.PHASECHK.TRANS64 P2, [R0+URZ+0x5040], R3 ;  /* 0x005040030000a5a7 */ /* 0x000ea400080410ff */
[----:B--2---:R-:W-:Y:S05]  /*17350*/  @!P2 BRA `(.L_x_421) ;  /* 0xfffffffc00f0a947 */ /* 0x004fea000383ffff */
[----:B------:R-:W-:Y:S05]  /*17360*/  BRA `(.L_x_422) ;  /* 0xffffffd000947947 */ /* 0x000fea000383ffff */
.L_x_289:
[----:B------:R-:W-:-:S07]  /*17370*/  MOV R0, UR33 ;  /* 0x0000002100007c02 */ /* 0x000fce0008000f00 */
.L_x_423:
[----:B-1----:R1:W2:Y:S02]  /*17380*/  SYNCS.PHASECHK.TRANS64.TRYWAIT P2, [R0+URZ+0x5038], R3 ;  /* 0x00503803000075a7 */ /* 0x0022a400080411ff */
[----:B--2---:R-:W-:Y:S05]  /*17390*/  @!P2 NANOSLEEP.SYNCS 0x989680 ;  /* 0x009896800000a95d */ /* 0x004fea0003900000 */
[----:B------:R-:W2:Y:S02]  /*173a0*/  @!P2 SYNCS.PHASECHK.TRANS64 P2, [R0+URZ+0x5038], R3 ;  /* 0x005038030000a5a7 */ /* 0x000ea400080410ff */
[----:B--2---:R-:W-:Y:S05]  /*173b0*/  @!P2 BRA `(.L_x_423) ;  /* 0xfffffffc00f0a947 */ /* 0x004fea000383ffff */
[----:B------:R-:W-:Y:S05]  /*173c0*/  BRA `(.L_x_424) ;  /* 0xffffffd4004c7947 */ /* 0x000fea000383ffff */
.L_x_294:
[----:B------:R-:W-:-:S07]  /*173d0*/  MOV R0, UR17 ;  /* 0x0000001100007c02 */ /* 0x000fce0008000f00 */
.L_x_425:
[----:B-1----:R1:W2:Y:S02]  /*173e0*/  SYNCS.PHASECHK.TRANS64.TRYWAIT P2, [R0+URZ+0x5038], R5 ;  /* 0x00503805000075a7 */ /* 0x0022a400080411ff */
[----:B--2---:R-:W-:Y:S05]  /*173f0*/  @!P2 NANOSLEEP.SYNCS 0x989680 ;  /* 0x009896800000a95d */ /* 0x004fea0003900000 */
[----:B------:R-:W2:Y:S02]  /*17400*/  @!P2 SYNCS.PHASECHK.TRANS64 P2, [R0+URZ+0x5038], R5 ;  /* 0x005038050000a5a7 */ /* 0x000ea400080410ff */
[----:B--2---:R-:W-:Y:S05]  /*17410*/  @!P2 BRA `(.L_x_425) ;  /* 0xfffffffc00f0a947 */ /* 0x004fea000383ffff */
[----:B------:R-:W-:Y:S05]  /*17420*/  BRA `(.L_x_426) ;  /* 0xffffffd400a87947 */ /* 0x000fea000383ffff */
.L_x_299:
[----:B------:R-:W-:-:S07]  /*17430*/  MOV R0, UR25 ;  /* 0x0000001900007c02 */ /* 0x000fce0008000f00 */
.L_x_427:
[----:B-1----:R1:W2:Y:S02]  /*17440*/  SYNCS.PHASECHK.TRANS64.TRYWAIT P2, [R0+URZ+0x5038], R5 ;  /* 0x00503805000075a7 */ /* 0x0022a400080411ff */
[----:B--2---:R-:W-:Y:S05]  /*17450*/  @!P2 NANOSLEEP.SYNCS 0x989680 ;  /* 0x009896800000a95d */ /* 0x004fea0003900000 */
[----:B------:R-:W2:Y:S02]  /*17460*/  @!P2 SYNCS.PHASECHK.TRANS64 P2, [R0+URZ+0x5038], R5 ;  /* 0x005038050000a5a7 */ /* 0x000ea400080410ff */
[----:B--2---:R-:W-:Y:S05]  /*17470*/  @!P2 BRA `(.L_x_427) ;  /* 0xfffffffc00f0a947 */ /* 0x004fea000383ffff */
[----:B------:R-:W-:Y:S05]  /*17480*/  BRA `(.L_x_428) ;  /* 0xffffffd8000c7947 */ /* 0x000fea000383ffff */
.L_x_304:
[----:B------:R-:W-:-:S07]  /*17490*/  MOV R0, UR17 ;  /* 0x0000001100007c02 */ /* 0x000fce0008000f00 */
.L_x_429:
[----:B-1----:R1:W2:Y:S02]  /*174a0*/  SYNCS.PHASECHK.TRANS64.TRYWAIT P2, [R0+URZ+0x5038], R5 ;  /* 0x00503805000075a7 */ /* 0x0022a400080411ff */
[----:B--2---:R-:W-:Y:S05]  /*174b0*/  @!P2 NANOSLEEP.SYNCS 0x989680 ;  /* 0x009896800000a95d */ /* 0x004fea0003900000 */
[----:B------:R-:W2:Y:S02]  /*174c0*/  @!P2 SYNCS.PHASECHK.TRANS64 P2, [R0+URZ+0x5038], R5 ;  /* 0x005038050000a5a7 */ /* 0x000ea400080410ff */
[----:B--2---:R-:W-:Y:S05]  /*174d0*/  @!P2 BRA `(.L_x_429) ;  /* 0xfffffffc00f0a947 */ /* 0x004fea000383ffff */
[----:B------:R-:W-:Y:S05]  /*174e0*/  BRA `(.L_x_430) ;  /* 0xffffffd8006c7947 */ /* 0x000fea000383ffff */
.L_x_309:
[----:B------:R-:W-:-:S07]  /*174f0*/  MOV R0, UR17 ;  /* 0x0000001100007c02 */ /* 0x000fce0008000f00 */
.L_x_431:
[----:B-1----:R1:W2:Y:S02]  /*17500*/  SYNCS.PHASECHK.TRANS64.TRYWAIT P2, [R0+URZ+0x5038], R5 ;  /* 0x00503805000075a7 */ /* 0x0022a400080411ff */
[----:B--2---:R-:W-:Y:S05]  /*17510*/  @!P2 NANOSLEEP.SYNCS 0x989680 ;  /* 0x009896800000a95d */ /* 0x004fea0003900000 */
[----:B------:R-:W2:Y:S02]  /*17520*/  @!P2 SYNCS.PHASECHK.TRANS64 P2, [R0+URZ+0x5038], R5 ;  /* 0x005038050000a5a7 */ /* 0x000ea400080410ff */
[----:B--2---:R-:W-:Y:S05]  /*17530*/  @!P2 BRA `(.L_x_431) ;  /* 0xfffffffc00f0a947 */ /* 0x004fea000383ffff */
[----:B------:R-:W-:Y:S05]  /*17540*/  BRA `(.L_x_432) ;  /* 0xffffffd800d07947 */ /* 0x000fea000383ffff */
.L_x_314:
[----:B------:R-:W-:-:S07]  /*17550*/  MOV R0, UR17 ;  /* 0x0000001100007c02 */ /* 0x000fce0008000f00 */
.L_x_433:
[----:B-1----:R1:W2:Y:S02]  /*17560*/  SYNCS.PHASECHK.TRANS64.TRYWAIT P2, [R0+URZ+0x5038], R5 ;  /* 0x00503805000075a7 */ /* 0x0022a400080411ff */
[----:B--2---:R-:W-:Y:S05]  /*17570*/  @!P2 NANOSLEEP.SYNCS 0x989680 ;  /* 0x009896800000a95d */ /* 0x004fea0003900000 */
[----:B------:R-:W2:Y:S02]  /*17580*/  @!P2 SYNCS.PHASECHK.TRANS64 P2, [R0+URZ+0x5038], R5 ;  /* 0x005038050000a5a7 */ /* 0x000ea400080410ff */
[----:B--2---:R-:W-:Y:S05]  /*17590*/  @!P2 BRA `(.L_x_433) ;  /* 0xfffffffc00f0a947 */ /* 0x004fea000383ffff */
[----:B------:R-:W-:Y:S05]  /*175a0*/  BRA `(.L_x_434) ;  /* 0xffffffdc00347947 */ /* 0x000fea000383ffff */
.L_x_319:
[----:B------:R-:W-:-:S07]  /*175b0*/  MOV R0, UR17 ;  /* 0x0000001100007c02 */ /* 0x000fce0008000f00 */
.L_x_435:
[----:B-1----:R1:W2:Y:S02]  /*175c0*/  SYNCS.PHASECHK.TRANS64.TRYWAIT P2, [R0+URZ+0x5038], R5 ;  /* 0x00503805000075a7 */ /* 0x0022a400080411ff */
[----:B--2---:R-:W-:Y:S05]  /*175d0*/  @!P2 NANOSLEEP.SYNCS 0x989680 ;  /* 0x009896800000a95d */ /* 0x004fea0003900000 */
[----:B------:R-:W2:Y:S02]  /*175e0*/  @!P2 SYNCS.PHASECHK.TRANS64 P2, [R0+URZ+0x5038], R5 ;  /* 0x005038050000a5a7 */ /* 0x000ea400080410ff */
[----:B--2---:R-:W-:Y:S05]  /*175f0*/  @!P2 BRA `(.L_x_435) ;  /* 0xfffffffc00f0a947 */ /* 0x004fea000383ffff */
[----:B------:R-:W-:Y:S05]  /*17600*/  BRA `(.L_x_436) ;  /* 0xffffffdc00987947 */ /* 0x000fea000383ffff */
.L_x_324:
[----:B------:R-:W-:-:S07]  /*17610*/  MOV R0, UR17 ;  /* 0x0000001100007c02 */ /* 0x000fce0008000f00 */
.L_x_437:
[----:B-1----:R1:W2:Y:S02]  /*17620*/  SYNCS.PHASECHK.TRANS64.TRYWAIT P2, [R0+URZ+0x5038], R5 ;  /* 0x00503805000075a7 */ /* 0x0022a400080411ff */
[----:B--2---:R-:W-:Y:S05]  /*17630*/  @!P2 NANOSLEEP.SYNCS 0x989680 ;  /* 0x009896800000a95d */ /* 0x004fea0003900000 */
[----:B------:R-:W2:Y:S02]  /*17640*/  @!P2 SYNCS.PHASECHK.TRANS64 P2, [R0+URZ+0x5038], R5 ;  /* 0x005038050000a5a7 */ /* 0x000ea400080410ff */
[----:B--2---:R-:W-:Y:S05]  /*17650*/  @!P2 BRA `(.L_x_437) ;  /* 0xfffffffc00f0a947 */ /* 0x004fea000383ffff */
[----:B------:R-:W-:Y:S05]  /*17660*/  BRA `(.L_x_438) ;  /* 0xffffffdc00fc7947 */ /* 0x000fea000383ffff */
.L_x_330:
[----:B------:R-:W-:-:S07]  /*17670*/  MOV R0, UR25 ;  /* 0x0000001900007c02 */ /* 0x000fce0008000f00 */
.L_x_439:
[----:B-1----:R1:W2:Y:S02]  /*17680*/  SYNCS.PHASECHK.TRANS64.TRYWAIT P2, [R0+URZ+0x5038], R3 ;  /* 0x00503803000075a7 */ /* 0x0022a400080411ff */
[----:B--2---:R-:W-:Y:S05]  /*17690*/  @!P2 NANOSLEEP.SYNCS 0x989680 ;  /* 0x009896800000a95d */ /* 0x004fea0003900000 */
[----:B------:R-:W2:Y:S02]  /*176a0*/  @!P2 SYNCS.PHASECHK.TRANS64 P2, [R0+URZ+0x5038], R3 ;  /* 0x005038030000a5a7 */ /* 0x000ea400080410ff */
[----:B--2---:R-:W-:Y:S05]  /*176b0*/  @!P2 BRA `(.L_x_439) ;  /* 0xfffffffc00f0a947 */ /* 0x004fea000383ffff */
[----:B------:R-:W-:Y:S05]  /*176c0*/  BRA `(.L_x_440) ;  /* 0xffffffe000887947 */ /* 0x000fea000383ffff */
.L_x_335:
[----:B------:R-:W-:-:S07]  /*176d0*/  MOV R0, UR17 ;  /* 0x0000001100007c02 */ /* 0x000fce0008000f00 */
.L_x_441:
[----:B-1----:R1:W2:Y:S02]  /*176e0*/  SYNCS.PHASECHK.TRANS64.TRYWAIT P2, [R0+URZ+0x5038], R5 ;  /* 0x00503805000075a7 */ /* 0x0022a400080411ff */
[----:B--2---:R-:W-:Y:S05]  /*176f0*/  @!P2 NANOSLEEP.SYNCS 0x989680 ;  /* 0x009896800000a95d */ /* 0x004fea0003900000 */
[----:B------:R-:W2:Y:S02]  /*17700*/  @!P2 SYNCS.PHASECHK.TRANS64 P2, [R0+URZ+0x5038], R5 ;  /* 0x005038050000a5a7 */ /* 0x000ea400080410ff */
[----:B--2---:R-:W-:Y:S05]  /*17710*/  @!P2 BRA `(.L_x_441) ;  /* 0xfffffffc00f0a947 */ /* 0x004fea000383ffff */
[----:B------:R-:W-:Y:S05]  /*17720*/  BRA `(.L_x_442) ;  /* 0xffffffe000e87947 */ /* 0x000fea000383ffff */
.L_x_341:
[----:B------:R-:W-:-:S07]  /*17730*/  MOV R0, UR16 ;  /* 0x0000001000007c02 */ /* 0x000fce0008000f00 */
.L_x_443:
[----:B-1----:R1:W2:Y:S02]  /*17740*/  SYNCS.PHASECHK.TRANS64.TRYWAIT P0, [R0+URZ+0x50b0], R3 ;  /* 0x0050b003000075a7 */ /* 0x0022a400080011ff */
[----:B--2---:R-:W-:Y:S05]  /*17750*/  @!P0 NANOSLEEP.SYNCS 0x989680 ;  /* 0x009896800000895d */ /* 0x004fea0003900000 */
[----:B------:R-:W2:Y:S02]  /*17760*/  @!P0 SYNCS.PHASECHK.TRANS64 P0, [R0+URZ+0x50b0], R3 ;  /* 0x0050b003000085a7 */ /* 0x000ea400080010ff */
[----:B--2---:R-:W-:Y:S05]  /*17770*/  @!P0 BRA `(.L_x_443) ;  /* 0xfffffffc00f08947 */ /* 0x004fea000383ffff */
[----:B------:R-:W-:Y:S05]  /*17780*/  BRA `(.L_x_444) ;  /* 0xffffffe400e87947 */ /* 0x000fea000383ffff */
.L_x_343:
[----:B-1----:R-:W-:-:S07]  /*17790*/  MOV R0, UR16 ;  /* 0x0000001000007c02 */ /* 0x002fce0008000f00 */
.L_x_445:
[----:B-1----:R1:W2:Y:S02]  /*177a0*/  SYNCS.PHASECHK.TRANS64.TRYWAIT P0, [R0+URZ+0x50b8], R3 ;  /* 0x0050b803000075a7 */ /* 0x0022a400080011ff */
[----:B--2---:R-:W-:Y:S05]  /*177b0*/  @!P0 NANOSLEEP.SYNCS 0x989680 ;  /* 0x009896800000895d */ /* 0x004fea0003900000 */
[----:B------:R-:W2:Y:S02]  /*177c0*/  @!P0 SYNCS.PHASECHK.TRANS64 P0, [R0+URZ+0x50b8], R3 ;  /* 0x0050b803000085a7 */ /* 0x000ea400080010ff */
[----:B--2---:R-:W-:Y:S05]  /*177d0*/  @!P0 BRA `(.L_x_445) ;  /* 0xfffffffc00f08947 */ /* 0x004fea000383ffff */
[----:B------:R-:W-:Y:S05]  /*177e0*/  BRA `(.L_x_446) ;  /* 0xffffffe400f87947 */ /* 0x000fea000383ffff */
        .weak           $__internal_0_$__cuda_sm10x_tcgen05_guardrail_trap_col_being_dealloced_not_returned_by_alloc
        .type           $__internal_0_$__cuda_sm10x_tcgen05_guardrail_trap_col_being_dealloced_not_returned_by_alloc,@function
        .size           $__internal_0_$__cuda_sm10x_tcgen05_guardrail_trap_col_being_dealloced_not_returned_by_alloc,($__internal_1_$__cuda_sm10x_tcgen05_guardrail_trap_phase_invalid_during_alloc - $__internal_0_$__cuda_sm10x_tcgen05_guardrail_trap_col_being_dealloced_not_returned_by_alloc)
$__internal_0_$__cuda_sm10x_tcgen05_guardrail_trap_col_being_dealloced_not_returned_by_alloc:
[----:B------:R-:W-:Y:S05]  /*177f0*/  BPT.TRAP 0x1 ;  /* 0x000000040000795c */ /* 0x000fea0000300000 */
[----:B------:R-:W-:-:S04]  /*17800*/  HFMA2 R3, -RZ, RZ, 0, 0 ;  /* 0x00000000ff037431 */ /* 0x000fc800000001ff */
[----:B------:R-:W-:Y:S05]  /*17810*/  RET.REL.NODEC R2 `(_ZN7cutlass13device_kernelINS_4fmha6kernel36Sm100FmhaFwdKernelTmaWarpspecializedIN4cute5tupleIJiiiNS5_IJNS5_IJiiEEEiEEEEEENS1_10collective38Sm100FmhaFwdMainloopTmaWarpspecializedINS_10bfloat16_tEffNS5_IJNS4_1CILi256EEENSC_ILi128EEENSC_ILi16EEEEEENS5_IJiNSC_ILi1EEES7_EEENS5_IJiSH_NS5_IJNS5_IJNSC_ILi0EEEiEEEiEEEEEESM_NS9_12ResidualMaskENS5_IJNSC_ILi2EEESH_SH_EEENSC_ILb0EEEEENS9_38Sm100FmhaFwdEpilogueTmaWarpspecializedINS_6half_tEfNS5_IJSE_SF_SE_EEESI_NS5_IJSH_S7_EEESQ_EENS2_23IndividualTileSchedulerENS2_41Sm100FmhaCtxKernelWarpspecializedScheduleEEEEEvNT_6ParamsE) ;  /* 0xfffffe8402f87950 */ /* 0x000fea0003c3ffff */
        .weak           $__internal_1_$__cuda_sm10x_tcgen05_guardrail_trap_phase_invalid_during_alloc
        .type           $__internal_1_$__cuda_sm10x_tcgen05_guardrail_trap_phase_invalid_during_alloc,@function
        .size           $__internal_1_$__cuda_sm10x_tcgen05_guardrail_trap_phase_invalid_during_alloc,($__internal_2_$__cuda_sm10x_tcgen05_guardrail_trap_unallocated_columns_being_dealloced - $__internal_1_$__cuda_sm10x_tcgen05_guardrail_trap_phase_invalid_during_alloc)
$__internal_1_$__cuda_sm10x_tcgen05_guardrail_trap_phase_invalid_during_alloc:
[----:B------:R-:W-:Y:S05]  /*17820*/  BPT.TRAP 0x1 ;  /* 0x000000040000795c */ /* 0x000fea0000300000 */
[----:B------:R-:W-:-:S04]  /*17830*/  MOV R3, 0x0 ;  /* 0x0000000000037802 */ /* 0x000fc80000000f00 */
[----:B------:R-:W-:Y:S05]  /*17840*/  RET.REL.NODEC R2 `(_ZN7cutlass13device_kernelINS_4fmha6kernel36Sm100FmhaFwdKernelTmaWarpspecializedIN4cute5tupleIJiiiNS5_IJNS5_IJiiEEEiEEEEEENS1_10collective38Sm100FmhaFwdMainloopTmaWarpspecializedINS_10bfloat16_tEffNS5_IJNS4_1CILi256EEENSC_ILi128EEENSC_ILi16EEEEEENS5_IJiNSC_ILi1EEES7_EEENS5_IJiSH_NS5_IJNS5_IJNSC_ILi0EEEiEEEiEEEEEESM_NS9_12ResidualMaskENS5_IJNSC_ILi2EEESH_SH_EEENSC_ILb0EEEEENS9_38Sm100FmhaFwdEpilogueTmaWarpspecializedINS_6half_tEfNS5_IJSE_SF_SE_EEESI_NS5_IJSH_S7_EEESQ_EENS2_23IndividualTileSchedulerENS2_41Sm100FmhaCtxKernelWarpspecializedScheduleEEEEEvNT_6ParamsE) ;  /* 0xfffffe8402ec7950 */ /* 0x000fea0003c3ffff */
        .weak           $__internal_2_$__cuda_sm10x_tcgen05_guardrail_trap_unallocated_columns_being_dealloced
        .type           $__internal_2_$__cuda_sm10x_tcgen05_guardrail_trap_unallocated_columns_being_dealloced,@function
        .size           $__internal_2_$__cuda_sm10x_tcgen05_guardrail_trap_unallocated_columns_being_dealloced,($__internal_3_$__cuda_sm3x_div_rn_noftz_f32_slowpath - $__internal_2_$__cuda_sm10x_tcgen05_guardrail_trap_unallocated_columns_being_dealloced)
$__internal_2_$__cuda_sm10x_tcgen05_guardrail_trap_unallocated_columns_being_dealloced:
[----:B------:R-:W-:Y:S05]  /*17850*/  BPT.TRAP 0x1 ;  /* 0x000000040000795c */ /* 0x000fea0000300000 */
[----:B------:R-:W-:-:S04]  /*17860*/  HFMA2 R3, -RZ, RZ, 0, 0 ;  /* 0x00000000ff037431 */ /* 0x000fc800000001ff */
[----:B------:R-:W-:Y:S05]  /*17870*/  RET.REL.NODEC R2 `(_ZN7cutlass13device_kernelINS_4fmha6kernel36Sm100FmhaFwdKernelTmaWarpspecializedIN4cute5tupleIJiiiNS5_IJNS5_IJiiEEEiEEEEEENS1_10collective38Sm100FmhaFwdMainloopTmaWarpspecializedINS_10bfloat16_tEffNS5_IJNS4_1CILi256EEENSC_ILi128EEENSC_ILi16EEEEEENS5_IJiNSC_ILi1EEES7_EEENS5_IJiSH_NS5_IJNS5_IJNSC_ILi0EEEiEEEiEEEEEESM_NS9_12ResidualMaskENS5_IJNSC_ILi2EEESH_SH_EEENSC_ILb0EEEEENS9_38Sm100FmhaFwdEpilogueTmaWarpspecializedINS_6half_tEfNS5_IJSE_SF_SE_EEESI_NS5_IJSH_S7_EEESQ_EENS2_23IndividualTileSchedulerENS2_41Sm100FmhaCtxKernelWarpspecializedScheduleEEEEEvNT_6ParamsE) ;  /* 0xfffffe8402e07950 */ /* 0x000fea0003c3ffff */
        .weak           $__internal_3_$__cuda_sm3x_div_rn_noftz_f32_slowpath
        .type           $__internal_3_$__cuda_sm3x_div_rn_noftz_f32_slowpath,@function
        .size           $__internal_3_$__cuda_sm3x_div_rn_noftz_f32_slowpath,(.L_x_463 - $__internal_3_$__cuda_sm3x_div_rn_noftz_f32_slowpath)
$__internal_3_$__cuda_sm3x_div_rn_noftz_f32_slowpath:
[----:B------:R-:W-:Y:S01]  /*17880*/  SHF.R.U32.HI R2, RZ, 0x17, R22 ;  /* 0x00000017ff027819 */ /* 0x000fe20000011616 */
[----:B------:R-:W-:Y:S01]  /*17890*/  BSSY.RECONVERGENT B1, `(.L_x_447) ;  /* 0x0000065000017945 */ /* 0x000fe20003800200 */
[--C-:B------:R-:W-:Y:S01]  /*178a0*/  SHF.R.U32.HI R39, RZ, 0x17, R32.reuse ;  /* 0x00000017ff277819 */ /* 0x100fe20000011620 */
[----:B------:R-:W-:Y:S01]  /*178b0*/  IMAD.MOV.U32 R38, RZ, RZ, R32 ;  /* 0x000000ffff267224 */ /* 0x000fe200078e0020 */
[----:B------:R-:W-:Y:S01]  /*178c0*/  LOP3.LUT R2, R2, 0xff, RZ, 0xc0, !PT ;  /* 0x000000ff02027812 */ /* 0x000fe200078ec0ff */
[----:B------:R-:W-:Y:S01]  /*178d0*/  IMAD.MOV.U32 R3, RZ, RZ, R22 ;  /* 0x000000ffff037224 */ /* 0x000fe200078e0016 */
[----:B------:R-:W-:-:S03]  /*178e0*/  LOP3.LUT R39, R39, 0xff, RZ, 0xc0, !PT ;  /* 0x000000ff27277812 */ /* 0x000fc600078ec0ff */
[----:B------:R-:W-:Y:S02]  /*178f0*/  VIADD R0, R2, 0xffffffff ;  /* 0xffffffff02007836 */ /* 0x000fe40000000000 */
[----:B------:R-:W-:-:S03]  /*17900*/  VIADD R21, R39, 0xffffffff ;  /* 0xffffffff27157836 */ /* 0x000fc60000000000 */
[----:B------:R-:W-:-:S04]  /*17910*/  ISETP.GT.U32.AND P0, PT, R0, 0xfd, PT ;  /* 0x000000fd0000780c */ /* 0x000fc80003f04070 */
[----:B------:R-:W-:-:S13]  /*17920*/  ISETP.GT.U32.OR P0, PT, R21, 0xfd, P0 ;  /* 0x000000fd1500780c */ /* 0x000fda0000704470 */
[----:B------:R-:W-:Y:S01]  /*17930*/  @!P0 IMAD.MOV.U32 R36, RZ, RZ, RZ ;  /* 0x000000ffff248224 */ /* 0x000fe200078e00ff */
[----:B------:R-:W-:Y:S06]  /*17940*/  @!P0 BRA `(.L_x_448) ;  /* 0x00000000005c8947 */ /* 0x000fec0003800000 */
[----:B------:R-:W-:Y:S02]  /*17950*/  FSETP.GTU.FTZ.AND P2, PT, |R32|, +INF , PT ;  /* 0x7f8000002000780b */ /* 0x000fe40003f5c200 */
[----:B------:R-:W-:-:S04]  /*17960*/  FSETP.GTU.FTZ.AND P0, PT, |R22|, +INF , PT ;  /* 0x7f8000001600780b */ /* 0x000fc80003f1c200 */
[----:B------:R-:W-:-:S13]  /*17970*/  PLOP3.LUT P0, PT, P2, P0, PT, 0xf8, 0x8f ;  /* 0x00000000008f781c */ /* 0x000fda0001701f70 */
[----:B------:R-:W-:Y:S05]  /*17980*/  @P0 BRA `(.L_x_449) ;  /* 0x0000000400500947 */ /* 0x000fea0003800000 */
[----:B------:R-:W-:-:S13]  /*17990*/  LOP3.LUT P0, RZ, R3, 0x7fffffff, R38, 0xc8, !PT ;  /* 0x7fffffff03ff7812 */ /* 0x000fda000780c826 */
[----:B------:R-:W-:Y:S05]  /*179a0*/  @!P0 BRA `(.L_x_450) ;  /* 0x0000000400408947 */ /* 0x000fea0003800000 */
[----:B------:R-:W-:Y:S02]  /*179b0*/  FSETP.NEU.FTZ.AND P0, PT, |R32|, +INF , PT ;  /* 0x7f8000002000780b */ /* 0x000fe40003f1d200 */
[----:B------:R-:W-:Y:S02]  /*179c0*/  FSETP.NEU.FTZ.AND P2, PT, |R22|, +INF , PT ;  /* 0x7f8000001600780b */ /* 0x000fe40003f5d200 */
[----:B------:R-:W-:-:S11]  /*179d0*/  FSETP.NEU.FTZ.AND P3, PT, |R32|, +INF , PT ;  /* 0x7f8000002000780b */ /* 0x000fd60003f7d200 */
[----:B------:R-:W-:Y:S05]  /*179e0*/  @!P2 BRA !P0, `(.L_x_450) ;  /* 0x000000040030a947 */ /* 0x000fea0004000000 */
[----:B------:R-:W-:-:S04]  /*179f0*/  LOP3.LUT P0, RZ, R38, 0x7fffffff, RZ, 0xc0, !PT ;  /* 0x7fffffff26ff7812 */ /* 0x000fc8000780c0ff */
[----:B------:R-:W-:-:S13]  /*17a00*/  PLOP3.LUT P0, PT, P2, P0, PT, 0x2f, 0xf2 ;  /* 0x0000000000f2781c */ /* 0x000fda0001700577 */
[----:B------:R-:W-:Y:S05]  /*17a10*/  @P0 BRA `(.L_x_451) ;  /* 0x00000004001c0947 */ /* 0x000fea0003800000 */
[----:B------:R-:W-:-:S04]  /*17a20*/  LOP3.LUT P0, RZ, R3, 0x7fffffff, RZ, 0xc0, !PT ;  /* 0x7fffffff03ff7812 */ /* 0x000fc8000780c0ff */
[----:B------:R-:W-:-:S13]  /*17a30*/  PLOP3.LUT P0, PT, P3, P0, PT, 0x2f, 0xf2 ;  /* 0x0000000000f2781c */ /* 0x000fda0001f00577 */
[----:B------:R-:W-:Y:S05]  /*17a40*/  @P0 BRA `(.L_x_452) ;  /* 0x0000000400040947 */ /* 0x000fea0003800000 */
[----:B------:R-:W-:Y:S02]  /*17a50*/  ISETP.GE.AND P2, PT, R21, RZ, PT ;  /* 0x000000ff1500720c */ /* 0x000fe40003f46270 */
[----:B------:R-:W-:-:S11]  /*17a60*/  ISETP.GE.AND P0, PT, R0, RZ, PT ;  /* 0x000000ff0000720c */ /* 0x000fd60003f06270 */
[----:B------:R-:W-:Y:S01]  /*17a70*/  @P2 MOV R36, RZ ;  /* 0x000000ff00242202 */ /* 0x000fe20000000f00 */
[----:B------:R-:W-:Y:S01]  /*17a80*/  @!P2 FFMA R38, R32, 1.84467440737095516160e+19, RZ ;  /* 0x5f8000002026a823 */ /* 0x000fe200000000ff */
[----:B------:R-:W-:Y:S01]  /*17a90*/  @!P2 MOV R36, 0xffffffc0 ;  /* 0xffffffc00024a802 */ /* 0x000fe20000000f00 */
[----:B------:R-:W-:-:S03]  /*17aa0*/  @!P0 FFMA R3, R22, 1.84467440737095516160e+19, RZ ;  /* 0x5f80000016038823 */ /* 0x000fc600000000ff */
[----:B------:R-:W-:-:S07]  /*17ab0*/  @!P0 IADD3 R36, PT, PT, R36, 0x40, RZ ;  /* 0x0000004024248810 */ /* 0x000fce0007ffe0ff */
.L_x_448:
[----:B------:R-:W-:Y:S01]  /*17ac0*/  LEA R0, R2, 0xc0800000, 0x17 ;  /* 0xc080000002007811 */ /* 0x000fe200078eb8ff */
[----:B------:R-:W-:Y:S01]  /*17ad0*/  BSSY.RECONVERGENT B0, `(.L_x_453) ;  /* 0x0000036000007945 */ /* 0x000fe20003800200 */
[----:B------:R-:W-:Y:S02]  /*17ae0*/  IADD3 R39, PT, PT, R39, -0x7f, RZ ;  /* 0xffffff8127277810 */ /* 0x000fe40007ffe0ff */
[----:B------:R-:W-:-:S03]  /*17af0*/  IADD3 R45, PT, PT, -R0, R3, RZ ;  /* 0x00000003002d7210 */ /* 0x000fc60007ffe1ff */
[----:B------:R-:W-:Y:S01]  /*17b00*/  IMAD R37, R39, -0x800000, R38 ;  /* 0xff80000027257824 */ /* 0x000fe200078e0226 */
[----:B------:R-:W1:Y:S01]  /*17b10*/  MUFU.RCP R3, R45 ;  /* 0x0000002d00037308 */ /* 0x000e620000001000 */
[----:B------:R-:W-:Y:S01]  /*17b20*/  FADD.FTZ R34, -R45, -RZ ;  /* 0x800000ff2d227221 */ /* 0x000fe20000010100 */
[----:B------:R-:W-:-:S04]  /*17b30*/  IADD3 R39, PT, PT, R39, 0x7f, -R2 ;  /* 0x0000007f27277810 */ /* 0x000fc80007ffe802 */
[----:B------:R-:W-:Y:S01]  /*17b40*/  IADD3 R36, PT, PT, R39, R36, RZ ;  /* 0x0000002427247210 */ /* 0x000fe20007ffe0ff */
[----:B-1----:R-:W-:-:S04]  /*17b50*/  FFMA R0, R3, R34, 1 ;  /* 0x3f80000003007423 */ /* 0x002fc80000000022 */
[----:B------:R-:W-:-:S04]  /*17b60*/  FFMA R0, R3, R0, R3 ;  /* 0x0000000003007223 */ /* 0x000fc80000000003 */
[----:B------:R-:W-:-:S04]  /*17b70*/  FFMA R21, R37, R0, RZ ;  /* 0x0000000025157223 */ /* 0x000fc800000000ff */
[----:B------:R-:W-:-:S04]  /*17b80*/  FFMA R3, R34, R21, R37 ;  /* 0x0000001522037223 */ /* 0x000fc80000000025 */
[----:B------:R-:W-:-:S04]  /*17b90*/  FFMA R3, R0, R3, R21 ;  /* 0x0000000300037223 */ /* 0x000fc80000000015 */
[----:B------:R-:W-:-:S04]  /*17ba0*/  FFMA R34, R34, R3, R37 ;  /* 0x0000000322227223 */ /* 0x000fc80000000025 */
[----:B------:R-:W-:-:S05]  /*17bb0*/  FFMA R21, R0, R34, R3 ;  /* 0x0000002200157223 */ /* 0x000fca0000000003 */
[----:B------:R-:W-:-:S04]  /*17bc0*/  SHF.R.U32.HI R2, RZ, 0x17, R21 ;  /* 0x00000017ff027819 */ /* 0x000fc80000011615 */
[----:B------:R-:W-:-:S04]  /*17bd0*/  LOP3.LUT R37, R2, 0xff, RZ, 0xc0, !PT ;  /* 0x000000ff02257812 */ /* 0x000fc800078ec0ff */
[----:B------:R-:W-:-:S04]  /*17be0*/  IADD3 R2, PT, PT, R37, R36, RZ ;  /* 0x0000002425027210 */ /* 0x000fc80007ffe0ff */
[----:B------:R-:W-:-:S04]  /*17bf0*/  IADD3 R37, PT, PT, R2, -0x1, RZ ;  /* 0xffffffff02257810 */ /* 0x000fc80007ffe0ff */
[----:B------:R-:W-:-:S13]  /*17c00*/  ISETP.GE.U32.AND P0, PT, R37, 0xfe, PT ;  /* 0x000000fe2500780c */ /* 0x000fda0003f06070 */
[----:B------:R-:W-:Y:S05]  /*17c10*/  @!P0 BRA `(.L_x_454) ;  /* 0x0000000000808947 */ /* 0x000fea0003800000 */
[----:B------:R-:W-:-:S13]  /*17c20*/  ISETP.GT.AND P0, PT, R2, 0xfe, PT ;  /* 0x000000fe0200780c */ /* 0x000fda0003f04270 */
[----:B------:R-:W-:Y:S05]  /*17c30*/  @P0 BRA `(.L_x_455) ;  /* 0x00000000006c0947 */ /* 0x000fea0003800000 */
[----:B------:R-:W-:-:S13]  /*17c40*/  ISETP.GE.AND P0, PT, R2, 0x1, PT ;  /* 0x000000010200780c */ /* 0x000fda0003f06270 */
[----:B------:R-:W-:Y:S05]  /*17c50*/  @P0 BRA `(.L_x_456) ;  /* 0x0000000000740947 */ /* 0x000fea0003800000 */
[----:B------:R-:W-:Y:S02]  /*17c60*/  ISETP.GE.AND P0, PT, R2, -0x18, PT ;  /* 0xffffffe80200780c */ /* 0x000fe40003f06270 */
[----:B------:R-:W-:-:S11]  /*17c70*/  LOP3.LUT R21, R21, 0x80000000, RZ, 0xc0, !PT ;  /* 0x8000000015157812 */ /* 0x000fd600078ec0ff */
[----:B------:R-:W-:Y:S05]  /*17c80*/  @!P0 BRA `(.L_x_456) ;  /* 0x0000000000688947 */ /* 0x000fea0003800000 */
[CCC-:B------:R-:W-:Y:S01]  /*17c90*/  FFMA.RZ R36, R0.reuse, R34.reuse, R3.reuse ;  /* 0x0000002200247223 */ /* 0x1c0fe2000000c003 */
[CCC-:B------:R-:W-:Y:S01]  /*17ca0*/  FFMA.RP R37, R0.reuse, R34.reuse, R3.reuse ;  /* 0x0000002200257223 */ /* 0x1c0fe20000008003 */
[----:B------:R-:W-:Y:S01]  /*17cb0*/  FFMA.RM R34, R0, R34, R3 ;  /* 0x0000002200227223 */ /* 0x000fe20000004003 */
[C---:B------:R-:W-:Y:S01]  /*17cc0*/  VIADD R0, R2.reuse, 0x20 ;  /* 0x0000002002007836 */ /* 0x040fe20000000000 */
[----:B------:R-:W-:Y:S02]  /*17cd0*/  ISETP.NE.AND P0, PT, R2, RZ, PT ;  /* 0x000000ff0200720c */ /* 0x000fe40003f05270 */
[----:B------:R-:W-:Y:S02]  /*17ce0*/  LOP3.LUT R36, R36, 0x7fffff, RZ, 0xc0, !PT ;  /* 0x007fffff24247812 */ /* 0x000fe400078ec0ff */
[----:B------:R-:W-:Y:S01]  /*17cf0*/  ISETP.NE.AND P2, PT, R2, RZ, PT ;  /* 0x000000ff0200720c */ /* 0x000fe20003f45270 */
[----:B------:R-:W-:Y:S01]  /*17d00*/  IMAD.MOV R2, RZ, RZ, -R2 ;  /* 0x000000ffff027224 */ /* 0x000fe200078e0a02 */
[----:B------:R-:W-:-:S02]  /*17d10*/  LOP3.LUT R3, R36, 0x800000, RZ, 0xfc, !PT ;  /* 0x0080000024037812 */ /* 0x000fc400078efcff */
[----:B------:R-:W-:Y:S02]  /*17d20*/  FSETP.NEU.FTZ.AND P3, PT, R37, R34, PT ;  /* 0x000000222500720b */ /* 0x000fe40003f7d000 */
[----:B------:R-:W-:Y:S02]  /*17d30*/  SHF.L.U32 R0, R3, R0, RZ ;  /* 0x0000000003007219 */ /* 0x000fe400000006ff */
[----:B------:R-:W-:Y:S02]  /*17d40*/  SEL R2, R2, RZ, P0 ;  /* 0x000000ff02027207 */ /* 0x000fe40000000000 */
[----:B------:R-:W-:Y:S02]  /*17d50*/  ISETP.NE.AND P2, PT, R0, RZ, P2 ;  /* 0x000000ff0000720c */ /* 0x000fe40001745270 */
[----:B------:R-:W-:Y:S02]  /*17d60*/  SHF.R.U32.HI R3, RZ, R2, R3 ;  /* 0x00000002ff037219 */ /* 0x000fe40000011603 */
[----:B------:R-:W-:-:S02]  /*17d70*/  PLOP3.LUT P2, PT, P3, P2, PT, 0xf8, 0x8f ;  /* 0x00000000008f781c */ /* 0x000fc40001f45f70 */
[----:B------:R-:W-:Y:S02]  /*17d80*/  SHF.R.U32.HI R2, RZ, 0x1, R3 ;  /* 0x00000001ff027819 */ /* 0x000fe40000011603 */
[----:B------:R-:W-:-:S04]  /*17d90*/  SEL R37, RZ, 0x1, !P2 ;  /* 0x00000001ff257807 */ /* 0x000fc80005000000 */
[----:B------:R-:W-:-:S04]  /*17da0*/  LOP3.LUT R0, R37, 0x1, R2, 0xf8, !PT ;  /* 0x0000000125007812 */ /* 0x000fc800078ef802 */
[----:B------:R-:W-:-:S05]  /*17db0*/  LOP3.LUT R3, R0, R3, RZ, 0xc0, !PT ;  /* 0x0000000300037212 */ /* 0x000fca00078ec0ff */
[----:B------:R-:W-:-:S05]  /*17dc0*/  IMAD.IADD R2, R2, 0x1, R3 ;  /* 0x0000000102027824 */ /* 0x000fca00078e0203 */
[----:B------:R-:W-:Y:S01]  /*17dd0*/  LOP3.LUT R21, R2, R21, RZ, 0xfc, !PT ;  /* 0x0000001502157212 */ /* 0x000fe200078efcff */
[----:B------:R-:W-:Y:S05]  /*17de0*/  BRA `(.L_x_456) ;  /* 0x0000000000107947 */ /* 0x000fea0003800000 */
.L_x_455:
[----:B------:R-:W-:-:S04]  /*17df0*/  LOP3.LUT R21, R21, 0x80000000, RZ, 0xc0, !PT ;  /* 0x8000000015157812 */ /* 0x000fc800078ec0ff */
[----:B------:R-:W-:Y:S01]  /*17e00*/  LOP3.LUT R21, R21, 0x7f800000, RZ, 0xfc, !PT ;  /* 0x7f80000015157812 */ /* 0x000fe200078efcff */
[----:B------:R-:W-:Y:S05]  /*17e10*/  BRA `(.L_x_456) ;  /* 0x0000000000047947 */ /* 0x000fea0003800000 */
.L_x_454:
[----:B------:R-:W-:Y:S02]  /*17e20*/  LEA R21, R36, R21, 0x17 ;  /* 0x0000001524157211 */ /* 0x000fe400078eb8ff */
.L_x_456:
[----:B------:R-:W-:Y:S05]  /*17e30*/  BSYNC.RECONVERGENT B0 ;  /* 0x0000000000007941 */ /* 0x000fea0003800200 */
.L_x_453:
[----:B------:R-:W-:Y:S01]  /*17e40*/  MOV R0, R21 ;  /* 0x0000001500007202 */ /* 0x000fe20000000f00 */
[----:B------:R-:W-:Y:S05]  /*17e50*/  BRA `(.L_x_457) ;  /* 0x0000000000207947 */ /* 0x000fea0003800000 */
.L_x_452:
[----:B------:R-:W-:-:S04]  /*17e60*/  LOP3.LUT R3, R3, 0x80000000, R38, 0x48, !PT ;  /* 0x8000000003037812 */ /* 0x000fc800078e4826 */
[----:B------:R-:W-:Y:S01]  /*17e70*/  LOP3.LUT R0, R3, 0x7f800000, RZ, 0xfc, !PT ;  /* 0x7f80000003007812 */ /* 0x000fe200078efcff */
[----:B------:R-:W-:Y:S05]  /*17e80*/  BRA `(.L_x_457) ;  /* 0x0000000000147947 */ /* 0x000fea0003800000 */
.L_x_451:
[----:B------:R-:W-:Y:S01]  /*17e90*/  LOP3.LUT R0, R3, 0x80000000, R38, 0x48, !PT ;  /* 0x8000000003007812 */ /* 0x000fe200078e4826 */
[----:B------:R-:W-:Y:S05]  /*17ea0*/  BRA `(.L_x_457) ;  /* 0x00000000000c7947 */ /* 0x000fea0003800000 */
.L_x_450:
[----:B------:R-:W1:Y:S01]  /*17eb0*/  MUFU.RSQ R0, -QNAN ;  /* 0xffc0000000007908 */ /* 0x000e620000001400 */
[----:B------:R-:W-:Y:S05]  /*17ec0*/  BRA `(.L_x_457) ;  /* 0x0000000000047947 */ /* 0x000fea0003800000 */
.L_x_449:
[----:B------:R-:W-:-:S07]  /*17ed0*/  FADD.FTZ R0, R32, R22 ;  /* 0x0000001620007221 */ /* 0x000fce0000010000 */
.L_x_457:
[----:B------:R-:W-:Y:S05]  /*17ee0*/  BSYNC.RECONVERGENT B1 ;  /* 0x0000000000017941 */ /* 0x000fea0003800200 */
.L_x_447:
[----:B------:R-:W-:-:S04]  /*17ef0*/  HFMA2 R21, -RZ, RZ, 0, 0 ;  /* 0x00000000ff157431 */ /* 0x000fc800000001ff */
[----:B-1----:R-:W-:Y:S05]  /*17f00*/  RET.REL.NODEC R20 `(_ZN7cutlass13device_kernelINS_4fmha6kernel36Sm100FmhaFwdKernelTmaWarpspecializedIN4cute5tupleIJiiiNS5_IJNS5_IJiiEEEiEEEEEENS1_10collective38Sm100FmhaFwdMainloopTmaWarpspecializedINS_10bfloat16_tEffNS5_IJNS4_1CILi256EEENSC_ILi128EEENSC_ILi16EEEEEENS5_IJiNSC_ILi1EEES7_EEENS5_IJiSH_NS5_IJNS5_IJNSC_ILi0EEEiEEEiEEEEEESM_NS9_12ResidualMaskENS5_IJNSC_ILi2EEESH_SH_EEENSC_ILb0EEEEENS9_38Sm100FmhaFwdEpilogueTmaWarpspecializedINS_6half_tEfNS5_IJSE_SF_SE_EEESI_NS5_IJSH_S7_EEESQ_EENS2_23IndividualTileSchedulerENS2_41Sm100FmhaCtxKernelWarpspecializedScheduleEEEEEvNT_6ParamsE) ;  /* 0xfffffe80143c7950 */ /* 0x002fea0003c3ffff */
.L_x_458:
[----:B------:R-:W-:-:S00]  /*17f10*/  BRA `(.L_x_458) ;  /* 0xfffffffc00fc7947 */ /* 0x000fc0000383ffff */
[----:B------:R-:W-:-:S00]  /*17f20*/  NOP ;  /* 0x0000000000007918 */ /* 0x000fc00000000000 */
        /* <DEDUP_REMOVED lines=13> */
.L_x_463:


//--------------------- .nv.global.init           --------------------------
	.section	.nv.global.init,"aw",@progbits
.nv.global.init:
	.type		$str$23,@object
	.size		$str$23,($str$37 - $str$23)
$str$23:
        /*0000*/ 	.byte	0x0a, 0x00
	.type		$str$37,@object
	.size		$str$37,($str$32 - $str$37)
$str$37:
        /*0002*/ 	.byte	0x3a, 0x00
	.type		$str$32,@object
	.size		$str$32,($str$29 - $str$32)
$str$32:
        /*0004*/ 	.byte	0x5f, 0x00
	.type		$str$29,@object
	.size		$str$29,($str$28 - $str$29)
$str$29:
        /*0006*/ 	.byte	0x25, 0x64, 0x00
	.type		$str$28,@object
	.size		$str$28,($str$30 - $str$28)
$str$28:
        /*0009*/ 	.byte	0x25, 0x63, 0x00
	.type		$str$30,@object
	.size		$str$30,($str$31 - $str$30)
$str$30:
        /*000c*/ 	.byte	0x25, 0x73, 0x00
	.type		$str$31,@object
	.size		$str$31,($str$35 - $str$31)
$str$31:
        /*000f*/ 	.byte	0x20, 0x6f, 0x20, 0x00
	.type		$str$35,@object
	.size		$str$35,($str$22 - $str$35)
$str$35:
        /*0013*/ 	.byte	0x70, 0x74, 0x72, 0x5b, 0x00
	.type		$str$22,@object
	.size		$str$22,($str$34 - $str$22)
$str$22:
        /*0018*/ 	.byte	0x73, 0x4f, 0x3a, 0x20, 0x00
	.type		$str$34,@object
	.size		$str$34,($str$36 - $str$34)
$str$34:
        /*001d*/ 	.byte	0x73, 0x6d, 0x65, 0x6d, 0x5f, 0x00
	.type		$str$36,@object
	.size		$str$36,($str$33 - $str$36)
$str$36:
        /*0023*/ 	.byte	0x62, 0x5d, 0x28, 0x25, 0x70, 0x29, 0x00
	.type		$str$33,@object
	.size		$str$33,($str$27 - $str$33)
$str$33:
        /*002a*/ 	.byte	0x53, 0x77, 0x3c, 0x25, 0x64, 0x2c, 0x25, 0x64, 0x2c, 0x25, 0x64, 0x3e, 0x00
	.type		$str$27,@object
	.size		$str$27,($str$26 - $str$27)
$str$27:
        /*0037*/ 	.byte	0x2f, 0x74, 0x6d, 0x70, 0x2f, 0x63, 0x75, 0x74, 0x6c, 0x61, 0x73, 0x73, 0x5f, 0x73, 0x77, 0x65
        /*0047*/ 	.byte	0x65, 0x70, 0x5f, 0x73, 0x72, 0x63, 0x2f, 0x69, 0x6e, 0x63, 0x6c, 0x75, 0x64, 0x65, 0x2f, 0x63
        /*0057*/ 	.byte	0x75, 0x74, 0x65, 0x2f, 0x61, 0x74, 0x6f, 0x6d, 0x2f, 0x63, 0x6f, 0x70, 0x79, 0x5f, 0x74, 0x72
        /*0067*/ 	.byte	0x61, 0x69, 0x74, 0x73, 0x5f, 0x73, 0x6d, 0x31, 0x30, 0x30, 0x2e, 0x68, 0x70, 0x70, 0x00
	.type		$str$26,@object
	.size		$str$26,(__unnamed_4 - $str$26)
$str$26:
        /*0076*/ 	.byte	0x28, 0x28, 0x75, 0x69, 0x6e, 0x74, 0x33, 0x32, 0x5f, 0x74, 0x28, 0x74, 0x68, 0x72, 0x65, 0x61
        /*0086*/ 	.byte	0x64, 0x49, 0x64, 0x78, 0x2e, 0x78, 0x29, 0x20, 0x2f, 0x20, 0x33, 0x32, 0x29, 0x20, 0x25, 0x20
        /*0096*/ 	.byte	0x34, 0x29, 0x20, 0x3d, 0x3d, 0x20, 0x28, 0x28, 0x28, 0x74, 0x6d, 0x65, 0x6d, 0x5f, 0x61, 0x64
        /*00a6*/ 	.byte	0x64, 0x72, 0x20, 0x3e, 0x3e, 0x20, 0x31, 0x36, 0x29, 0x20, 0x2f, 0x20, 0x33, 0x32, 0x29, 0x20
        /*00b6*/ 	.byte	0x25, 0x20, 0x34, 0x29, 0x00
	.type		__unnamed_4,@object
	.size		__unnamed_4,(__unnamed_1 - __unnamed_4)
__unnamed_4:
        /* <DEDUP_REMOVED lines=37> */
        /*030b*/ 	.byte	0x30, 0x3e, 0x3e, 0x3e, 0x3e, 0x5d, 0x00
	.type		__unnamed_1,@object
	.size		__unnamed_1,(__unnamed_5 - __unnamed_1)
__unnamed_1:
        /* <DEDUP_REMOVED lines=37> */
        /*0562*/ 	.byte	0x3a, 0x43, 0x3c, 0x30, 0x3e, 0x3e, 0x3e, 0x3e, 0x5d, 0x00
	.type		__unnamed_5,@object
	.size		__unnamed_5,(__unnamed_6 - __unnamed_5)
__unnamed_5:
        /* <DEDUP_REMOVED lines=38> */
	.type		__unnamed_6,@object
	.size		__unnamed_6,(__unnamed_7 - __unnamed_6)
__unnamed_6:
        /* <DEDUP_REMOVED lines=37> */
        /*0a16*/ 	.byte	0x74, 0x65, 0x3a, 0x3a, 0x43, 0x3c, 0x30, 0x3e, 0x3e, 0x3e, 0x3e, 0x5d, 0x00
	.type		__unnamed_7,@object
	.size		__unnamed_7,(__unnamed_2 - __unnamed_7)
__unnamed_7:
        /* <DEDUP_REMOVED lines=37> */
        /*0c73*/ 	.byte	0x63, 0x75, 0x74, 0x65, 0x3a, 0x3a, 0x43, 0x3c, 0x30, 0x3e, 0x3e, 0x3e, 0x3e, 0x5d, 0x00
	.type		__unnamed_2,@object
	.size		__unnamed_2,(__unnamed_3 - __unnamed_2)
__unnamed_2:
        /* <DEDUP_REMOVED lines=38> */
	.type		__unnamed_3,@object
	.size		__unnamed_3,(.L_3 - __unnamed_3)
__unnamed_3:
        /* <DEDUP_REMOVED lines=39> */
.L_3:


//--------------------- .nv.shared._ZN7cutlass13device_kernelINS_4fmha6kernel36Sm100FmhaFwdKernelTmaWarpspecializedIN4cute5tupleIJiiiNS5_IJNS5_IJiiEEEiEEEEEENS1_10collective38Sm100FmhaFwdMainloopTmaWarpspecializedINS_10bfloat16_tEffNS5_IJNS4_1CILi256EEENSC_ILi128EEENSC_ILi16EEEEEENS5_IJiNSC_ILi1EEES7_EEENS5_IJiSH_NS5_IJNS5_IJNSC_ILi0EEEiEEEiEEEEEESM_NS9_12ResidualMaskENS5_IJNSC_ILi2EEESH_SH_EEENSC_ILb0EEEEENS9_38Sm100FmhaFwdEpilogueTmaWarpspecializedINS_6half_tEfNS5_IJSE_SF_SE_EEESI_NS5_IJSH_S7_EEESQ_EENS2_23IndividualTileSchedulerENS2_41Sm100FmhaCtxKernelWarpspecializedScheduleEEEEEvNT_6ParamsE --------------------------
	.section	.nv.shared._ZN7cutlass13device_kernelINS_4fmha6kernel36Sm100FmhaFwdKernelTmaWarpspecializedIN4cute5tupleIJiiiNS5_IJNS5_IJiiEEEiEEEEEENS1_10collective38Sm100FmhaFwdMainloopTmaWarpspecializedINS_10bfloat16_tEffNS5_IJNS4_1CILi256EEENSC_ILi128EEENSC_ILi16EEEEEENS5_IJiNSC_ILi1EEES7_EEENS5_IJiSH_NS5_IJNS5_IJNSC_ILi0EEEiEEEiEEEEEESM_NS9_12ResidualMaskENS5_IJNSC_ILi2EEESH_SH_EEENSC_ILb0EEEEENS9_38Sm100FmhaFwdEpilogueTmaWarpspecializedINS_6half_tEfNS5_IJSE_SF_SE_EEESI_NS5_IJSH_S7_EEESQ_EENS2_23IndividualTileSchedulerENS2_41Sm100FmhaCtxKernelWarpspecializedScheduleEEEEEvNT_6ParamsE,"aw",@nobits
	.sectionflags	@""
	.align	16
	.zero		1024


//--------------------- .nv.shared.reserved.0     --------------------------
	.section	.nv.shared.reserved.0,"aw",@nobits
	.weak		__nv_reservedSMEM_offset_0_alias
	.size		__nv_reservedSMEM_offset_0_alias, 0, 64
	.other		__nv_reservedSMEM_offset_0_alias,@"STO_CUDA_RESERVED_SHARED STV_DEFAULT"
__nv_reservedSMEM_offset_0_alias:
	.zero		0
.nv.shared.reserved.0:
	.zero		64
	.weak		__nv_reservedSMEM_tcgen05_partition
	.type		__nv_reservedSMEM_tcgen05_partition,@object
	.size		__nv_reservedSMEM_tcgen05_partition,(.L_0 - __nv_reservedSMEM_tcgen05_partition)
__nv_reservedSMEM_tcgen05_partition:
	.zero		32
.L_0:


//--------------------- .nv.global                --------------------------
	.section	.nv.global,"aw",@nobits
.nv.global:
	.type		_ZN39_INTERNAL_ced4d397_4_k_cu_cf3fd211_36574cute1_E,@object
	.size		_ZN39_INTERNAL_ced4d397_4_k_cu_cf3fd211_36574cute1_E,(_ZN39_INTERNAL_ced4d397_4_k_cu_cf3fd211_36574cuda3std3__45__cpo6cbeginE - _ZN39_INTERNAL_ced4d397_4_k_cu_cf3fd211_36574cute1_E)
_ZN39_INTERNAL_ced4d397_4_k_cu_cf3fd211_36574cute1_E:
	.zero		1
	.type		_ZN39_INTERNAL_ced4d397_4_k_cu_cf3fd211_36574cuda3std3__45__cpo6cbeginE,@object
	.size		_ZN39_INTERNAL_ced4d397_4_k_cu_cf3fd211_36574cuda3std3__45__cpo6cbeginE,(_ZN39_INTERNAL_ced4d397_4_k_cu_cf3fd211_36574cuda3std3__48in_placeE - _ZN39_INTERNAL_ced4d397_4_k_cu_cf3fd211_36574cuda3std3__45__cpo6cbeginE)
_ZN39_INTERNAL_ced4d397_4_k_cu_cf3fd211_36574cuda3std3__45__cpo6cbeginE:
	.zero		1
	.type		_ZN39_INTERNAL_ced4d397_4_k_cu_cf3fd211_36574cuda3std3__48in_placeE,@object
	.size		_ZN39_INTERNAL_ced4d397_4_k_cu_cf3fd211_36574cuda3std3__48in_placeE,(_ZN39_INTERNAL_ced4d397_4_k_cu_cf3fd211_36574cuda3std6ranges3__45__cpo9iter_moveE - _ZN39_INTERNAL_ced4d397_4_k_cu_cf3fd211_36574cuda3std3__48in_placeE)
_ZN39_INTERNAL_ced4d397_4_k_cu_cf3fd211_36574cuda3std3__48in_placeE:
	.zero		1
	.type		_ZN39_INTERNAL_ced4d397_4_k_cu_cf3fd211_36574cuda3std6ranges3__45__cpo9iter_moveE,@object
	.size		_ZN39_INTERNAL_ced4d397_4_k_cu_cf3fd211_36574cuda3std6ranges3__45__cpo9iter_moveE,(_ZN39_INTERNAL_ced4d397_4_k_cu_cf3fd211_36574cuda3std3__45__cpo5beginE - _ZN39_INTERNAL_ced4d397_4_k_cu_cf3fd211_36574cuda3std6ranges3__45__cpo9iter_moveE)
_ZN39_INTERNAL_ced4d397_4_k_cu_cf3fd211_36574cuda3std6ranges3__45__cpo9iter_moveE:
	.zero		1
	.type		_ZN39_INTERNAL_ced4d397_4_k_cu_cf3fd211_36574cuda3std3__45__cpo5beginE,@object
	.size		_ZN39_INTERNAL_ced4d397_4_k_cu_cf3fd211_36574cuda3std3__45__cpo5beginE,(_ZN39_INTERNAL_ced4d397_4_k_cu_cf3fd211_36574cuda3std3__441_GLOBAL__N__ced4d397_4_k_cu_cf3fd211_36576ignoreE - _ZN39_INTERNAL_ced4d397_4_k_cu_cf3fd211_36574cuda3std3__45__cpo5beginE)
_ZN39_INTERNAL_ced4d397_4_k_cu_cf3fd211_36574cuda3std3__45__cpo5beginE:
	.zero		1
	.type		_ZN39_INTERNAL_ced4d397_4_k_cu_cf3fd211_36574cuda3std3__441_GLOBAL__N__ced4d397_4_k_cu_cf3fd211_36576ignoreE,@object
	.size		_ZN39_INTERNAL_ced4d397_4_k_cu_cf3fd211_36574cuda3std3__441_GLOBAL__N__ced4d397_4_k_cu_cf3fd211_36576ignoreE,(_ZN39_INTERNAL_ced4d397_4_k_cu_cf3fd211_36574cute7productE - _ZN39_INTERNAL_ced4d397_4_k_cu_cf3fd211_36574cuda3std3__441_GLOBAL__N__ced4d397_4_k_cu_cf3fd211_36576ignoreE)
_ZN39_INTERNAL_ced4d397_4_k_cu_cf3fd211_36574cuda3std3__441_GLOBAL__N__ced4d397_4_k_cu_cf3fd211_36576ignoreE:
	.zero		1
	.type		_ZN39_INTERNAL_ced4d397_4_k_cu_cf3fd211_36574cute7productE,@object
	.size		_ZN39_INTERNAL_ced4d397_4_k_cu_cf3fd211_36574cute7productE,(_ZN39_INTERNAL_ced4d397_4_k_cu_cf3fd211_36574cuda3std3__45__cpo3endE - _ZN39_INTERNAL_ced4d397_4_k_cu_cf3fd211_36574cute7productE)
_ZN39_INTERNAL_ced4d397_4_k_cu_cf3fd211_36574cute7productE:
	.zero		1
	.type		_ZN39_INTERNAL_ced4d397_4_k_cu_cf3fd211_36574cuda3std3__45__cpo3endE,@object
	.size		_ZN39_INTERNAL_ced4d397_4_k_cu_cf3fd211_36574cuda3std3__45__cpo3endE,(_ZN39_INTERNAL_ced4d397_4_k_cu_cf3fd211_36574cuda3std3__419piecewise_constructE - _ZN39_INTERNAL_ced4d397_4_k_cu_cf3fd211_36574cuda3std3__45__cpo3endE)
_ZN39_INTERNAL_ced4d397_4_k_cu_cf3fd211_36574cuda3std3__45__cpo3endE:
	.zero		1
	.type		_ZN39_INTERNAL_ced4d397_4_k_cu_cf3fd211_36574cuda3std3__419piecewise_constructE,@object
	.size		_ZN39_INTERNAL_ced4d397_4_k_cu_cf3fd211_36574cuda3std3__419piecewise_constructE,(_ZN39_INTERNAL_ced4d397_4_k_cu_cf3fd211_36574cuda3std3__45__cpo4cendE - _ZN39_INTERNAL_ced4d397_4_k_cu_cf3fd211_36574cuda3std3__419piecewise_constructE)
_ZN39_INTERNAL_ced4d397_4_k_cu_cf3fd211_36574cuda3std3__419piecewise_constructE:
	.zero		1
	.type		_ZN39_INTERNAL_ced4d397_4_k_cu_cf3fd211_36574cuda3std3__45__cpo4cendE,@object
	.size		_ZN39_INTERNAL_ced4d397_4_k_cu_cf3fd211_36574cuda3std3__45__cpo4cendE,(_ZN39_INTERNAL_ced4d397_4_k_cu_cf3fd211_36574cuda3std6ranges3__45__cpo4swapE - _ZN39_INTERNAL_ced4d397_4_k_cu_cf3fd211_36574cuda3std3__45__cpo4cendE)
_ZN39_INTERNAL_ced4d397_4_k_cu_cf3fd211_36574cuda3std3__45__cpo4cendE:
	.zero		1
	.type		_ZN39_INTERNAL_ced4d397_4_k_cu_cf3fd211_36574cuda3std6ranges3__45__cpo4swapE,@object
	.size		_ZN39_INTERNAL_ced4d397_4_k_cu_cf3fd211_36574cuda3std6ranges3__45__cpo4swapE,(.L_15 - _ZN39_INTERNAL_ced4d397_4_k_cu_cf3fd211_36574cuda3std6ranges3__45__cpo4swapE)
_ZN39_INTERNAL_ced4d397_4_k_cu_cf3fd211_36574cuda3std6ranges3__45__cpo4swapE:
	.zero		1
.L_15:


//--------------------- .nv.constant0._ZN7cutlass13device_kernelINS_4fmha6kernel36Sm100FmhaFwdKernelTmaWarpspecializedIN4cute5tupleIJiiiNS5_IJNS5_IJiiEEEiEEEEEENS1_10collective38Sm100FmhaFwdMainloopTmaWarpspecializedINS_10bfloat16_tEffNS5_IJNS4_1CILi256EEENSC_ILi128EEENSC_ILi16EEEEEENS5_IJiNSC_ILi1EEES7_EEENS5_IJiSH_NS5_IJNS5_IJNSC_ILi0EEEiEEEiEEEEEESM_NS9_12ResidualMaskENS5_IJNSC_ILi2EEESH_SH_EEENSC_ILb0EEEEENS9_38Sm100FmhaFwdEpilogueTmaWarpspecializedINS_6half_tEfNS5_IJSE_SF_SE_EEESI_NS5_IJSH_S7_EEESQ_EENS2_23IndividualTileSchedulerENS2_41Sm100FmhaCtxKernelWarpspecializedScheduleEEEEEvNT_6ParamsE --------------------------
	.section	.nv.constant0._ZN7cutlass13device_kernelINS_4fmha6kernel36Sm100FmhaFwdKernelTmaWarpspecializedIN4cute5tupleIJiiiNS5_IJNS5_IJiiEEEiEEEEEENS1_10collective38Sm100FmhaFwdMainloopTmaWarpspecializedINS_10bfloat16_tEffNS5_IJNS4_1CILi256EEENSC_ILi128EEENSC_ILi16EEEEEENS5_IJiNSC_ILi1EEES7_EEENS5_IJiSH_NS5_IJNS5_IJNSC_ILi0EEEiEEEiEEEEEESM_NS9_12ResidualMaskENS5_IJNSC_ILi2EEESH_SH_EEENSC_ILb0EEEEENS9_38Sm100FmhaFwdEpilogueTmaWarpspecializedINS_6half_tEfNS5_IJSE_SF_SE_EEESI_NS5_IJSH_S7_EEESQ_EENS2_23IndividualTileSchedulerENS2_41Sm100FmhaCtxKernelWarpspecializedScheduleEEEEEvNT_6ParamsE,"a",@progbits
	.sectionflags	@""
	.align	4
.nv.constant0._ZN7cutlass13device_kernelINS_4fmha6kernel36Sm100FmhaFwdKernelTmaWarpspecializedIN4cute5tupleIJiiiNS5_IJNS5_IJiiEEEiEEEEEENS1_10collective38Sm100FmhaFwdMainloopTmaWarpspecializedINS_10bfloat16_tEffNS5_IJNS4_1CILi256EEENSC_ILi128EEENSC_ILi16EEEEEENS5_IJiNSC_ILi1EEES7_EEENS5_IJiSH_NS5_IJNS5_IJNSC_ILi0EEEiEEEiEEEEEESM_NS9_12ResidualMaskENS5_IJNSC_ILi2EEESH_SH_EEENSC_ILb0EEEEENS9_38Sm100FmhaFwdEpilogueTmaWarpspecializedINS_6half_tEfNS5_IJSE_SF_SE_EEESI_NS5_IJSH_S7_EEESQ_EENS2_23IndividualTileSchedulerENS2_41Sm100FmhaCtxKernelWarpspecializedScheduleEEEEEvNT_6ParamsE:
	.zero		2432


//--------------------- SYMBOLS --------------------------

	.type		.nv.reservedSmem.offset0,@object
	.size		.nv.reservedSmem.offset0,0x4
	.type		.nv.reservedSmem.cap,@object
	.size		.nv.reservedSmem.cap,0x4
	.type		vprintf,@function
	.type		__assertfail,@function
